def attn_fwd(
    Q,
    K,
    V,
    Out,
    Lse,
    sm_scale,
    stride_qz,
    stride_qh,
    stride_qm,
    stride_qk,
    stride_kz,
    stride_kh,
    stride_kn,
    stride_kk,
    stride_vz,
    stride_vh,
    stride_vn,
    stride_vk,
    stride_oz,
    stride_oh,
    stride_om,
    stride_ok,
    seqlen_q,
    seqlen_k,
    BLOCK_M: tl.constexpr,
    BLOCK_N: tl.constexpr,
    HEAD_DIM: tl.constexpr,
    CAUSAL: tl.constexpr,
):
    start_m = tl.program_id(0)
    off_hz = tl.program_id(1)
    q_off = off_hz * stride_qh
    k_off = off_hz * stride_kh
    v_off = off_hz * stride_vh
    offs_m = start_m * BLOCK_M + tl.arange(0, BLOCK_M)
    offs_d = tl.arange(0, HEAD_DIM)
    offs_n = tl.arange(0, BLOCK_N)
    q_ptrs = Q + q_off + offs_m[:, None] * stride_qm + offs_d[None, :] * stride_qk
    k_ptrs = K + k_off + offs_d[:, None] * stride_kk + offs_n[None, :] * stride_kn
    v_ptrs = V + v_off + offs_n[:, None] * stride_vn + offs_d[None, :] * stride_vk
    m_i = tl.full([BLOCK_M], float("-inf"), dtype=tl.float32)
    l_i = tl.zeros([BLOCK_M], dtype=tl.float32) + 1.0
    acc = tl.zeros([BLOCK_M, HEAD_DIM], dtype=tl.float32)
    q = tl.load(q_ptrs)
    acc, l_i, m_i = _attn_fwd_inner(
        acc,
        l_i,
        m_i,
        q,
        k_ptrs,
        v_ptrs,
        sm_scale,
        stride_kn,
        stride_vn,
        start_m,
        seqlen_k,
        BLOCK_M,
        BLOCK_N,
        HEAD_DIM,
        CAUSAL,
    )
    acc = acc / l_i[:, None]
    lse = m_i + tl.math.log2(l_i) / 1.4426950408889634
    o_ptrs = (
        Out
        + off_hz * stride_oh
        + offs_m[:, None] * stride_om
        + offs_d[None, :] * stride_ok
    )
    tl.store(o_ptrs, acc.to(Out.dtype.element_ty))
    tl.store(Lse + off_hz * seqlen_q + offs_m, lse)

# config = {"BLOCK_M": 256, "BLOCK_N": 16, "HEAD_DIM": 512, "arch": "sm_100", "causal": true, "dtype": "bf16", "num_stages": 2, "num_warps": 16}
# arch = sm_100


// ===== COMPILED SASS (sm_100a) =====

	.target	sm_100a

	.elftype	@"ET_EXEC"


//--------------------- .note.nv.tkinfo           --------------------------
	.section	.note.nv.tkinfo,"",@"SHT_NOTE"
	.sectionflags	@"SHF_NOTE_NV_TKINFO"
	.tkinfo
        /*0018*/ 	.word	0x00000081
        /*0030*/ 	.string	""
        /*0030*/ 	.string	"ptxas-blackwell"
        /*0030*/ 	.string	"Cuda compilation tools, release 12.9, V12.9.86"
        /*0030*/ 	.string	"Build cuda_12.9.r12.9/compiler.36037853_0"
        /*0030*/ 	.string	"-v  -suppress-debug-info  -lineinfo  -arch sm_100a "



//--------------------- .note.nv.cuver            --------------------------
	.section	.note.nv.cuver,"",@"SHT_NOTE"
	.sectionflags	@"SHF_NOTE_NV_CUVER"
        /*0018*/ 	.short	0x0001
        /*001a*/ 	.short	0x0064
        /*001c*/ 	.short	0x0001
        /*001e*/ 	.short	0x0000
        /*0020*/ 	.short	0x0001
        /*0022*/ 	.short	0x0000


//--------------------- .nv.info                  --------------------------
	.section	.nv.info,"",@"SHT_CUDA_INFO"
	.align	4


	//----- nvinfo : EIATTR_REGCOUNT
	.align		4
        /*0000*/ 	.byte	0x04, 0x2f
        /*0002*/ 	.short	(.L_2 - .L_1)
	.align		4
.L_1:
        /*0004*/ 	.word	index@(attn_fwd)
        /*0008*/ 	.word	0x00000080


	//----- nvinfo : EIATTR_FRAME_SIZE
	.align		4
.L_2:
        /*000c*/ 	.byte	0x04, 0x11
        /*000e*/ 	.short	(.L_4 - .L_3)
	.align		4
.L_3:
        /*0010*/ 	.word	index@(attn_fwd)
        /*0014*/ 	.word	0x00000968


	//----- nvinfo : EIATTR_MIN_STACK_SIZE
	.align		4
.L_4:
        /*0018*/ 	.byte	0x04, 0x12
        /*001a*/ 	.short	(.L_6 - .L_5)
	.align		4
.L_5:
        /*001c*/ 	.word	index@(attn_fwd)
        /*0020*/ 	.word	0x00000968
.L_6:


//--------------------- .nv.info.attn_fwd         --------------------------
	.section	.nv.info.attn_fwd,"",@"SHT_CUDA_INFO"
	.sectionflags	@""
	.align	4


	//----- nvinfo : EIATTR_CUDA_API_VERSION
	.align		4
        /*0000*/ 	.byte	0x04, 0x37
        /*0002*/ 	.short	(.L_8 - .L_7)
.L_7:
        /*0004*/ 	.word	0x00000081


	//----- nvinfo : EIATTR_KPARAM_INFO
	.align		4
.L_8:
        /*0008*/ 	.byte	0x04, 0x17
        /*000a*/ 	.short	(.L_10 - .L_9)
.L_9:
        /*000c*/ 	.word	0x00000000
        /*0010*/ 	.short	0x0019
        /*0012*/ 	.short	0x0080
        /*0014*/ 	.byte	0x00, 0xf4, 0x21, 0x00


	//----- nvinfo : EIATTR_KPARAM_INFO
	.align		4
.L_10:
        /*0018*/ 	.byte	0x04, 0x17
        /*001a*/ 	.short	(.L_12 - .L_11)
.L_11:
        /*001c*/ 	.word	0x00000000
        /*0020*/ 	.short	0x0018
        /*0022*/ 	.short	0x0078
        /*0024*/ 	.byte	0x00, 0xf4, 0x21, 0x00


	//----- nvinfo : EIATTR_KPARAM_INFO
	.align		4
.L_12:
        /*0028*/ 	.byte	0x04, 0x17
        /*002a*/ 	.short	(.L_14 - .L_13)
.L_13:
        /*002c*/ 	.word	0x00000000
        /*0030*/ 	.short	0x0017
        /*0032*/ 	.short	0x0070
        /*0034*/ 	.byte	0x00, 0xf0, 0x11, 0x00


	//----- nvinfo : EIATTR_KPARAM_INFO
	.align		4
.L_14:
        /*0038*/ 	.byte	0x04, 0x17
        /*003a*/ 	.short	(.L_16 - .L_15)
.L_15:
        /*003c*/ 	.word	0x00000000
        /*0040*/ 	.short	0x0016
        /*0042*/ 	.short	0x006c
        /*0044*/ 	.byte	0x00, 0xf0, 0x11, 0x00


	//----- nvinfo : EIATTR_KPARAM_INFO
	.align		4
.L_16:
        /*0048*/ 	.byte	0x04, 0x17
        /*004a*/ 	.short	(.L_18 - .L_17)
.L_17:
        /*004c*/ 	.word	0x00000000
        /*0050*/ 	.short	0x0015
        /*0052*/ 	.short	0x0068
        /*0054*/ 	.byte	0x00, 0xf0, 0x11, 0x00


	//----- nvinfo : EIATTR_KPARAM_INFO
	.align		4
.L_18:
        /*0058*/ 	.byte	0x04, 0x17
        /*005a*/ 	.short	(.L_20 - .L_19)
.L_19:
        /*005c*/ 	.word	0x00000000
        /*0060*/ 	.short	0x0014
        /*0062*/ 	.short	0x0064
        /*0064*/ 	.byte	0x00, 0xf0, 0x11, 0x00


	//----- nvinfo : EIATTR_KPARAM_INFO
	.align		4
.L_20:
        /*0068*/ 	.byte	0x04, 0x17
        /*006a*/ 	.short	(.L_22 - .L_21)
.L_21:
        /*006c*/ 	.word	0x00000000
        /*0070*/ 	.short	0x0013
        /*0072*/ 	.short	0x0060
        /*0074*/ 	.byte	0x00, 0xf0, 0x11, 0x00


	//----- nvinfo : EIATTR_KPARAM_INFO
	.align		4
.L_22:
        /*0078*/ 	.byte	0x04, 0x17
        /*007a*/ 	.short	(.L_24 - .L_23)
.L_23:
        /*007c*/ 	.word	0x00000000
        /*0080*/ 	.short	0x0012
        /*0082*/ 	.short	0x005c
        /*0084*/ 	.byte	0x00, 0xf0, 0x11, 0x00


	//----- nvinfo : EIATTR_KPARAM_INFO
	.align		4
.L_24:
        /*0088*/ 	.byte	0x04, 0x17
        /*008a*/ 	.short	(.L_26 - .L_25)
.L_25:
        /*008c*/ 	.word	0x00000000
        /*0090*/ 	.short	0x0011
        /*0092*/ 	.short	0x0058
        /*0094*/ 	.byte	0x00, 0xf0, 0x11, 0x00


	//----- nvinfo : EIATTR_KPARAM_INFO
	.align		4
.L_26:
        /*0098*/ 	.byte	0x04, 0x17
        /*009a*/ 	.short	(.L_28 - .L_27)
.L_27:
        /*009c*/ 	.word	0x00000000
        /*00a0*/ 	.short	0x0010
        /*00a2*/ 	.short	0x0054
        /*00a4*/ 	.byte	0x00, 0xf0, 0x11, 0x00


	//----- nvinfo : EIATTR_KPARAM_INFO
	.align		4
.L_28:
        /*00a8*/ 	.byte	0x04, 0x17
        /*00aa*/ 	.short	(.L_30 - .L_29)
.L_29:
        /*00ac*/ 	.word	0x00000000
        /*00b0*/ 	.short	0x000f
        /*00b2*/ 	.short	0x0050
        /*00b4*/ 	.byte	0x00, 0xf0, 0x11, 0x00


	//----- nvinfo : EIATTR_KPARAM_INFO
	.align		4
.L_30:
        /*00b8*/ 	.byte	0x04, 0x17
        /*00ba*/ 	.short	(.L_32 - .L_31)
.L_31:
        /*00bc*/ 	.word	0x00000000
        /*00c0*/ 	.short	0x000e
        /*00c2*/ 	.short	0x004c
        /*00c4*/ 	.byte	0x00, 0xf0, 0x11, 0x00


	//----- nvinfo : EIATTR_KPARAM_INFO
	.align		4
.L_32:
        /*00c8*/ 	.byte	0x04, 0x17
        /*00ca*/ 	.short	(.L_34 - .L_33)
.L_33:
        /*00cc*/ 	.word	0x00000000
        /*00d0*/ 	.short	0x000d
        /*00d2*/ 	.short	0x0048
        /*00d4*/ 	.byte	0x00, 0xf0, 0x11, 0x00


	//----- nvinfo : EIATTR_KPARAM_INFO
	.align		4
.L_34:
        /*00d8*/ 	.byte	0x04, 0x17
        /*00da*/ 	.short	(.L_36 - .L_35)
.L_35:
        /*00dc*/ 	.word	0x00000000
        /*00e0*/ 	.short	0x000c
        /*00e2*/ 	.short	0x0044
        /*00e4*/ 	.byte	0x00, 0xf0, 0x11, 0x00


	//----- nvinfo : EIATTR_KPARAM_INFO
	.align		4
.L_36:
        /*00e8*/ 	.byte	0x04, 0x17
        /*00ea*/ 	.short	(.L_38 - .L_37)
.L_37:
        /*00ec*/ 	.word	0x00000000
        /*00f0*/ 	.short	0x000b
        /*00f2*/ 	.short	0x0040
        /*00f4*/ 	.byte	0x00, 0xf0, 0x11, 0x00


	//----- nvinfo : EIATTR_KPARAM_INFO
	.align		4
.L_38:
        /*00f8*/ 	.byte	0x04, 0x17
        /*00fa*/ 	.short	(.L_40 - .L_39)
.L_39:
        /*00fc*/ 	.word	0x00000000
        /*0100*/ 	.short	0x000a
        /*0102*/ 	.short	0x003c
        /*0104*/ 	.byte	0x00, 0xf0, 0x11, 0x00


	//----- nvinfo : EIATTR_KPARAM_INFO
	.align		4
.L_40:
        /*0108*/ 	.byte	0x04, 0x17
        /*010a*/ 	.short	(.L_42 - .L_41)
.L_41:
        /*010c*/ 	.word	0x00000000
        /*0110*/ 	.short	0x0009
        /*0112*/ 	.short	0x0038
        /*0114*/ 	.byte	0x00, 0xf0, 0x11, 0x00


	//----- nvinfo : EIATTR_KPARAM_INFO
	.align		4
.L_42:
        /*0118*/ 	.byte	0x04, 0x17
        /*011a*/ 	.short	(.L_44 - .L_43)
.L_43:
        /*011c*/ 	.word	0x00000000
        /*0120*/ 	.short	0x0008
        /*0122*/ 	.short	0x0034
        /*0124*/ 	.byte	0x00, 0xf0, 0x11, 0x00


	//----- nvinfo : EIATTR_KPARAM_INFO
	.align		4
.L_44:
        /*0128*/ 	.byte	0x04, 0x17
        /*012a*/ 	.short	(.L_46 - .L_45)
.L_45:
        /*012c*/ 	.word	0x00000000
        /*0130*/ 	.short	0x0007
        /*0132*/ 	.short	0x0030
        /*0134*/ 	.byte	0x00, 0xf0, 0x11, 0x00


	//----- nvinfo : EIATTR_KPARAM_INFO
	.align		4
.L_46:
        /*0138*/ 	.byte	0x04, 0x17
        /*013a*/ 	.short	(.L_48 - .L_47)
.L_47:
        /*013c*/ 	.word	0x00000000
        /*0140*/ 	.short	0x0006
        /*0142*/ 	.short	0x002c
        /*0144*/ 	.byte	0x00, 0xf0, 0x11, 0x00


	//----- nvinfo : EIATTR_KPARAM_INFO
	.align		4
.L_48:
        /*0148*/ 	.byte	0x04, 0x17
        /*014a*/ 	.short	(.L_50 - .L_49)
.L_49:
        /*014c*/ 	.word	0x00000000
        /*0150*/ 	.short	0x0005
        /*0152*/ 	.short	0x0028
        /*0154*/ 	.byte	0x00, 0xf0, 0x11, 0x00


	//----- nvinfo : EIATTR_KPARAM_INFO
	.align		4
.L_50:
        /*0158*/ 	.byte	0x04, 0x17
        /*015a*/ 	.short	(.L_52 - .L_51)
.L_51:
        /*015c*/ 	.word	0x00000000
        /*0160*/ 	.short	0x0004
        /*0162*/ 	.short	0x0020
        /*0164*/ 	.byte	0x00, 0xf4, 0x21, 0x00


	//----- nvinfo : EIATTR_KPARAM_INFO
	.align		4
.L_52:
        /*0168*/ 	.byte	0x04, 0x17
        /*016a*/ 	.short	(.L_54 - .L_53)
.L_53:
        /*016c*/ 	.word	0x00000000
        /*0170*/ 	.short	0x0003
        /*0172*/ 	.short	0x0018
        /*0174*/ 	.byte	0x00, 0xf4, 0x21, 0x00


	//----- nvinfo : EIATTR_KPARAM_INFO
	.align		4
.L_54:
        /*0178*/ 	.byte	0x04, 0x17
        /*017a*/ 	.short	(.L_56 - .L_55)
.L_55:
        /*017c*/ 	.word	0x00000000
        /*0180*/ 	.short	0x0002
        /*0182*/ 	.short	0x0010
        /*0184*/ 	.byte	0x00, 0xf4, 0x21, 0x00


	//----- nvinfo : EIATTR_KPARAM_INFO
	.align		4
.L_56:
        /*0188*/ 	.byte	0x04, 0x17
        /*018a*/ 	.short	(.L_58 - .L_57)
.L_57:
        /*018c*/ 	.word	0x00000000
        /*0190*/ 	.short	0x0001
        /*0192*/ 	.short	0x0008
        /*0194*/ 	.byte	0x00, 0xf4, 0x21, 0x00


	//----- nvinfo : EIATTR_KPARAM_INFO
	.align		4
.L_58:
        /*0198*/ 	.byte	0x04, 0x17
        /*019a*/ 	.short	(.L_60 - .L_59)
.L_59:
        /*019c*/ 	.word	0x00000000
        /*01a0*/ 	.short	0x0000
        /*01a2*/ 	.short	0x0000
        /*01a4*/ 	.byte	0x00, 0xf4, 0x21, 0x00


	//----- nvinfo : EIATTR_SPARSE_MMA_MASK
	.align		4
.L_60:
        /*01a8*/ 	.byte	0x03, 0x50
        /*01aa*/ 	.short	0x0000


	//----- nvinfo : EIATTR_MAXREG_COUNT
	.align		4
        /*01ac*/ 	.byte	0x03, 0x1b
        /*01ae*/ 	.short	0x0080


	//----- nvinfo : EIATTR_NUM_BARRIERS
	.align		4
        /*01b0*/ 	.byte	0x02, 0x4c
        /*01b2*/ 	.byte	0x01
	.zero		1


	//----- nvinfo : EIATTR_ANNOTATIONS
	.align		4
        /*01b4*/ 	.byte	0x04, 0x55
        /*01b6*/ 	.short	(.L_62 - .L_61)


	//   ....[0]....
.L_61:
        /*01b8*/ 	.word	0x00000001
        /*01bc*/ 	.byte	0x00, 0x06, 0x00, 0x00, 0x01, 0x00, 0x00, 0x00, 0x10, 0x06, 0x00, 0x00, 0x01, 0x00, 0x00, 0x00
        /* <DEDUP_REMOVED lines=1322> */
        /*546c*/ 	.byte	0x20, 0xbe, 0x02, 0x00


	//----- nvinfo : EIATTR_COOP_GROUP_MASK_REGIDS
	.align		4
.L_62:
        /*5470*/ 	.byte	0x04, 0x29
        /*5472*/ 	.short	(.L_64 - .L_63)


	//   ....[0]....
.L_63:
        /*5474*/ 	.word	0xffffffff


	//   ....[1]....
        /*5478*/ 	.word	0xffffffff


	//   ....[2]....
        /*547c*/ 	.word	0xffffffff


	//   ....[3]....
        /*5480*/ 	.word	0xffffffff


	//   ....[4]....
        /*5484*/ 	.word	0xffffffff


	//   ....[5]....
        /*5488*/ 	.word	0xffffffff


	//   ....[6]....
        /*548c*/ 	.word	0xffffffff


	//   ....[7]....
        /*5490*/ 	.word	0xffffffff


	//   ....[8]....
        /*5494*/ 	.word	0xffffffff


	//   ....[9]....
        /*5498*/ 	.word	0xffffffff


	//   ....[10]....
        /*549c*/ 	.word	0xffffffff


	//   ....[11]....
        /*54a0*/ 	.word	0xffffffff


	//   ....[12]....
        /*54a4*/ 	.word	0xffffffff


	//   ....[13]....
        /*54a8*/ 	.word	0xffffffff


	//   ....[14]....
        /*54ac*/ 	.word	0xffffffff


	//   ....[15]....
        /*54b0*/ 	.word	0xffffffff


	//   ....[16]....
        /*54b4*/ 	.word	0xffffffff


	//   ....[17]....
        /*54b8*/ 	.word	0xffffffff


	//   ....[18]....
        /*54bc*/ 	.word	0xffffffff


	//   ....[19]....
        /*54c0*/ 	.word	0xffffffff


	//   ....[20]....
        /*54c4*/ 	.word	0xffffffff


	//   ....[21]....
        /*54c8*/ 	.word	0xffffffff


	//   ....[22]....
        /*54cc*/ 	.word	0xffffffff


	//   ....[23]....
        /*54d0*/ 	.word	0xffffffff


	//   ....[24]....
        /*54d4*/ 	.word	0xffffffff


	//   ....[25]....
        /*54d8*/ 	.word	0xffffffff


	//   ....[26]....
        /*54dc*/ 	.word	0xffffffff


	//   ....[27]....
        /*54e0*/ 	.word	0xffffffff


	//   ....[28]....
        /*54e4*/ 	.word	0xffffffff


	//   ....[29]....
        /*54e8*/ 	.word	0xffffffff


	//   ....[30]....
        /*54ec*/ 	.word	0xffffffff


	//   ....[31]....
        /*54f0*/ 	.word	0xffffffff


	//   ....[32]....
        /*54f4*/ 	.word	0xffffffff


	//   ....[33]....
        /*54f8*/ 	.word	0xffffffff


	//   ....[34]....
        /*54fc*/ 	.word	0xffffffff


	//   ....[35]....
        /*5500*/ 	.word	0xffffffff


	//   ....[36]....
        /*5504*/ 	.word	0xffffffff


	//   ....[37]....
        /*5508*/ 	.word	0xffffffff


	//   ....[38]....
        /*550c*/ 	.word	0xffffffff


	//   ....[39]....
        /*5510*/ 	.word	0xffffffff


	//   ....[40]....
        /*5514*/ 	.word	0xffffffff


	//   ....[41]....
        /*5518*/ 	.word	0xffffffff


	//   ....[42]....
        /*551c*/ 	.word	0xffffffff


	//   ....[43]....
        /*5520*/ 	.word	0xffffffff


	//   ....[44]....
        /*5524*/ 	.word	0xffffffff


	//   ....[45]....
        /*5528*/ 	.word	0xffffffff


	//   ....[46]....
        /*552c*/ 	.word	0xffffffff


	//   ....[47]....
        /*5530*/ 	.word	0xffffffff


	//   ....[48]....
        /*5534*/ 	.word	0xffffffff


	//   ....[49]....
        /*5538*/ 	.word	0xffffffff


	//   ....[50]....
        /*553c*/ 	.word	0xffffffff


	//   ....[51]....
        /*5540*/ 	.word	0xffffffff


	//   ....[52]....
        /*5544*/ 	.word	0xffffffff


	//   ....[53]....
        /*5548*/ 	.word	0xffffffff


	//   ....[54]....
        /*554c*/ 	.word	0xffffffff


	//   ....[55]....
        /*5550*/ 	.word	0xffffffff


	//   ....[56]....
        /*5554*/ 	.word	0xffffffff


	//   ....[57]....
        /*5558*/ 	.word	0xffffffff


	//   ....[58]....
        /*555c*/ 	.word	0xffffffff


	//   ....[59]....
        /*5560*/ 	.word	0xffffffff


	//   ....[60]....
        /*5564*/ 	.word	0xffffffff


	//   ....[61]....
        /*5568*/ 	.word	0xffffffff


	//   ....[62]....
        /*556c*/ 	.word	0xffffffff


	//   ....[63]....
        /*5570*/ 	.word	0xffffffff


	//   ....[64]....
        /*5574*/ 	.word	0xffffffff


	//   ....[65]....
        /*5578*/ 	.word	0xffffffff


	//   ....[66]....
        /*557c*/ 	.word	0xffffffff


	//   ....[67]....
        /*5580*/ 	.word	0xffffffff


	//   ....[68]....
        /*5584*/ 	.word	0xffffffff


	//   ....[69]....
        /*5588*/ 	.word	0xffffffff


	//   ....[70]....
        /*558c*/ 	.word	0xffffffff


	//   ....[71]....
        /*5590*/ 	.word	0xffffffff


	//   ....[72]....
        /*5594*/ 	.word	0xffffffff


	//   ....[73]....
        /*5598*/ 	.word	0xffffffff


	//   ....[74]....
        /*559c*/ 	.word	0xffffffff


	//   ....[75]....
        /*55a0*/ 	.word	0xffffffff


	//   ....[76]....
        /*55a4*/ 	.word	0xffffffff


	//   ....[77]....
        /*55a8*/ 	.word	0xffffffff


	//   ....[78]....
        /*55ac*/ 	.word	0xffffffff


	//   ....[79]....
        /*55b0*/ 	.word	0xffffffff


	//   ....[80]....
        /*55b4*/ 	.word	0xffffffff


	//   ....[81]....
        /*55b8*/ 	.word	0xffffffff


	//   ....[82]....
        /*55bc*/ 	.word	0xffffffff


	//   ....[83]....
        /*55c0*/ 	.word	0xffffffff


	//   ....[84]....
        /*55c4*/ 	.word	0xffffffff


	//   ....[85]....
        /*55c8*/ 	.word	0xffffffff


	//   ....[86]....
        /*55cc*/ 	.word	0xffffffff


	//   ....[87]....
        /*55d0*/ 	.word	0xffffffff


	//   ....[88]....
        /*55d4*/ 	.word	0xffffffff


	//   ....[89]....
        /*55d8*/ 	.word	0xffffffff


	//   ....[90]....
        /*55dc*/ 	.word	0xffffffff


	//   ....[91]....
        /*55e0*/ 	.word	0xffffffff


	//   ....[92]....
        /*55e4*/ 	.word	0xffffffff


	//   ....[93]....
        /*55e8*/ 	.word	0xffffffff


	//   ....[94]....
        /*55ec*/ 	.word	0xffffffff


	//   ....[95]....
        /*55f0*/ 	.word	0xffffffff


	//   ....[96]....
        /*55f4*/ 	.word	0xffffffff


	//   ....[97]....
        /*55f8*/ 	.word	0xffffffff


	//   ....[98]....
        /*55fc*/ 	.word	0xffffffff


	//   ....[99]....
        /*5600*/ 	.word	0xffffffff


	//   ....[100]....
        /*5604*/ 	.word	0xffffffff


	//   ....[101]....
        /*5608*/ 	.word	0xffffffff


	//   ....[102]....
        /*560c*/ 	.word	0xffffffff


	//   ....[103]....
        /*5610*/ 	.word	0xffffffff


	//   ....[104]....
        /*5614*/ 	.word	0xffffffff


	//   ....[105]....
        /*5618*/ 	.word	0xffffffff


	//   ....[106]....
        /*561c*/ 	.word	0xffffffff


	//   ....[107]....
        /*5620*/ 	.word	0xffffffff


	//   ....[108]....
        /*5624*/ 	.word	0xffffffff


	//   ....[109]....
        /*5628*/ 	.word	0xffffffff


	//   ....[110]....
        /*562c*/ 	.word	0xffffffff


	//   ....[111]....
        /*5630*/ 	.word	0xffffffff


	//   ....[112]....
        /*5634*/ 	.word	0xffffffff


	//   ....[113]....
        /*5638*/ 	.word	0xffffffff


	//   ....[114]....
        /*563c*/ 	.word	0xffffffff


	//   ....[115]....
        /*5640*/ 	.word	0xffffffff


	//   ....[116]....
        /*5644*/ 	.word	0xffffffff


	//   ....[117]....
        /*5648*/ 	.word	0xffffffff


	//   ....[118]....
        /*564c*/ 	.word	0xffffffff


	//   ....[119]....
        /*5650*/ 	.word	0xffffffff


	//   ....[120]....
        /*5654*/ 	.word	0xffffffff


	//   ....[121]....
        /*5658*/ 	.word	0xffffffff


	//   ....[122]....
        /*565c*/ 	.word	0xffffffff


	//   ....[123]....
        /*5660*/ 	.word	0xffffffff


	//   ....[124]....
        /*5664*/ 	.word	0xffffffff


	//   ....[125]....
        /*5668*/ 	.word	0xffffffff


	//   ....[126]....
        /*566c*/ 	.word	0xffffffff


	//   ....[127]....
        /*5670*/ 	.word	0xffffffff


	//   ....[128]....
        /*5674*/ 	.word	0xffffffff


	//   ....[129]....
        /*5678*/ 	.word	0xffffffff


	//----- nvinfo : EIATTR_COOP_GROUP_INSTR_OFFSETS
	.align		4
.L_64:
        /*567c*/ 	.byte	0x04, 0x28
        /*567e*/ 	.short	(.L_66 - .L_65)


	//   ....[0]....
.L_65:
        /*5680*/ 	.word	0x00011100


	//   ....[1]....
        /*5684*/ 	.word	0x00011140


	//   ....[2]....
        /*5688*/ 	.word	0x00011170


	//   ....[3]....
        /*568c*/ 	.word	0x000111c0


	//   ....[4]....
        /*5690*/ 	.word	0x000111e0


	//   ....[5]....
        /*5694*/ 	.word	0x000111f0


	//   ....[6]....
        /*5698*/ 	.word	0x00011200


	//   ....[7]....
        /*569c*/ 	.word	0x00011210


	//   ....[8]....
        /*56a0*/ 	.word	0x00011260


	//   ....[9]....
        /*56a4*/ 	.word	0x00011280


	//   ....[10]....
        /*56a8*/ 	.word	0x000112c0


	//   ....[11]....
        /*56ac*/ 	.word	0x00011330


	//   ....[12]....
        /*56b0*/ 	.word	0x00011380


	//   ....[13]....
        /*56b4*/ 	.word	0x000113a0


	//   ....[14]....
        /*56b8*/ 	.word	0x000113b0


	//   ....[15]....
        /*56bc*/ 	.word	0x000113c0


	//   ....[16]....
        /*56c0*/ 	.word	0x00011400


	//   ....[17]....
        /*56c4*/ 	.word	0x00011460


	//   ....[18]....
        /*56c8*/ 	.word	0x00011490


	//   ....[19]....
        /*56cc*/ 	.word	0x000114c0


	//   ....[20]....
        /*56d0*/ 	.word	0x00011590


	//   ....[21]....
        /*56d4*/ 	.word	0x00011640


	//   ....[22]....
        /*56d8*/ 	.word	0x00011670


	//   ....[23]....
        /*56dc*/ 	.word	0x000116a0


	//   ....[24]....
        /*56e0*/ 	.word	0x000116e0


	//   ....[25]....
        /*56e4*/ 	.word	0x00011750


	//   ....[26]....
        /*56e8*/ 	.word	0x000118f0


	//   ....[27]....
        /*56ec*/ 	.word	0x00011900


	//   ....[28]....
        /*56f0*/ 	.word	0x00011920


	//   ....[29]....
        /*56f4*/ 	.word	0x00011940


	//   ....[30]....
        /*56f8*/ 	.word	0x00011990


	//   ....[31]....
        /*56fc*/ 	.word	0x00011bf0


	//   ....[32]....
        /*5700*/ 	.word	0x00011c00


	//   ....[33]....
        /*5704*/ 	.word	0x00011c10


	//   ....[34]....
        /*5708*/ 	.word	0x00011c40


	//   ....[35]....
        /*570c*/ 	.word	0x00011c50


	//   ....[36]....
        /*5710*/ 	.word	0x00011cc0


	//   ....[37]....
        /*5714*/ 	.word	0x00011cf0


	//   ....[38]....
        /*5718*/ 	.word	0x00011d20


	//   ....[39]....
        /*571c*/ 	.word	0x00011d50


	//   ....[40]....
        /*5720*/ 	.word	0x00011e80


	//   ....[41]....
        /*5724*/ 	.word	0x00011ff0


	//   ....[42]....
        /*5728*/ 	.word	0x00012030


	//   ....[43]....
        /*572c*/ 	.word	0x00012040


	//   ....[44]....
        /*5730*/ 	.word	0x00012070


	//   ....[45]....
        /*5734*/ 	.word	0x000120a0


	//   ....[46]....
        /*5738*/ 	.word	0x00012140


	//   ....[47]....
        /*573c*/ 	.word	0x00012170


	//   ....[48]....
        /*5740*/ 	.word	0x000121a0


	//   ....[49]....
        /*5744*/ 	.word	0x000121d0


	//   ....[50]....
        /*5748*/ 	.word	0x00012260


	//   ....[51]....
        /*574c*/ 	.word	0x000122f0


	//   ....[52]....
        /*5750*/ 	.word	0x00012340


	//   ....[53]....
        /*5754*/ 	.word	0x000123a0


	//   ....[54]....
        /*5758*/ 	.word	0x000123e0


	//   ....[55]....
        /*575c*/ 	.word	0x000124d0


	//   ....[56]....
        /*5760*/ 	.word	0x00012540


	//   ....[57]....
        /*5764*/ 	.word	0x00012550


	//   ....[58]....
        /*5768*/ 	.word	0x00012580


	//   ....[59]....
        /*576c*/ 	.word	0x00012630


	//   ....[60]....
        /*5770*/ 	.word	0x00012640


	//   ....[61]....
        /*5774*/ 	.word	0x00012670


	//   ....[62]....
        /*5778*/ 	.word	0x00012740


	//   ....[63]....
        /*577c*/ 	.word	0x00012770


	//   ....[64]....
        /*5780*/ 	.word	0x00012990


	//   ....[65]....
        /*5784*/ 	.word	0x00012bc0


	//   ....[66]....
        /*5788*/ 	.word	0x00012f20


	//   ....[67]....
        /*578c*/ 	.word	0x000133c0


	//   ....[68]....
        /*5790*/ 	.word	0x00013400


	//   ....[69]....
        /*5794*/ 	.word	0x000135a0


	//   ....[70]....
        /*5798*/ 	.word	0x000135f0


	//   ....[71]....
        /*579c*/ 	.word	0x00013630


	//   ....[72]....
        /*57a0*/ 	.word	0x000136b0


	//   ....[73]....
        /*57a4*/ 	.word	0x000137d0


	//   ....[74]....
        /*57a8*/ 	.word	0x00013840


	//   ....[75]....
        /*57ac*/ 	.word	0x00013850


	//   ....[76]....
        /*57b0*/ 	.word	0x00013860


	//   ....[77]....
        /*57b4*/ 	.word	0x00013890


	//   ....[78]....
        /*57b8*/ 	.word	0x000138b0


	//   ....[79]....
        /*57bc*/ 	.word	0x000138c0


	//   ....[80]....
        /*57c0*/ 	.word	0x00013930


	//   ....[81]....
        /*57c4*/ 	.word	0x00013cb0


	//   ....[82]....
        /*57c8*/ 	.word	0x00013d50


	//   ....[83]....
        /*57cc*/ 	.word	0x00013da0


	//   ....[84]....
        /*57d0*/ 	.word	0x00013de0


	//   ....[85]....
        /*57d4*/ 	.word	0x00013e20


	//   ....[86]....
        /*57d8*/ 	.word	0x00013ef0


	//   ....[87]....
        /*57dc*/ 	.word	0x00013f50


	//   ....[88]....
        /*57e0*/ 	.word	0x00013f60


	//   ....[89]....
        /*57e4*/ 	.word	0x00014090


	//   ....[90]....
        /*57e8*/ 	.word	0x000140d0


	//   ....[91]....
        /*57ec*/ 	.word	0x000140e0


	//   ....[92]....
        /*57f0*/ 	.word	0x00014100


	//   ....[93]....
        /*57f4*/ 	.word	0x00014140


	//   ....[94]....
        /*57f8*/ 	.word	0x000141a0


	//   ....[95]....
        /*57fc*/ 	.word	0x000141f0


	//   ....[96]....
        /*5800*/ 	.word	0x00014220


	//   ....[97]....
        /*5804*/ 	.word	0x000143e0


	//   ....[98]....
        /*5808*/ 	.word	0x000144f0


	//   ....[99]....
        /*580c*/ 	.word	0x00014740


	//   ....[100]....
        /*5810*/ 	.word	0x00014870


	//   ....[101]....
        /*5814*/ 	.word	0x000148e0


	//   ....[102]....
        /*5818*/ 	.word	0x000148f0


	//   ....[103]....
        /*581c*/ 	.word	0x00014ac0


	//   ....[104]....
        /*5820*/ 	.word	0x00014ad0


	//   ....[105]....
        /*5824*/ 	.word	0x00014ae0


	//   ....[106]....
        /*5828*/ 	.word	0x00014b00


	//   ....[107]....
        /*582c*/ 	.word	0x00014bc0


	//   ....[108]....
        /*5830*/ 	.word	0x00014d50


	//   ....[109]....
        /*5834*/ 	.word	0x00014db0


	//   ....[110]....
        /*5838*/ 	.word	0x00014dc0


	//   ....[111]....
        /*583c*/ 	.word	0x00014de0


	//   ....[112]....
        /*5840*/ 	.word	0x00014df0


	//   ....[113]....
        /*5844*/ 	.word	0x000150d0


	//   ....[114]....
        /*5848*/ 	.word	0x000150e0


	//   ....[115]....
        /*584c*/ 	.word	0x000150f0


	//   ....[116]....
        /*5850*/ 	.word	0x00015110


	//   ....[117]....
        /*5854*/ 	.word	0x00015120


	//   ....[118]....
        /*5858*/ 	.word	0x00015130


	//   ....[119]....
        /*585c*/ 	.word	0x00015180


	//   ....[120]....
        /*5860*/ 	.word	0x000151e0


	//   ....[121]....
        /*5864*/ 	.word	0x00015200


	//   ....[122]....
        /*5868*/ 	.word	0x00015210


	//   ....[123]....
        /*586c*/ 	.word	0x00015220


	//   ....[124]....
        /*5870*/ 	.word	0x000152b0


	//   ....[125]....
        /*5874*/ 	.word	0x000152d0


	//   ....[126]....
        /*5878*/ 	.word	0x000152e0


	//   ....[127]....
        /*587c*/ 	.word	0x000152f0


	//   ....[128]....
        /*5880*/ 	.word	0x00015300


	//   ....[129]....
        /*5884*/ 	.word	0x00015470


	//----- nvinfo : EIATTR_VRC_CTA_INIT_COUNT
	.align		4
.L_66:
        /*5888*/ 	.byte	0x02, 0x4a
	.zero		1
	.zero		1


	//----- nvinfo : EIATTR_EXIT_INSTR_OFFSETS
	.align		4
        /*588c*/ 	.byte	0x04, 0x1c
        /*588e*/ 	.short	(.L_68 - .L_67)


	//   ....[0]....
.L_67:
        /*5890*/ 	.word	0x0002be10


	//   ....[1]....
        /*5894*/ 	.word	0x0002be50


	//----- nvinfo : EIATTR_REQNTID
	.align		4
.L_68:
        /*5898*/ 	.byte	0x04, 0x10
        /*589a*/ 	.short	(.L_70 - .L_69)
.L_69:
        /*589c*/ 	.word	0x00000200
        /*58a0*/ 	.word	0x00000001
        /*58a4*/ 	.word	0x00000001


	//----- nvinfo : EIATTR_CBANK_PARAM_SIZE
	.align		4
.L_70:
        /*58a8*/ 	.byte	0x03, 0x19
        /*58aa*/ 	.short	0x0088


	//----- nvinfo : EIATTR_PARAM_CBANK
	.align		4
        /*58ac*/ 	.byte	0x04, 0x0a
        /*58ae*/ 	.short	(.L_72 - .L_71)
	.align		4
.L_71:
        /*58b0*/ 	.word	index@(.nv.constant0.attn_fwd)
        /*58b4*/ 	.short	0x0380
        /*58b6*/ 	.short	0x0088


	//----- nvinfo : EIATTR_SW_WAR
	.align		4
.L_72:
        /*58b8*/ 	.byte	0x04, 0x36
        /*58ba*/ 	.short	(.L_74 - .L_73)
.L_73:
        /*58bc*/ 	.word	0x00000008
.L_74:


//--------------------- .nv.compat                --------------------------
	.section	.nv.compat,"",@"SHT_CUDA_COMPAT_INFO"
	.align	4
        /*0000*/ 	.byte	0x02, 0x02, 0x01, 0x00, 0x02, 0x05, 0x05, 0x00, 0x02, 0x03, 0x00, 0x00, 0x02, 0x06, 0x01, 0x00


//--------------------- .nv.callgraph             --------------------------
	.section	.nv.callgraph,"",@"SHT_CUDA_CALLGRAPH"
	.align	4
	.sectionentsize	8
	.align		4
        /*0000*/ 	.word	0x00000000
	.align		4
        /*0004*/ 	.word	0xffffffff
	.align		4
        /*0008*/ 	.word	0x00000000
	.align		4
        /*000c*/ 	.word	0xfffffffe
	.align		4
        /*0010*/ 	.word	0x00000000
	.align		4
        /*0014*/ 	.word	0xfffffffd
	.align		4
        /*0018*/ 	.word	0x00000000
	.align		4
        /*001c*/ 	.word	0xfffffffc


//--------------------- .nv.constant4             --------------------------
	.section	.nv.constant4,"a",@progbits
	.align	8
	.align		8
.nv.constant4:
        /*0000*/ 	.dword	_$_str


//--------------------- .text.attn_fwd            --------------------------
	.section	.text.attn_fwd,"ax",@progbits
	.align	128
        .global         attn_fwd
        .type           attn_fwd,@function
        .size           attn_fwd,(.L_x_3 - attn_fwd)
        .other          attn_fwd,@"STO_CUDA_ENTRY STV_DEFAULT"
attn_fwd:
.text.attn_fwd:
[----:B------:R-:W0:Y:S01]  /*0000*/  LDC R1, c[0x0][0x37c] ;  /* 0x0000df00ff017b82 */ /* 0x000e220000000800 */
[----:B------:R-:W1:Y:S07]  /*0010*/  S2R R6, SR_TID.X ;  /* 0x0000000000067919 */ /* 0x000e6e0000002100 */
[----:B------:R-:W2:Y:S01]  /*0020*/  LDC R0, c[0x0][0x3b8] ;  /* 0x0000ee00ff007b82 */ /* 0x000ea20000000800 */
[----:B------:R-:W3:Y:S01]  /*0030*/  LDCU.64 UR4, c[0x0][0x3b0] ;  /* 0x00007600ff0477ac */ /* 0x000ee20008000a00 */
[----:B0-----:R-:W-:Y:S01]  /*0040*/  VIADD R1, R1, 0xfffff698 ;  /* 0xfffff69801017836 */ /* 0x001fe20000000000 */
[----:B------:R-:W0:Y:S01]  /*0050*/  S2R R2, SR_CTAID.X ;  /* 0x0000000000027919 */ /* 0x000e220000002500 */
[----:B------:R-:W4:Y:S04]  /*0060*/  LDCU.64 UR12, c[0x0][0x358] ;  /* 0x00006b00ff0c77ac */ /* 0x000f280008000a00 */
[----:B------:R-:W3:Y:S08]  /*0070*/  S2UR UR8, SR_CTAID.Y ;  /* 0x00000000000879c3 */ /* 0x000ef00000002600 */
[----:B------:R-:W5:Y:S01]  /*0080*/  LDC.64 R54, c[0x0][0x380] ;  /* 0x0000e000ff367b82 */ /* 0x000f620000000a00 */
[--C-:B-1----:R-:W-:Y:S01]  /*0090*/  SHF.R.U32.HI R3, RZ, 0x8, R6.reuse ;  /* 0x00000008ff037819 */ /* 0x102fe20000011606 */
[----:B---3--:R-:W-:Y:S01]  /*00a0*/  UIMAD UR4, UR8, UR4, URZ ;  /* 0x00000004080472a4 */ /* 0x008fe2000f8e02ff */
[----:B------:R-:W-:-:S02]  /*00b0*/  SHF.R.S32.HI R45, RZ, 0x8, R6 ;  /* 0x00000008ff2d7819 */ /* 0x000fc40000011406 */
[----:B------:R-:W-:Y:S01]  /*00c0*/  SGXT.U32 R3, R3, 0x1 ;  /* 0x000000010303781a */ /* 0x000fe20000000000 */
[----:B------:R-:W-:Y:S01]  /*00d0*/  USHF.L.U32 UR6, UR4, 0x1, URZ ;  /* 0x0000000104067899 */ /* 0x000fe200080006ff */
[----:B0-----:R-:W-:Y:S02]  /*00e0*/  PRMT R2, R6, 0x6540, R2 ;  /* 0x0000654006027816 */ /* 0x001fe40000000002 */
[----:B------:R-:W-:Y:S01]  /*00f0*/  SGXT R45, R45, 0x1 ;  /* 0x000000012d2d781a */ /* 0x000fe20000000200 */
[----:B--2---:R-:W-:Y:S02]  /*0100*/  IMAD R7, R3, R0, RZ ;  /* 0x0000000003077224 */ /* 0x004fe400078e02ff */
[----:B------:R-:W-:Y:S01]  /*0110*/  IMAD R3, R2, UR5, RZ ;  /* 0x0000000502037c24 */ /* 0x000fe2000f8e02ff */
[----:B------:R-:W-:Y:S01]  /*0120*/  UIMAD.WIDE UR4, UR4, 0x2, URZ ;  /* 0x00000002040478a5 */ /* 0x000fe2000f8e02ff */
[----:B------:R-:W-:Y:S02]  /*0130*/  IMAD R15, R0, 0x2, R7 ;  /* 0x00000002000f7824 */ /* 0x000fe400078e0207 */
[----:B------:R-:W-:-:S02]  /*0140*/  IMAD.SHL.U32 R5, R3, 0x2, RZ ;  /* 0x0000000203057824 */ /* 0x000fc400078e00ff */
[----:B------:R-:W-:Y:S01]  /*0150*/  IMAD.HI R4, R3, 0x2, RZ ;  /* 0x0000000203047827 */ /* 0x000fe200078e02ff */
[----:B------:R-:W-:Y:S02]  /*0160*/  LOP3.LUT R3, R6, 0xff, RZ, 0xc0, !PT ;  /* 0x000000ff06037812 */ /* 0x000fe400078ec0ff */
[----:B-----5:R-:W-:Y:S01]  /*0170*/  IADD3 R2, P0, P1, R5, UR6, R54 ;  /* 0x0000000605027c10 */ /* 0x020fe2000f91e036 */
[----:B------:R-:W-:Y:S02]  /*0180*/  IMAD R21, R0, 0x2, R15 ;  /* 0x0000000200157824 */ /* 0x000fe400078e020f */
[----:B------:R-:W-:Y:S01]  /*0190*/  IMAD.SHL.U32 R8, R3, 0x2, RZ ;  /* 0x0000000203087824 */ /* 0x000fe200078e00ff */
[----:B------:R-:W-:Y:S01]  /*01a0*/  IADD3.X R55, PT, PT, R4, UR5, R55, P0, P1 ;  /* 0x0000000504377c10 */ /* 0x000fe200087e2437 */
[C---:B------:R-:W-:Y:S01]  /*01b0*/  IMAD R23, R0.reuse, 0x2, R21 ;  /* 0x0000000200177824 */ /* 0x040fe200078e0215 */
[-C--:B------:R-:W-:Y:S02]  /*01c0*/  LEA R4, P0, R7, R2.reuse, 0x1 ;  /* 0x0000000207047211 */ /* 0x080fe400078008ff */
[----:B------:R-:W-:Y:S01]  /*01d0*/  LEA R6, P1, R15, R2, 0x1 ;  /* 0x000000020f067211 */ /* 0x000fe200078208ff */
[----:B------:R-:W-:Y:S01]  /*01e0*/  IMAD R27, R0, 0x2, R23 ;  /* 0x00000002001b7824 */ /* 0x000fe200078e0217 */
[----:B------:R-:W-:-:S02]  /*01f0*/  LEA.HI.X.SX32 R5, R7, R55, 0x1, P0 ;  /* 0x0000003707057211 */ /* 0x000fc400000f0eff */
[-C--:B------:R-:W-:Y:S01]  /*0200*/  LEA R14, P0, R21, R2.reuse, 0x1 ;  /* 0x00000002150e7211 */ /* 0x080fe200078008ff */
[----:B------:R-:W-:Y:S01]  /*0210*/  IMAD R29, R0, 0x2, R27 ;  /* 0x00000002001d7824 */ /* 0x000fe200078e021b */
[-C--:B------:R-:W-:Y:S01]  /*0220*/  LEA.HI.X.SX32 R7, R15, R55.reuse, 0x1, P1 ;  /* 0x000000370f077211 */ /* 0x080fe200008f0eff */
[----:B----4-:R0:W2:Y:S01]  /*0230*/  LDG.E.U16 R16, desc[UR12][R4.64] ;  /* 0x0000000c04107981 */ /* 0x0100a2000c1e1500 */
[-C--:B------:R-:W-:Y:S02]  /*0240*/  LEA.HI.X.SX32 R15, R21, R55.reuse, 0x1, P0 ;  /* 0x00000037150f7211 */ /* 0x080fe400000f0eff */
[-C--:B------:R-:W-:Y:S01]  /*0250*/  LEA R20, P0, R23, R2.reuse, 0x1 ;  /* 0x0000000217147211 */ /* 0x080fe200078008ff */
[----:B------:R1:W3:Y:S01]  /*0260*/  LDG.E.U16 R10, desc[UR12][R6.64] ;  /* 0x0000000c060a7981 */ /* 0x0002e2000c1e1500 */
[----:B------:R-:W-:Y:S02]  /*0270*/  LEA R22, P1, R27, R2, 0x1 ;  /* 0x000000021b167211 */ /* 0x000fe400078208ff */
[----:B------:R-:W-:-:S02]  /*0280*/  LEA.HI.X.SX32 R21, R23, R55, 0x1, P0 ;  /* 0x0000003717157211 */ /* 0x000fc400000f0eff */
[----:B------:R-:W-:Y:S02]  /*0290*/  LOP3.LUT R45, R8, 0x210, R45, 0x78, !PT ;  /* 0x00000210082d7812 */ /* 0x000fe400078e782d */
[----:B0-----:R-:W-:Y:S01]  /*02a0*/  LEA R4, P0, R29, R2, 0x1 ;  /* 0x000000021d047211 */ /* 0x001fe200078008ff */
[----:B------:R0:W4:Y:S01]  /*02b0*/  LDG.E.U16 R8, desc[UR12][R14.64] ;  /* 0x0000000c0e087981 */ /* 0x000122000c1e1500 */
[-C--:B------:R-:W-:Y:S02]  /*02c0*/  LEA.HI.X.SX32 R23, R27, R55.reuse, 0x1, P1 ;  /* 0x000000371b177211 */ /* 0x080fe400008f0eff */
[----:B------:R-:W-:Y:S01]  /*02d0*/  LEA.HI.X.SX32 R5, R29, R55, 0x1, P0 ;  /* 0x000000371d057211 */ /* 0x000fe200000f0eff */
[----:B------:R5:W4:Y:S01]  /*02e0*/  LDG.E.U16 R26, desc[UR12][R20.64] ;  /* 0x0000000c141a7981 */ /* 0x000b22000c1e1500 */
[----:B------:R-:W-:-:S03]  /*02f0*/  LEA R35, R0, R29, 0x1 ;  /* 0x0000001d00237211 */ /* 0x000fc600078e08ff */
[----:B------:R-:W4:Y:S04]  /*0300*/  LDG.E.U16 R22, desc[UR12][R22.64] ;  /* 0x0000000c16167981 */ /* 0x000f28000c1e1500 */
[----:B------:R0:W4:Y:S01]  /*0310*/  LDG.E.U16 R12, desc[UR12][R4.64] ;  /* 0x0000000c040c7981 */ /* 0x000122000c1e1500 */
[----:B-1----:R-:W-:Y:S01]  /*0320*/  LEA R6, P0, R35, R2, 0x1 ;  /* 0x0000000223067211 */ /* 0x002fe200078008ff */
[----:B------:R-:W-:-:S03]  /*0330*/  IMAD R37, R0, 0x2, R35 ;  /* 0x0000000200257824 */ /* 0x000fc600078e0223 */
[----:B------:R-:W-:Y:S01]  /*0340*/  LEA.HI.X.SX32 R7, R35, R55, 0x1, P0 ;  /* 0x0000003723077211 */ /* 0x000fe200000f0eff */
[----:B------:R-:W-:-:S04]  /*0350*/  IMAD R41, R0, 0x2, R37 ;  /* 0x0000000200297824 */ /* 0x000fc800078e0225 */
[----:B------:R1:W4:Y:S01]  /*0360*/  LDG.E.U16 R24, desc[UR12][R6.64] ;  /* 0x0000000c06187981 */ /* 0x000322000c1e1500 */
[----:B------:R-:W-:Y:S01]  /*0370*/  IMAD R49, R0, 0x2, R41 ;  /* 0x0000000200317824 */ /* 0x000fe200078e0229 */
[----:B0-----:R-:W-:-:S03]  /*0380*/  LEA R14, P0, R37, R2, 0x1 ;  /* 0x00000002250e7211 */ /* 0x001fc600078008ff */
[C---:B------:R-:W-:Y:S01]  /*0390*/  IMAD R51, R0.reuse, 0x2, R49 ;  /* 0x0000000200337824 */ /* 0x040fe200078e0231 */
[-C--:B------:R-:W-:Y:S02]  /*03a0*/  LEA.HI.X.SX32 R15, R37, R55.reuse, 0x1, P0 ;  /* 0x00000037250f7211 */ /* 0x080fe400000f0eff */
[-C--:B-----5:R-:W-:Y:S01]  /*03b0*/  LEA R20, P0, R49, R2.reuse, 0x1 ;  /* 0x0000000231147211 */ /* 0x0a0fe200078008ff */
[C---:B------:R-:W-:Y:S01]  /*03c0*/  IMAD R71, R0.reuse, 0x2, R51 ;  /* 0x0000000200477824 */ /* 0x040fe200078e0233 */
[-C--:B------:R-:W-:Y:S01]  /*03d0*/  LEA R28, P1, R41, R2.reuse, 0x1 ;  /* 0x00000002291c7211 */ /* 0x080fe200078208ff */
[----:B------:R-:W5:Y:S01]  /*03e0*/  LDG.E.U16 R18, desc[UR12][R14.64] ;  /* 0x0000000c0e127981 */ /* 0x000f62000c1e1500 */
[-C--:B------:R-:W-:Y:S01]  /*03f0*/  LEA.HI.X.SX32 R21, R49, R55.reuse, 0x1, P0 ;  /* 0x0000003731157211 */ /* 0x080fe200000f0eff */
[----:B------:R-:W-:Y:S01]  /*0400*/  IMAD R73, R0, 0x2, R71 ;  /* 0x0000000200497824 */ /* 0x000fe200078e0247 */
[----:B------:R-:W-:Y:S02]  /*0410*/  LEA R4, P0, R51, R2, 0x1 ;  /* 0x0000000233047211 */ /* 0x000fe400078008ff */
[----:B------:R-:W-:-:S02]  /*0420*/  LEA.HI.X.SX32 R29, R41, R55, 0x1, P1 ;  /* 0x00000037291d7211 */ /* 0x000fc400008f0eff */
[C---:B------:R-:W-:Y:S02]  /*0430*/  LEA R75, R0.reuse, R73, 0x1 ;  /* 0x00000049004b7211 */ /* 0x040fe400078e08ff */
[-C--:B------:R-:W-:Y:S02]  /*0440*/  LEA.HI.X.SX32 R5, R51, R55.reuse, 0x1, P0 ;  /* 0x0000003733057211 */ /* 0x080fe400000f0eff */
[-C--:B-1----:R-:W-:Y:S01]  /*0450*/  LEA R6, P0, R71, R2.reuse, 0x1 ;  /* 0x0000000247067211 */ /* 0x082fe200078008ff */
[C---:B------:R-:W-:Y:S01]  /*0460*/  IMAD R77, R0.reuse, 0x2, R75 ;  /* 0x00000002004d7824 */ /* 0x040fe200078e024b */
[----:B------:R-:W-:Y:S02]  /*0470*/  LEA R36, P1, R73, R2, 0x1 ;  /* 0x0000000249247211 */ /* 0x000fe400078208ff */
[-C--:B------:R-:W-:Y:S01]  /*0480*/  LEA.HI.X.SX32 R7, R71, R55.reuse, 0x1, P0 ;  /* 0x0000003747077211 */ /* 0x080fe200000f0eff */
[----:B------:R-:W-:Y:S01]  /*0490*/  IMAD R79, R0, 0x2, R77 ;  /* 0x00000002004f7824 */ /* 0x000fe200078e024d */
[----:B------:R-:W-:-:S02]  /*04a0*/  LEA.HI.X.SX32 R37, R73, R55, 0x1, P1 ;  /* 0x0000003749257211 */ /* 0x000fc400008f0eff */
[----:B------:R-:W-:Y:S01]  /*04b0*/  LEA R70, P0, R75, R2, 0x1 ;  /* 0x000000024b467211 */ /* 0x000fe200078008ff */
[----:B------:R-:W-:-:S03]  /*04c0*/  IMAD R81, R0, 0x2, R79 ;  /* 0x0000000200517824 */ /* 0x000fc600078e024f */
[----:B------:R-:W-:Y:S01]  /*04d0*/  LEA.HI.X.SX32 R71, R75, R55, 0x1, P0 ;  /* 0x000000374b477211 */ /* 0x000fe200000f0eff */
[----:B------:R-:W-:Y:S01]  /*04e0*/  IMAD R83, R0, 0x2, R81 ;  /* 0x0000000200537824 */ /* 0x000fe200078e0251 */
[----:B------:R-:W-:-:S03]  /*04f0*/  LEA R72, P0, R77, R2, 0x1 ;  /* 0x000000024d487211 */ /* 0x000fc600078008ff */
[----:B------:R-:W5:Y:S01]  /*0500*/  LDG.E.U16 R14, desc[UR12][R70.64] ;  /* 0x0000000c460e7981 */ /* 0x000f62000c1e1500 */
[----:B------:R-:W-:Y:S01]  /*0510*/  LEA.HI.X.SX32 R73, R77, R55, 0x1, P0 ;  /* 0x000000374d497211 */ /* 0x000fe200000f0eff */
[----:B------:R-:W-:-:S04]  /*0520*/  IMAD R85, R0, 0x2, R83 ;  /* 0x0000000200557824 */ /* 0x000fc800078e0253 */
[----:B------:R-:W-:-:S05]  /*0530*/  IMAD R19, R0, 0x2, R85 ;  /* 0x0000000200137824 */ /* 0x000fca00078e0255 */
[----:B------:R-:W-:-:S05]  /*0540*/  LEA R9, R0, R19, 0x1 ;  /* 0x0000001300097211 */ /* 0x000fca00078e08ff */
[----:B------:R-:W-:-:S04]  /*0550*/  IMAD R17, R0, 0x2, R9 ;  /* 0x0000000200117824 */ /* 0x000fc800078e0209 */
[----:B------:R-:W-:-:S04]  /*0560*/  IMAD R13, R0, 0x2, R17 ;  /* 0x00000002000d7824 */ /* 0x000fc800078e0211 */
[----:B------:R-:W-:-:S04]  /*0570*/  IMAD R33, R0, 0x2, R13 ;  /* 0x0000000200217824 */ /* 0x000fc800078e020d */
[----:B------:R-:W-:-:S04]  /*0580*/  IMAD R31, R0, 0x2, R33 ;  /* 0x00000002001f7824 */ /* 0x000fc800078e0221 */
[----:B------:R-:W-:-:S05]  /*0590*/  IMAD R25, R0, 0x2, R31 ;  /* 0x0000000200197824 */ /* 0x000fca00078e021f */
[----:B------:R-:W-:-:S05]  /*05a0*/  LEA R11, R0, R25, 0x1 ;  /* 0x00000019000b7211 */ /* 0x000fca00078e08ff */
[----:B------:R-:W-:-:S04]  /*05b0*/  IMAD R69, R0, 0x2, R11 ;  /* 0x0000000200457824 */ /* 0x000fc800078e020b */
[----:B------:R-:W-:-:S04]  /*05c0*/  IMAD R43, R0, 0x2, R69 ;  /* 0x00000002002b7824 */ /* 0x000fc800078e0245 */
[----:B------:R-:W-:-:S04]  /*05d0*/  IMAD R67, R0, 0x2, R43 ;  /* 0x0000000200437824 */ /* 0x000fc800078e022b */
[----:B------:R-:W-:-:S04]  /*05e0*/  IMAD R3, R0, 0x2, R67 ;  /* 0x0000000200037824 */ /* 0x000fc800078e0243 */
[----:B------:R-:W-:Y:S01]  /*05f0*/  IMAD R65, R0, 0x2, R3 ;  /* 0x0000000200417824 */ /* 0x000fe200078e0203 */
[----:B--2---:R0:W-:Y:S04]  /*0600*/  STL [R1+0x250], R16 ;  /* 0x0002501001007387 */ /* 0x0041e80000100800 */
[----:B---3--:R1:W-:Y:S04]  /*0610*/  STL [R1+0x2b0], R10 ;  /* 0x0002b00a01007387 */ /* 0x0083e80000100800 */
[----:B0-----:R-:W2:Y:S04]  /*0620*/  LDG.E.U16 R16, desc[UR12][R28.64] ;  /* 0x0000000c1c107981 */ /* 0x001ea8000c1e1500 */
[----:B-1----:R0:W3:Y:S04]  /*0630*/  LDG.E.U16 R10, desc[UR12][R20.64] ;  /* 0x0000000c140a7981 */ /* 0x0020e8000c1e1500 */
[----:B----4-:R1:W-:Y:S04]  /*0640*/  STL [R1+0x2fc], R8 ;  /* 0x0002fc0801007387 */ /* 0x0103e80000100800 */
[----:B------:R4:W-:Y:S04]  /*0650*/  STL [R1+0x300], R26 ;  /* 0x0003001a01007387 */ /* 0x0009e80000100800 */
[----:B------:R0:W-:Y:S04]  /*0660*/  STL [R1+0x248], R22 ;  /* 0x0002481601007387 */ /* 0x0001e80000100800 */
[----:B-1----:R-:W3:Y:S04]  /*0670*/  LDG.E.U16 R8, desc[UR12][R4.64] ;  /* 0x0000000c04087981 */ /* 0x002ee8000c1e1500 */
[----:B----4-:R1:W4:Y:S04]  /*0680*/  LDG.E.U16 R26, desc[UR12][R6.64] ;  /* 0x0000000c061a7981 */ /* 0x010328000c1e1500 */
[----:B------:R1:W-:Y:S01]  /*0690*/  STL [R1+0x2ac], R12 ;  /* 0x0002ac0c01007387 */ /* 0x0003e20000100800 */
[----:B0-----:R-:W-:-:S02]  /*06a0*/  LEA R22, P0, R79, R2, 0x1 ;  /* 0x000000024f167211 */ /* 0x001fc400078008ff */
[-C--:B------:R-:W-:Y:S01]  /*06b0*/  LEA R20, P1, R81, R2.reuse, 0x1 ;  /* 0x0000000251147211 */ /* 0x080fe200078208ff */
[----:B-1----:R-:W4:Y:S01]  /*06c0*/  LDG.E.U16 R12, desc[UR12][R36.64] ;  /* 0x0000000c240c7981 */ /* 0x002f22000c1e1500 */
[-C--:B------:R-:W-:Y:S02]  /*06d0*/  LEA.HI.X.SX32 R23, R79, R55.reuse, 0x1, P0 ;  /* 0x000000374f177211 */ /* 0x080fe400000f0eff */
[-C--:B------:R-:W-:Y:S02]  /*06e0*/  LEA.HI.X.SX32 R21, R81, R55.reuse, 0x1, P1 ;  /* 0x0000003751157211 */ /* 0x080fe400008f0eff */
[CC--:B------:R-:W-:Y:S01]  /*06f0*/  LEA R6, P0, R83.reuse, R2.reuse, 0x1 ;  /* 0x0000000253067211 */ /* 0x0c0fe200078008ff */
[----:B------:R0:W-:Y:S03]  /*0700*/  STL [R1+0x2f8], R24 ;  /* 0x0002f81801007387 */ /* 0x0001e60000100800 */
[----:B------:R-:W-:Y:S01]  /*0710*/  LEA.HI.X.SX32 R7, R83, R55, 0x1, P0 ;  /* 0x0000003753077211 */ /* 0x000fe200000f0eff */
[----:B------:R-:W4:Y:S01]  /*0720*/  LDG.E.U16 R40, desc[UR12][R22.64] ;  /* 0x0000000c16287981 */ /* 0x000f22000c1e1500 */
[----:B------:R-:W-:-:S03]  /*0730*/  LEA R4, P0, R85, R2, 0x1 ;  /* 0x0000000255047211 */ /* 0x000fc600078008ff */
[----:B------:R1:W4:Y:S04]  /*0740*/  LDG.E.U16 R32, desc[UR12][R20.64] ;  /* 0x0000000c14207981 */ /* 0x000328000c1e1500 */
[----:B0-----:R-:W4:Y:S01]  /*0750*/  LDG.E.U16 R24, desc[UR12][R72.64] ;  /* 0x0000000c48187981 */ /* 0x001f22000c1e1500 */
[----:B------:R-:W-:-:S03]  /*0760*/  LEA.HI.X.SX32 R5, R85, R55, 0x1, P0 ;  /* 0x0000003755057211 */ /* 0x000fc600000f0eff */
[----:B------:R0:W4:Y:S04]  /*0770*/  LDG.E.U16 R28, desc[UR12][R6.64] ;  /* 0x0000000c061c7981 */ /* 0x000128000c1e1500 */
[----:B------:R0:W4:Y:S04]  /*0780*/  LDG.E.U16 R22, desc[UR12][R4.64] ;  /* 0x0000000c04167981 */ /* 0x000128000c1e1500 */
[----:B-----5:R5:W-:Y:S02]  /*0790*/  STL [R1+0x2f4], R18 ;  /* 0x0002f41201007387 */ /* 0x020be40000100800 */
[----:B-----5:R-:W-:-:S04]  /*07a0*/  LEA R18, P0, R19, R2, 0x1 ;  /* 0x0000000213127211 */ /* 0x020fc800078008ff */
[----:B------:R-:W-:Y:S02]  /*07b0*/  LEA.HI.X.SX32 R19, R19, R55, 0x1, P0 ;  /* 0x0000003713137211 */ /* 0x000fe400000f0eff */
[----:B-1----:R-:W-:-:S04]  /*07c0*/  LEA R20, P0, R17, R2, 0x1 ;  /* 0x0000000211147211 */ /* 0x002fc800078008ff */
[----:B------:R-:W-:-:S05]  /*07d0*/  LEA.HI.X.SX32 R21, R17, R55, 0x1, P0 ;  /* 0x0000003711157211 */ /* 0x000fca00000f0eff */
[----:B------:R-:W5:Y:S04]  /*07e0*/  LDG.E.U16 R34, desc[UR12][R20.64] ;  /* 0x0000000c14227981 */ /* 0x000f68000c1e1500 */
[----:B--2---:R-:W-:Y:S04]  /*07f0*/  STL [R1+0x240], R16 ;  /* 0x0002401001007387 */ /* 0x004fe80000100800 */
[----:B---3--:R-:W-:Y:S04]  /*0800*/  STL [R1+0x2a8], R10 ;  /* 0x0002a80a01007387 */ /* 0x008fe80000100800 */
[----:B------:R1:W-:Y:S04]  /*0810*/  STL [R1+0x2f0], R8 ;  /* 0x0002f00801007387 */ /* 0x0003e80000100800 */
[----:B----4-:R2:W-:Y:S01]  /*0820*/  STL [R1+0x2ec], R26 ;  /* 0x0002ec1a01007387 */ /* 0x0105e20000100800 */
[----:B-1----:R-:W-:-:S04]  /*0830*/  LEA R8, P1, R9, R2, 0x1 ;  /* 0x0000000209087211 */ /* 0x002fc800078208ff */
[----:B------:R-:W-:Y:S01]  /*0840*/  LEA.HI.X.SX32 R9, R9, R55, 0x1, P1 ;  /* 0x0000003709097211 */ /* 0x000fe200008f0eff */
[----:B--2---:R-:W2:Y:S04]  /*0850*/  LDG.E.U16 R26, desc[UR12][R18.64] ;  /* 0x0000000c121a7981 */ /* 0x004ea8000c1e1500 */
[----:B------:R1:W-:Y:S04]  /*0860*/  STL [R1+0x238], R12 ;  /* 0x0002380c01007387 */ /* 0x0003e80000100800 */
[----:B------:R3:W-:Y:S01]  /*0870*/  STL [R1+0x2a0], R14 ;  /* 0x0002a00e01007387 */ /* 0x0007e20000100800 */
[----:B-1----:R-:W-:-:S04]  /*0880*/  LEA R12, P0, R13, R2, 0x1 ;  /* 0x000000020d0c7211 */ /* 0x002fc800078008ff */
[-C--:B------:R-:W-:Y:S01]  /*0890*/  LEA.HI.X.SX32 R13, R13, R55.reuse, 0x1, P0 ;  /* 0x000000370d0d7211 */ /* 0x080fe200000f0eff */
[----:B---3--:R1:W3:Y:S01]  /*08a0*/  LDG.E.U16 R14, desc[UR12][R8.64] ;  /* 0x0000000c080e7981 */ /* 0x0082e2000c1e1500 */
[-C--:B0-----:R-:W-:Y:S02]  /*08b0*/  LEA R6, P0, R33, R2.reuse, 0x1 ;  /* 0x0000000221067211 */ /* 0x081fe400078008ff */
[----:B------:R-:W-:Y:S01]  /*08c0*/  LEA R4, P1, R31, R2, 0x1 ;  /* 0x000000021f047211 */ /* 0x000fe200078208ff */
[----:B------:R-:W-:Y:S01]  /*08d0*/  STL [R1+0x2e8], R24 ;  /* 0x0002e81801007387 */ /* 0x000fe20000100800 */
[----:B------:R-:W-:-:S03]  /*08e0*/  LEA.HI.X.SX32 R7, R33, R55, 0x1, P0 ;  /* 0x0000003721077211 */ /* 0x000fc600000f0eff */
[----:B------:R-:W4:Y:S01]  /*08f0*/  LDG.E.U16 R38, desc[UR12][R12.64] ;  /* 0x0000000c0c267981 */ /* 0x000f22000c1e1500 */
[----:B-1----:R-:W-:-:S03]  /*0900*/  LEA R8, P0, R25, R2, 0x1 ;  /* 0x0000000219087211 */ /* 0x002fc600078008ff */
[----:B------:R-:W-:Y:S01]  /*0910*/  STL [R1+0x2e4], R40 ;  /* 0x0002e42801007387 */ /* 0x000fe20000100800 */
[----:B------:R-:W-:-:S03]  /*0920*/  LEA.HI.X.SX32 R9, R25, R55, 0x1, P0 ;  /* 0x0000003719097211 */ /* 0x000fc600000f0eff */
[----:B------:R0:W-:Y:S01]  /*0930*/  STL [R1+0x230], R32 ;  /* 0x0002302001007387 */ /* 0x0001e20000100800 */
[----:B------:R-:W-:-:S03]  /*0940*/  LEA.HI.X.SX32 R5, R31, R55, 0x1, P1 ;  /* 0x000000371f057211 */ /* 0x000fc600008f0eff */
[----:B------:R1:W4:Y:S01]  /*0950*/  LDG.E.U16 R19, desc[UR12][R6.64] ;  /* 0x0000000c06137981 */ /* 0x000322000c1e1500 */
[----:B0-----:R-:W-:-:S03]  /*0960*/  LEA R32, P0, R11, R2, 0x1 ;  /* 0x000000020b207211 */ /* 0x001fc600078008ff */
[----:B------:R0:W-:Y:S01]  /*0970*/  STL [R1+0x29c], R28 ;  /* 0x00029c1c01007387 */ /* 0x0001e20000100800 */
[----:B------:R-:W-:-:S03]  /*0980*/  LEA.HI.X.SX32 R33, R11, R55, 0x1, P0 ;  /* 0x000000370b217211 */ /* 0x000fc600000f0eff */
[----:B------:R1:W4:Y:S04]  /*0990*/  LDG.E.U16 R13, desc[UR12][R4.64] ;  /* 0x0000000c040d7981 */ /* 0x000328000c1e1500 */
[----:B------:R1:W-:Y:S04]  /*09a0*/  STL [R1+0x2e0], R22 ;  /* 0x0002e01601007387 */ /* 0x0003e80000100800 */
[----:B0-----:R0:W4:Y:S04]  /*09b0*/  LDG.E.U16 R28, desc[UR12][R8.64] ;  /* 0x0000000c081c7981 */ /* 0x001128000c1e1500 */
[----:B-1----:R-:W4:Y:S01]  /*09c0*/  LDG.E.U16 R22, desc[UR12][R32.64] ;  /* 0x0000000c20167981 */ /* 0x002f22000c1e1500 */
[----:B------:R-:W-:-:S02]  /*09d0*/  LEA R20, P0, R69, R2, 0x1 ;  /* 0x0000000245147211 */ /* 0x000fc400078008ff */
[-C--:B------:R-:W-:Y:S02]  /*09e0*/  LEA R6, P1, R43, R2.reuse, 0x1 ;  /* 0x000000022b067211 */ /* 0x080fe400078208ff */
[----:B------:R-:W-:Y:S02]  /*09f0*/  LEA.HI.X.SX32 R21, R69, R55, 0x1, P0 ;  /* 0x0000003745157211 */ /* 0x000fe400000f0eff */
[-C--:B------:R-:W-:Y:S02]  /*0a00*/  LEA R4, P0, R67, R2.reuse, 0x1 ;  /* 0x0000000243047211 */ /* 0x080fe400078008ff */
[C---:B------:R-:W-:Y:S02]  /*0a10*/  LEA R63, R0.reuse, R65, 0x1 ;  /* 0x00000041003f7211 */ /* 0x040fe400078e08ff */
[-C--:B------:R-:W-:Y:S02]  /*0a20*/  LEA.HI.X.SX32 R7, R43, R55.reuse, 0x1, P1 ;  /* 0x000000372b077211 */ /* 0x080fe400008f0eff */
[----:B------:R-:W-:Y:S01]  /*0a30*/  LEA.HI.X.SX32 R5, R67, R55, 0x1, P0 ;  /* 0x0000003743057211 */ /* 0x000fe200000f0eff */
[----:B------:R-:W-:Y:S01]  /*0a40*/  IMAD R61, R0, 0x2, R63 ;  /* 0x00000002003d7824 */ /* 0x000fe200078e023f */
[----:B0-----:R-:W-:-:S03]  /*0a50*/  LEA R8, P0, R3, R2, 0x1 ;  /* 0x0000000203087211 */ /* 0x001fc600078008ff */
[C---:B------:R-:W-:Y:S01]  /*0a60*/  IMAD R39, R0.reuse, 0x2, R61 ;  /* 0x0000000200277824 */ /* 0x040fe200078e023d */
[----:B------:R-:W-:Y:S01]  /*0a70*/  LEA.HI.X.SX32 R9, R3, R55, 0x1, P0 ;  /* 0x0000003703097211 */ /* 0x000fe200000f0eff */
[----:B------:R0:W4:Y:S02]  /*0a80*/  LDG.E.U16 R40, desc[UR12][R4.64] ;  /* 0x0000000c04287981 */ /* 0x000124000c1e1500 */
[----:B------:R-:W-:Y:S01]  /*0a90*/  IMAD R92, R0, 0x2, R39 ;  /* 0x00000002005c7824 */ /* 0x000fe200078e0227 */
[----:B0-----:R-:W-:-:S03]  /*0aa0*/  LEA R4, P1, R63, R2, 0x1 ;  /* 0x000000023f047211 */ /* 0x001fc600078208ff */
[----:B------:R-:W-:Y:S01]  /*0ab0*/  IMAD R59, R0, 0x2, R92 ;  /* 0x00000002003b7824 */ /* 0x000fe200078e025c */
[----:B------:R-:W-:-:S03]  /*0ac0*/  LEA.HI.X.SX32 R5, R63, R55, 0x1, P1 ;  /* 0x000000373f057211 */ /* 0x000fc600008f0eff */
[----:B------:R-:W-:Y:S01]  /*0ad0*/  IMAD R57, R0, 0x2, R59 ;  /* 0x0000000200397824 */ /* 0x000fe200078e023b */
[----:B--2---:R-:W-:Y:S04]  /*0ae0*/  STL [R1+0x2dc], R26 ;  /* 0x0002dc1a01007387 */ /* 0x004fe80000100800 */
[----:B---3--:R0:W-:Y:S04]  /*0af0*/  STL [R1+0x228], R14 ;  /* 0x0002280e01007387 */ /* 0x0081e80000100800 */
[----:B-----5:R1:W-:Y:S04]  /*0b00*/  STL [R1+0x298], R34 ;  /* 0x0002982201007387 */ /* 0x0203e80000100800 */
[----:B0-----:R-:W2:Y:S04]  /*0b10*/  LDG.E.U16 R14, desc[UR12][R20.64] ;  /* 0x0000000c140e7981 */ /* 0x001ea8000c1e1500 */
[----:B-1----:R0:W3:Y:S04]  /*0b20*/  LDG.E.U16 R34, desc[UR12][R6.64] ;  /* 0x0000000c06227981 */ /* 0x0020e8000c1e1500 */
[----:B------:R1:W5:Y:S01]  /*0b30*/  LDG.E.U16 R21, desc[UR12][R8.64] ;  /* 0x0000000c08157981 */ /* 0x000362000c1e1500 */
[----:B0-----:R-:W-:-:S04]  /*0b40*/  LEA R6, P0, R65, R2, 0x1 ;  /* 0x0000000241067211 */ /* 0x001fc800078008ff */
[-C--:B------:R-:W-:Y:S02]  /*0b50*/  LEA.HI.X.SX32 R7, R65, R55.reuse, 0x1, P0 ;  /* 0x0000003741077211 */ /* 0x080fe400000f0eff */
[C---:B-1----:R-:W-:Y:S01]  /*0b60*/  LEA R8, P0, R61.reuse, R2, 0x1 ;  /* 0x000000023d087211 */ /* 0x042fe200078008ff */
[----:B----4-:R0:W-:Y:S04]  /*0b70*/  STL [R1+0x2d8], R38 ;  /* 0x0002d82601007387 */ /* 0x0101e80000100800 */
[----:B------:R1:W4:Y:S01]  /*0b80*/  LDG.E.U16 R46, desc[UR12][R6.64] ;  /* 0x0000000c062e7981 */ /* 0x000322000c1e1500 */
[----:B------:R-:W-:-:S03]  /*0b90*/  LEA.HI.X.SX32 R9, R61, R55, 0x1, P0 ;  /* 0x000000373d097211 */ /* 0x000fc600000f0eff */
[----:B------:R-:W-:Y:S04]  /*0ba0*/  STL [R1+0x2d4], R19 ;  /* 0x0002d41301007387 */ /* 0x000fe80000100800 */
[----:B0-----:R0:W4:Y:S01]  /*0bb0*/  LDG.E.U16 R38, desc[UR12][R4.64] ;  /* 0x0000000c04267981 */ /* 0x001122000c1e1500 */
[----:B-1----:R-:W-:-:S03]  /*0bc0*/  LEA R6, P0, R39, R2, 0x1 ;  /* 0x0000000227067211 */ /* 0x002fc600078008ff */
[----:B------:R-:W-:Y:S01]  /*0bd0*/  STL [R1+0x220], R13 ;  /* 0x0002200d01007387 */ /* 0x000fe20000100800 */
[----:B------:R-:W-:-:S03]  /*0be0*/  LEA.HI.X.SX32 R7, R39, R55, 0x1, P0 ;  /* 0x0000003727077211 */ /* 0x000fc600000f0eff */
[----:B------:R1:W-:Y:S01]  /*0bf0*/  STL [R1+0x290], R28 ;  /* 0x0002901c01007387 */ /* 0x0003e20000100800 */
[----:B0-----:R-:W-:-:S03]  /*0c00*/  LEA R4, P1, R59, R2, 0x1 ;  /* 0x000000023b047211 */ /* 0x001fc600078208ff */
[----:B------:R0:W-:Y:S01]  /*0c10*/  STL [R1+0x2d0], R22 ;  /* 0x0002d01601007387 */ /* 0x0001e20000100800 */
[----:B------:R-:W-:-:S03]  /*0c20*/  LEA.HI.X.SX32 R5, R59, R55, 0x1, P1 ;  /* 0x000000373b057211 */ /* 0x000fc600008f0eff */
[----:B-1----:R-:W4:Y:S04]  /*0c30*/  LDG.E.U16 R28, desc[UR12][R6.64] ;  /* 0x0000000c061c7981 */ /* 0x002f28000c1e1500 */
[----:B0-----:R0:W4:Y:S04]  /*0c40*/  LDG.E.U16 R22, desc[UR12][R8.64] ;  /* 0x0000000c08167981 */ /* 0x001128000c1e1500 */
[----:B------:R1:W4:Y:S01]  /*0c50*/  LDG.E.U16 R42, desc[UR12][R4.64] ;  /* 0x0000000c042a7981 */ /* 0x000322000c1e1500 */
[----:B0-----:R-:W-:-:S04]  /*0c60*/  LEA R8, P0, R57, R2, 0x1 ;  /* 0x0000000239087211 */ /* 0x001fc800078008ff */
[----:B------:R-:W-:-:S05]  /*0c70*/  LEA.HI.X.SX32 R9, R57, R55, 0x1, P0 ;  /* 0x0000003739097211 */ /* 0x000fca00000f0eff */
[----:B------:R0:W4:Y:S01]  /*0c80*/  LDG.E.U16 R50, desc[UR12][R8.64] ;  /* 0x0000000c08327981 */ /* 0x000122000c1e1500 */
[----:B------:R-:W-:-:S05]  /*0c90*/  IMAD R53, R0, 0x2, R57 ;  /* 0x0000000200357824 */ /* 0x000fca00078e0239 */
[----:B------:R-:W-:-:S05]  /*0ca0*/  LEA R91, R0, R53, 0x1 ;  /* 0x00000035005b7211 */ /* 0x000fca00078e08ff */
[----:B------:R-:W-:-:S04]  /*0cb0*/  IMAD R47, R0, 0x2, R91 ;  /* 0x00000002002f7824 */ /* 0x000fc800078e025b */
[----:B------:R-:W-:-:S04]  /*0cc0*/  IMAD R27, R0, 0x2, R47 ;  /* 0x00000002001b7824 */ /* 0x000fc800078e022f */
[----:B------:R-:W-:-:S04]  /*0cd0*/  IMAD R41, R0, 0x2, R27 ;  /* 0x0000000200297824 */ /* 0x000fc800078e021b */
[----:B------:R-:W-:Y:S01]  /*0ce0*/  IMAD R90, R0, 0x2, R41 ;  /* 0x00000002005a7824 */ /* 0x000fe200078e0229 */
[----:B------:R-:W-:-:S03]  /*0cf0*/  LEA R6, P0, R53, R2, 0x1 ;  /* 0x0000000235067211 */ /* 0x000fc600078008ff */
[----:B------:R-:W-:Y:S01]  /*0d00*/  IMAD R51, R0, 0x2, R90 ;  /* 0x0000000200337824 */ /* 0x000fe200078e025a */
[----:B-1----:R-:W-:-:S03]  /*0d10*/  LEA R4, P1, R47, R2, 0x1 ;  /* 0x000000022f047211 */ /* 0x002fc600078208ff */
[C---:B------:R-:W-:Y:S01]  /*0d20*/  IMAD R49, R0.reuse, 0x2, R51 ;  /* 0x0000000200317824 */ /* 0x040fe200078e0233 */
[-C--:B------:R-:W-:Y:S02]  /*0d30*/  LEA.HI.X.SX32 R7, R53, R55.reuse, 0x1, P0 ;  /* 0x0000003735077211 */ /* 0x080fe400000f0eff */
[----:B------:R-:W-:Y:S02]  /*0d40*/  LEA.HI.X.SX32 R5, R47, R55, 0x1, P1 ;  /* 0x000000372f057211 */ /* 0x000fe400008f0eff */
[CC--:B0-----:R-:W-:Y:S01]  /*0d50*/  LEA R8, P0, R27.reuse, R2.reuse, 0x1 ;  /* 0x000000021b087211 */ /* 0x0c1fe200078008ff */
[----:B------:R0:W4:Y:S01]  /*0d60*/  LDG.E.U16 R57, desc[UR12][R6.64] ;  /* 0x0000000c06397981 */ /* 0x000122000c1e1500 */
[C---:B------:R-:W-:Y:S02]  /*0d70*/  LEA R35, R0.reuse, R49, 0x1 ;  /* 0x0000003100237211 */ /* 0x040fe400078e08ff */
[----:B------:R-:W-:Y:S01]  /*0d80*/  LEA.HI.X.SX32 R9, R27, R55, 0x1, P0 ;  /* 0x000000371b097211 */ /* 0x000fe200000f0eff */
[----:B------:R1:W4:Y:S02]  /*0d90*/  LDG.E.U16 R54, desc[UR12][R4.64] ;  /* 0x0000000c04367981 */ /* 0x000324000c1e1500 */
[----:B------:R-:W-:Y:S01]  /*0da0*/  IMAD R88, R0, 0x2, R35 ;  /* 0x0000000200587824 */ /* 0x000fe200078e0223 */
[----:B0-----:R-:W-:-:S02]  /*0db0*/  LEA R6, P0, R41, R2, 0x1 ;  /* 0x0000000229067211 */ /* 0x001fc400078008ff */
[----:B-1----:R-:W-:Y:S02]  /*0dc0*/  LEA R4, P1, R51, R2, 0x1 ;  /* 0x0000000233047211 */ /* 0x002fe400078208ff */
[-C--:B------:R-:W-:Y:S01]  /*0dd0*/  LEA.HI.X.SX32 R7, R41, R55.reuse, 0x1, P0 ;  /* 0x0000003729077211 */ /* 0x080fe200000f0eff */
[----:B------:R-:W-:Y:S01]  /*0de0*/  IMAD R29, R0, 0x2, R88 ;  /* 0x00000002001d7824 */ /* 0x000fe200078e0258 */
[----:B------:R-:W-:-:S03]  /*0df0*/  LEA.HI.X.SX32 R5, R51, R55, 0x1, P1 ;  /* 0x0000003733057211 */ /* 0x000fc600008f0eff */
[----:B------:R-:W4:Y:S01]  /*0e00*/  LDG.E.U16 R53, desc[UR12][R6.64] ;  /* 0x0000000c06357981 */ /* 0x000f22000c1e1500 */
[----:B------:R-:W-:-:S03]  /*0e10*/  IMAD R15, R0, 0x2, R29 ;  /* 0x00000002000f7824 */ /* 0x000fc600078e021d */
[----:B------:R0:W4:Y:S02]  /*0e20*/  LDG.E.U16 R48, desc[UR12][R4.64] ;  /* 0x0000000c04307981 */ /* 0x000124000c1e1500 */
[----:B0-----:R-:W-:-:S04]  /*0e30*/  LEA R4, P1, R29, R2, 0x1 ;  /* 0x000000021d047211 */ /* 0x001fc800078208ff */
[----:B------:R-:W-:Y:S01]  /*0e40*/  LEA.HI.X.SX32 R5, R29, R55, 0x1, P1 ;  /* 0x000000371d057211 */ /* 0x000fe200008f0eff */
[----:B--2---:R-:W-:Y:S04]  /*0e50*/  STL [R1+0x2cc], R14 ;  /* 0x0002cc0e01007387 */ /* 0x004fe80000100800 */
[----:B---3--:R-:W-:Y:S04]  /*0e60*/  STL [R1+0x218], R34 ;  /* 0x0002182201007387 */ /* 0x008fe80000100800 */
[----:B------:R-:W-:Y:S04]  /*0e70*/  STL [R1+0x28c], R40 ;  /* 0x00028c2801007387 */ /* 0x000fe80000100800 */
[----:B-----5:R-:W-:Y:S04]  /*0e80*/  STL [R1+0x2c8], R21 ;  /* 0x0002c81501007387 */ /* 0x020fe80000100800 */
[----:B----4-:R-:W-:Y:S04]  /*0e90*/  STL [R1+0x2c4], R46 ;  /* 0x0002c42e01007387 */ /* 0x010fe80000100800 */
[----:B------:R0:W-:Y:S04]  /*0ea0*/  STL [R1+0x210], R38 ;  /* 0x0002102601007387 */ /* 0x0001e80000100800 */
[----:B0-----:R0:W2:Y:S02]  /*0eb0*/  LDG.E.U16 R38, desc[UR12][R8.64] ;  /* 0x0000000c08267981 */ /* 0x0010a4000c1e1500 */
[----:B0-----:R-:W-:-:S04]  /*0ec0*/  LEA R8, P0, R49, R2, 0x1 ;  /* 0x0000000231087211 */ /* 0x001fc800078008ff */
[-C--:B------:R-:W-:Y:S02]  /*0ed0*/  LEA.HI.X.SX32 R9, R49, R55.reuse, 0x1, P0 ;  /* 0x0000003731097211 */ /* 0x080fe400000f0eff */
[CC--:B------:R-:W-:Y:S01]  /*0ee0*/  LEA R6, P0, R35.reuse, R2.reuse, 0x1 ;  /* 0x0000000223067211 */ /* 0x0c0fe200078008ff */
[----:B------:R-:W-:Y:S03]  /*0ef0*/  STL [R1+0x288], R22 ;  /* 0x0002881601007387 */ /* 0x000fe60000100800 */
[----:B------:R-:W-:Y:S01]  /*0f00*/  LEA.HI.X.SX32 R7, R35, R55, 0x1, P0 ;  /* 0x0000003723077211 */ /* 0x000fe200000f0eff */
[----:B------:R0:W3:Y:S04]  /*0f10*/  LDG.E.U16 R52, desc[UR12][R8.64] ;  /* 0x0000000c08347981 */ /* 0x0000e8000c1e1500 */
[----:B------:R-:W-:Y:S04]  /*0f20*/  STL [R1+0x2c0], R28 ;  /* 0x0002c01c01007387 */ /* 0x000fe80000100800 */
[----:B------:R-:W-:Y:S01]  /*0f30*/  STL [R1+0x208], R42 ;  /* 0x0002082a01007387 */ /* 0x000fe20000100800 */
[----:B0-----:R-:W-:-:S03]  /*0f40*/  LEA R8, P0, R15, R2, 0x1 ;  /* 0x000000020f087211 */ /* 0x001fc600078008ff */
[----:B------:R0:W4:Y:S01]  /*0f50*/  LDG.E.U16 R56, desc[UR12][R6.64] ;  /* 0x0000000c06387981 */ /* 0x000122000c1e1500 */
[----:B------:R-:W-:-:S03]  /*0f60*/  LEA.HI.X.SX32 R9, R15, R55, 0x1, P0 ;  /* 0x000000370f097211 */ /* 0x000fc600000f0eff */
[----:B------:R1:W-:Y:S04]  /*0f70*/  STL [R1+0x280], R50 ;  /* 0x0002803201007387 */ /* 0x0003e80000100800 */
[----:B------:R-:W5:Y:S04]  /*0f80*/  LDG.E.U16 R51, desc[UR12][R8.64] ;  /* 0x0000000c08337981 */ /* 0x000f68000c1e1500 */
[----:B-1----:R1:W5:Y:S01]  /*0f90*/  LDG.E.U16 R50, desc[UR12][R4.64] ;  /* 0x0000000c04327981 */ /* 0x002362000c1e1500 */
[----:B------:R-:W-:-:S04]  /*0fa0*/  IMAD R30, R0, 0x2, R15 ;  /* 0x00000002001e7824 */ /* 0x000fc800078e020f */
[----:B------:R-:W-:-:S04]  /*0fb0*/  IMAD R87, R0, 0x2, R30 ;  /* 0x0000000200577824 */ /* 0x000fc800078e021e */
[----:B------:R-:W-:-:S05]  /*0fc0*/  IMAD R16, R0, 0x2, R87 ;  /* 0x0000000200107824 */ /* 0x000fca00078e0257 */
[----:B------:R-:W-:-:S05]  /*0fd0*/  LEA R10, R0, R16, 0x1 ;  /* 0x00000010000a7211 */ /* 0x000fca00078e08ff */
[----:B------:R-:W-:-:S04]  /*0fe0*/  IMAD R36, R0, 0x2, R10 ;  /* 0x0000000200247824 */ /* 0x000fc800078e020a */
[----:B------:R-:W-:Y:S01]  /*0ff0*/  IMAD R86, R0, 0x2, R36 ;  /* 0x0000000200567824 */ /* 0x000fe200078e0224 */
[-C--:B0-----:R-:W-:Y:S02]  /*1000*/  LEA R6, P0, R30, R2.reuse, 0x1 ;  /* 0x000000021e067211 */ /* 0x081fe400078008ff */
[-C--:B-1----:R-:W-:Y:S01]  /*1010*/  LEA R4, P1, R16, R2.reuse, 0x1 ;  /* 0x0000000210047211 */ /* 0x082fe200078208ff */
[----:B------:R-:W-:Y:S01]  /*1020*/  IMAD R23, R0, 0x2, R86 ;  /* 0x0000000200177824 */ /* 0x000fe200078e0256 */
[-C--:B------:R-:W-:Y:S02]  /*1030*/  LEA.HI.X.SX32 R7, R30, R55.reuse, 0x1, P0 ;  /* 0x000000371e077211 */ /* 0x080fe400000f0eff */
[-C--:B------:R-:W-:Y:S01]  /*1040*/  LEA.HI.X.SX32 R5, R16, R55.reuse, 0x1, P1 ;  /* 0x0000003710057211 */ /* 0x080fe200008f0eff */
[----:B------:R-:W-:Y:S01]  /*1050*/  IMAD R17, R0, 0x2, R23 ;  /* 0x0000000200117824 */ /* 0x000fe200078e0217 */
[----:B------:R-:W-:Y:S01]  /*1060*/  LEA R8, P0, R10, R2, 0x1 ;  /* 0x000000020a087211 */ /* 0x000fe200078008ff */
[----:B------:R0:W-:Y:S02]  /*1070*/  STL [R1+0x2bc], R57 ;  /* 0x0002bc3901007387 */ /* 0x0001e40000100800 */
[----:B------:R-:W-:Y:S01]  /*1080*/  IMAD R37, R0, 0x2, R17 ;  /* 0x0000000200257824 */ /* 0x000fe200078e0211 */
[----:B------:R-:W-:Y:S01]  /*1090*/  LEA.HI.X.SX32 R9, R10, R55, 0x1, P0 ;  /* 0x000000370a097211 */ /* 0x000fe200000f0eff */
[----:B------:R1:W-:Y:S02]  /*10a0*/  STL [R1+0x200], R54 ;  /* 0x0002003601007387 */ /* 0x0003e40000100800 */
[----:B------:R-:W-:-:S02]  /*10b0*/  IMAD R84, R0, 0x2, R37 ;  /* 0x0000000200547824 */ /* 0x000fc400078e0225 */
[----:B0-----:R0:W5:Y:S03]  /*10c0*/  LDG.E.U16 R57, desc[UR12][R6.64] ;  /* 0x0000000c06397981 */ /* 0x001166000c1e1500 */
[----:B------:R-:W-:Y:S01]  /*10d0*/  LEA R24, R0, R84, 0x1 ;  /* 0x0000005400187211 */ /* 0x000fe200078e08ff */
[----:B-1----:R1:W5:Y:S01]  /*10e0*/  LDG.E.U16 R54, desc[UR12][R8.64] ;  /* 0x0000000c08367981 */ /* 0x002362000c1e1500 */
[----:B0-----:R-:W-:-:S04]  /*10f0*/  LEA R6, P0, R36, R2, 0x1 ;  /* 0x0000000224067211 */ /* 0x001fc800078008ff */
[----:B------:R-:W-:Y:S02]  /*1100*/  LEA.HI.X.SX32 R7, R36, R55, 0x1, P0 ;  /* 0x0000003724077211 */ /* 0x000fe400000f0eff */
[----:B-1----:R-:W-:-:S04]  /*1110*/  LEA R8, P0, R17, R2, 0x1 ;  /* 0x0000000211087211 */ /* 0x002fc800078008ff */
[----:B------:R-:W-:Y:S01]  /*1120*/  LEA.HI.X.SX32 R9, R17, R55, 0x1, P0 ;  /* 0x0000003711097211 */ /* 0x000fe200000f0eff */
[----:B--2---:R0:W-:Y:S04]  /*1130*/  STL [R1+0x27c], R38 ;  /* 0x00027c2601007387 */ /* 0x0041e80000100800 */
[----:B0-----:R0:W2:Y:S04]  /*1140*/  LDG.E.U16 R38, desc[UR12][R4.64] ;  /* 0x0000000c04267981 */ /* 0x0010a8000c1e1500 */
[----:B------:R1:W-:Y:S01]  /*1150*/  STL [R1+0x2b8], R53 ;  /* 0x0002b83501007387 */ /* 0x0003e20000100800 */
[----:B0-----:R-:W-:-:S03]  /*1160*/  LEA R4, P1, R23, R2, 0x1 ;  /* 0x0000000217047211 */ /* 0x001fc600078208ff */
[----:B------:R-:W-:Y:S01]  /*1170*/  STL [R1+0x1f8], R48 ;  /* 0x0001f83001007387 */ /* 0x000fe20000100800 */
[----:B------:R-:W-:-:S03]  /*1180*/  LEA.HI.X.SX32 R5, R23, R55, 0x1, P1 ;  /* 0x0000003717057211 */ /* 0x000fc600008f0eff */
[----:B-1----:R0:W2:Y:S04]  /*1190*/  LDG.E.U16 R53, desc[UR12][R6.64] ;  /* 0x0000000c06357981 */ /* 0x0020a8000c1e1500 */
[----:B---3--:R1:W-:Y:S04]  /*11a0*/  STL [R1+0x278], R52 ;  /* 0x0002783401007387 */ /* 0x0083e80000100800 */
[----:B----4-:R-:W-:Y:S01]  /*11b0*/  STL [R1+0x2b4], R56 ;  /* 0x0002b43801007387 */ /* 0x010fe20000100800 */
[----:B0-----:R-:W-:-:S03]  /*11c0*/  LEA R6, P0, R37, R2, 0x1 ;  /* 0x0000000225067211 */ /* 0x001fc600078008ff */
[----:B-1----:R0:W3:Y:S01]  /*11d0*/  LDG.E.U16 R52, desc[UR12][R4.64] ;  /* 0x0000000c04347981 */ /* 0x0020e2000c1e1500 */
[----:B------:R-:W-:-:S05]  /*11e0*/  LEA.HI.X.SX32 R7, R37, R55, 0x1, P0 ;  /* 0x0000003725077211 */ /* 0x000fca00000f0eff */
[----:B------:R-:W4:Y:S01]  /*11f0*/  LDG.E.U16 R59, desc[UR12][R6.64] ;  /* 0x0000000c063b7981 */ /* 0x000f22000c1e1500 */
[----:B0-----:R-:W-:-:S03]  /*1200*/  LEA R4, P1, R24, R2, 0x1 ;  /* 0x0000000218047211 */ /* 0x001fc600078208ff */
[----:B-----5:R0:W-:Y:S01]  /*1210*/  STL [R1+0x1f0], R50 ;  /* 0x0001f03201007387 */ /* 0x0201e20000100800 */
[----:B------:R-:W-:-:S03]  /*1220*/  LEA.HI.X.SX32 R5, R24, R55, 0x1, P1 ;  /* 0x0000003718057211 */ /* 0x000fc600008f0eff */
[----:B------:R1:W-:Y:S04]  /*1230*/  STL [R1+0x270], R51 ;  /* 0x0002703301007387 */ /* 0x0003e80000100800 */
[----:B0-----:R0:W5:Y:S04]  /*1240*/  LDG.E.U16 R50, desc[UR12][R8.64] ;  /* 0x0000000c08327981 */ /* 0x001168000c1e1500 */
[----:B-1----:R1:W4:Y:S01]  /*1250*/  LDG.E.U16 R51, desc[UR12][R4.64] ;  /* 0x0000000c04337981 */ /* 0x002322000c1e1500 */
[----:B------:R-:W-:-:S04]  /*1260*/  IMAD R18, R0, 0x2, R24 ;  /* 0x0000000200127824 */ /* 0x000fc800078e0218 */
[----:B------:R-:W-:-:S04]  /*1270*/  IMAD R31, R0, 0x2, R18 ;  /* 0x00000002001f7824 */ /* 0x000fc800078e0212 */
[----:B------:R-:W-:-:S04]  /*1280*/  IMAD R82, R0, 0x2, R31 ;  /* 0x0000000200527824 */ /* 0x000fc800078e021f */
[----:B------:R-:W-:-:S04]  /*1290*/  IMAD R25, R0, 0x2, R82 ;  /* 0x0000000200197824 */ /* 0x000fc800078e0252 */
[----:B------:R-:W-:-:S04]  /*12a0*/  IMAD R11, R0, 0x2, R25 ;  /* 0x00000002000b7824 */ /* 0x000fc800078e0219 */
[----:B------:R-:W-:Y:S01]  /*12b0*/  IMAD R26, R0, 0x2, R11 ;  /* 0x00000002001a7824 */ /* 0x000fe200078e020b */
[----:B0-----:R-:W-:-:S04]  /*12c0*/  LEA R8, P0, R18, R2, 0x1 ;  /* 0x0000000212087211 */ /* 0x001fc800078008ff */
[----:B------:R-:W-:Y:S02]  /*12d0*/  LEA R43, R0, R26, 0x1 ;  /* 0x0000001a002b7211 */ /* 0x000fe400078e08ff */
[-C--:B------:R-:W-:Y:S02]  /*12e0*/  LEA.HI.X.SX32 R9, R18, R55.reuse, 0x1, P0 ;  /* 0x0000003712097211 */ /* 0x080fe400000f0eff */
[-C--:B------:R-:W-:Y:S01]  /*12f0*/  LEA R6, P0, R31, R2.reuse, 0x1 ;  /* 0x000000021f067211 */ /* 0x080fe200078008ff */
[C---:B------:R-:W-:Y:S01]  /*1300*/  IMAD R12, R0.reuse, 0x2, R43 ;  /* 0x00000002000c7824 */ /* 0x040fe200078e022b */
[-C--:B-1----:R-:W-:Y:S01]  /*1310*/  LEA R4, P1, R25, R2.reuse, 0x1 ;  /* 0x0000000219047211 */ /* 0x082fe200078208ff */
[----:B------:R0:W4:Y:S01]  /*1320*/  LDG.E.U16 R58, desc[UR12][R8.64] ;  /* 0x0000000c083a7981 */ /* 0x000122000c1e1500 */
[-C--:B------:R-:W-:Y:S01]  /*1330*/  LEA.HI.X.SX32 R7, R31, R55.reuse, 0x1, P0 ;  /* 0x000000371f077211 */ /* 0x080fe200000f0eff */
[C---:B------:R-:W-:Y:S01]  /*1340*/  IMAD R3, R0.reuse, 0x2, R12 ;  /* 0x0000000200037824 */ /* 0x040fe200078e020c */
[-C--:B------:R-:W-:Y:S01]  /*1350*/  LEA.HI.X.SX32 R5, R25, R55.reuse, 0x1, P1 ;  /* 0x0000003719057211 */ /* 0x080fe200008f0eff */
[----:B------:R1:W-:Y:S02]  /*1360*/  STL [R1+0x2a4], R57 ;  /* 0x0002a43901007387 */ /* 0x0003e40000100800 */
[C---:B------:R-:W-:Y:S01]  /*1370*/  IMAD R32, R0.reuse, 0x2, R3 ;  /* 0x0000000200207824 */ /* 0x040fe200078e0203 */
[CC--:B0-----:R-:W-:Y:S01]  /*1380*/  LEA R8, P0, R11.reuse, R2.reuse, 0x1 ;  /* 0x000000020b087211 */ /* 0x0c1fe200078008ff */
[----:B-1----:R0:W4:Y:S03]  /*1390*/  LDG.E.U16 R57, desc[UR12][R6.64] ;  /* 0x0000000c06397981 */ /* 0x002126000c1e1500 */
[----:B------:R-:W-:Y:S01]  /*13a0*/  LEA.HI.X.SX32 R9, R11, R55, 0x1, P0 ;  /* 0x000000370b097211 */ /* 0x000fe200000f0eff */
[----:B------:R-:W-:Y:S01]  /*13b0*/  IMAD R44, R0, 0x2, R32 ;  /* 0x00000002002c7824 */ /* 0x000fe200078e0220 */
[----:B0-----:R-:W-:-:S03]  /*13c0*/  LEA R6, P0, R26, R2, 0x1 ;  /* 0x000000021a067211 */ /* 0x001fc600078008ff */
[----:B------:R-:W-:Y:S01]  /*13d0*/  IMAD R19, R0, 0x2, R44 ;  /* 0x0000000200137824 */ /* 0x000fe200078e022c */
[----:B------:R-:W-:-:S03]  /*13e0*/  LEA.HI.X.SX32 R7, R26, R55, 0x1, P0 ;  /* 0x000000371a077211 */ /* 0x000fc600000f0eff */
[----:B------:R-:W-:Y:S01]  /*13f0*/  IMAD R13, R0, 0x2, R19 ;  /* 0x00000002000d7824 */ /* 0x000fe200078e0213 */
[----:B--2---:R-:W-:Y:S04]  /*1400*/  STL [R1+0x1e8], R38 ;  /* 0x0001e82601007387 */ /* 0x004fe80000100800 */
[----:B------:R0:W-:Y:S04]  /*1410*/  STL [R1+0x26c], R54 ;  /* 0x00026c3601007387 */ /* 0x0001e80000100800 */
[----:B0-----:R0:W2:Y:S04]  /*1420*/  LDG.E.U16 R54, desc[UR12][R4.64] ;  /* 0x0000000c04367981 */ /* 0x0010a8000c1e1500 */
[----:B------:R1:W-:Y:S01]  /*1430*/  STL [R1+0x294], R53 ;  /* 0x0002943501007387 */ /* 0x0003e20000100800 */
[----:B0-----:R-:W-:-:S03]  /*1440*/  LEA R4, P1, R12, R2, 0x1 ;  /* 0x000000020c047211 */ /* 0x001fc600078208ff */
[----:B-1----:R0:W2:Y:S01]  /*1450*/  LDG.E.U16 R53, desc[UR12][R8.64] ;  /* 0x0000000c08357981 */ /* 0x0020a2000c1e1500 */
[----:B------:R-:W-:-:S03]  /*1460*/  LEA.HI.X.SX32 R5, R12, R55, 0x1, P1 ;  /* 0x000000370c057211 */ /* 0x000fc600008f0eff */
[----:B---3--:R1:W-:Y:S01]  /*1470*/  STL [R1+0x1e0], R52 ;  /* 0x0001e03401007387 */ /* 0x0083e20000100800 */
[----:B0-----:R-:W-:-:S03]  /*1480*/  LEA R8, P0, R3, R2, 0x1 ;  /* 0x0000000203087211 */ /* 0x001fc600078008ff */
[----:B-1----:R0:W3:Y:S01]  /*1490*/  LDG.E.U16 R52, desc[UR12][R6.64] ;  /* 0x0000000c06347981 */ /* 0x0020e2000c1e1500 */
[----:B------:R-:W-:-:S03]  /*14a0*/  LEA.HI.X.SX32 R9, R3, R55, 0x1, P0 ;  /* 0x0000003703097211 */ /* 0x000fc600000f0eff */
[----:B-----5:R1:W-:Y:S01]  /*14b0*/  STL [R1+0x268], R50 ;  /* 0x0002683201007387 */ /* 0x0203e20000100800 */
[----:B0-----:R-:W-:-:S03]  /*14c0*/  LEA R6, P0, R32, R2, 0x1 ;  /* 0x0000000220067211 */ /* 0x001fc600078008ff */
[----:B----4-:R-:W-:Y:S04]  /*14d0*/  STL [R1+0x284], R59 ;  /* 0x0002843b01007387 */ /* 0x010fe80000100800 */
[----:B-1----:R0:W4:Y:S01]  /*14e0*/  LDG.E.U16 R50, desc[UR12][R4.64] ;  /* 0x0000000c04327981 */ /* 0x002122000c1e1500 */
[----:B------:R-:W-:-:S03]  /*14f0*/  LEA.HI.X.SX32 R7, R32, R55, 0x1, P0 ;  /* 0x0000003720077211 */ /* 0x000fc600000f0eff */
[----:B------:R1:W-:Y:S04]  /*1500*/  STL [R1+0x1d8], R51 ;  /* 0x0001d83301007387 */ /* 0x0003e80000100800 */
[----:B------:R-:W5:Y:S01]  /*1510*/  LDG.E.U16 R63, desc[UR12][R6.64] ;  /* 0x0000000c063f7981 */ /* 0x000f62000c1e1500 */
[----:B0-----:R-:W-:-:S03]  /*1520*/  LEA R4, P1, R19, R2, 0x1 ;  /* 0x0000000213047211 */ /* 0x001fc600078208ff */
[----:B-1----:R0:W5:Y:S01]  /*1530*/  LDG.E.U16 R51, desc[UR12][R8.64] ;  /* 0x0000000c08337981 */ /* 0x002162000c1e1500 */
[----:B------:R-:W-:-:S05]  /*1540*/  LEA.HI.X.SX32 R5, R19, R55, 0x1, P1 ;  /* 0x0000003713057211 */ /* 0x000fca00008f0eff */
[----:B------:R1:W5:Y:S01]  /*1550*/  LDG.E.U16 R62, desc[UR12][R4.64] ;  /* 0x0000000c043e7981 */ /* 0x000362000c1e1500 */
[----:B0-----:R-:W-:-:S04]  /*1560*/  LEA R8, P0, R13, R2, 0x1 ;  /* 0x000000020d087211 */ /* 0x001fc800078008ff */
[----:B------:R-:W-:-:S05]  /*1570*/  LEA.HI.X.SX32 R9, R13, R55, 0x1, P0 ;  /* 0x000000370d097211 */ /* 0x000fca00000f0eff */
[----:B------:R0:W5:Y:S01]  /*1580*/  LDG.E.U16 R61, desc[UR12][R8.64] ;  /* 0x0000000c083d7981 */ /* 0x000162000c1e1500 */
[----:B------:R-:W-:-:S05]  /*1590*/  LEA R33, R0, R13, 0x1 ;  /* 0x0000000d00217211 */ /* 0x000fca00078e08ff */
[----:B------:R-:W-:-:S04]  /*15a0*/  IMAD R39, R0, 0x2, R33 ;  /* 0x0000000200277824 */ /* 0x000fc800078e0221 */
[----:B------:R-:W-:-:S04]  /*15b0*/  IMAD R20, R0, 0x2, R39 ;  /* 0x0000000200147824 */ /* 0x000fc800078e0227 */
[----:B------:R-:W-:-:S04]  /*15c0*/  IMAD R14, R0, 0x2, R20 ;  /* 0x00000002000e7824 */ /* 0x000fc800078e0214 */
[----:B------:R-:W-:-:S04]  /*15d0*/  IMAD R34, R0, 0x2, R14 ;  /* 0x0000000200227824 */ /* 0x000fc800078e020e */
[----:B------:R-:W-:Y:S01]  /*15e0*/  IMAD R40, R0, 0x2, R34 ;  /* 0x0000000200287824 */ /* 0x000fe200078e0222 */
[----:B------:R-:W-:-:S03]  /*15f0*/  LEA R6, P0, R33, R2, 0x1 ;  /* 0x0000000221067211 */ /* 0x000fc600078008ff */
[----:B------:R-:W-:Y:S01]  /*1600*/  IMAD R47, R0, 0x2, R40 ;  /* 0x00000002002f7824 */ /* 0x000fe200078e0228 */
[-C--:B-1----:R-:W-:Y:S02]  /*1610*/  LEA R4, P1, R20, R2.reuse, 0x1 ;  /* 0x0000000214047211 */ /* 0x082fe400078208ff */
[----:B------:R-:W-:Y:S02]  /*1620*/  LEA.HI.X.SX32 R7, R33, R55, 0x1, P0 ;  /* 0x0000003721077211 */ /* 0x000fe400000f0eff */
[----:B------:R-:W-:Y:S02]  /*1630*/  LEA R21, R0, R47, 0x1 ;  /* 0x0000002f00157211 */ /* 0x000fe400078e08ff */
[----:B------:R-:W-:Y:S02]  /*1640*/  LEA.HI.X.SX32 R5, R20, R55, 0x1, P1 ;  /* 0x0000003714057211 */ /* 0x000fe400008f0eff */
[----:B0-----:R-:W-:Y:S01]  /*1650*/  LEA R8, P0, R14, R2, 0x1 ;  /* 0x000000020e087211 */ /* 0x001fe200078008ff */
[----:B------:R-:W-:Y:S01]  /*1660*/  STL [R1+0x260], R58 ;  /* 0x0002603a01007387 */ /* 0x000fe20000100800 */
[----:B------:R-:W-:-:S02]  /*1670*/  IMAD R27, R0, 0x2, R21 ;  /* 0x00000002001b7824 */ /* 0x000fc400078e0215 */
[----:B------:R-:W-:Y:S01]  /*1680*/  LEA.HI.X.SX32 R9, R14, R55, 0x1, P0 ;  /* 0x000000370e097211 */ /* 0x000fe200000f0eff */
[----:B------:R0:W-:Y:S01]  /*1690*/  STL [R1+0x274], R57 ;  /* 0x0002743901007387 */ /* 0x0001e20000100800 */
[----:B------:R-:W-:-:S03]  /*16a0*/  IMAD R41, R0, 0x2, R27 ;  /* 0x0000000200297824 */ /* 0x000fc600078e021b */
[----:B0-----:R0:W5:Y:S01]  /*16b0*/  LDG.E.U16 R57, desc[UR12][R6.64] ;  /* 0x0000000c06397981 */ /* 0x001162000c1e1500 */
[----:B------:R-:W-:Y:S01]  /*16c0*/  IMAD R46, R0, 0x2, R41 ;  /* 0x00000002002e7824 */ /* 0x000fe200078e0229 */
[----:B0-----:R-:W-:-:S04]  /*16d0*/  LEA R6, P0, R34, R2, 0x1 ;  /* 0x0000000222067211 */ /* 0x001fc800078008ff */
[----:B------:R-:W-:Y:S01]  /*16e0*/  LEA.HI.X.SX32 R7, R34, R55, 0x1, P0 ;  /* 0x0000003722077211 */ /* 0x000fe200000f0eff */
[----:B------:R-:W-:-:S04]  /*16f0*/  IMAD R22, R0, 0x2, R46 ;  /* 0x0000000200167824 */ /* 0x000fc800078e022e */
[----:B------:R-:W5:Y:S01]  /*1700*/  LDG.E.U16 R64, desc[UR12][R6.64] ;  /* 0x0000000c06407981 */ /* 0x000f62000c1e1500 */
[----:B------:R-:W-:-:S03]  /*1710*/  IMAD R28, R0, 0x2, R22 ;  /* 0x00000002001c7824 */ /* 0x000fc600078e0216 */
[----:B--2---:R0:W-:Y:S04]  /*1720*/  STL [R1+0x1d0], R54 ;  /* 0x0001d03601007387 */ /* 0x0041e80000100800 */
[----:B0-----:R0:W2:Y:S04]  /*1730*/  LDG.E.U16 R54, desc[UR12][R4.64] ;  /* 0x0000000c04367981 */ /* 0x0010a8000c1e1500 */
[----:B------:R-:W-:Y:S01]  /*1740*/  STL [R1+0x25c], R53 ;  /* 0x00025c3501007387 */ /* 0x000fe20000100800 */
[----:B0-----:R-:W-:-:S04]  /*1750*/  LEA R4, P1, R47, R2, 0x1 ;  /* 0x000000022f047211 */ /* 0x001fc800078208ff */
[----:B------:R-:W-:Y:S01]  /*1760*/  LEA.HI.X.SX32 R5, R47, R55, 0x1, P1 ;  /* 0x000000372f057211 */ /* 0x000fe200008f0eff */
[----:B---3--:R-:W-:Y:S04]  /*1770*/  STL [R1+0x264], R52 ;  /* 0x0002643401007387 */ /* 0x008fe80000100800 */
[----:B----4-:R0:W-:Y:S04]  /*1780*/  STL [R1+0x1c8], R50 ;  /* 0x0001c83201007387 */ /* 0x0101e80000100800 */
[----:B0-----:R0:W3:Y:S04]  /*1790*/  LDG.E.U16 R50, desc[UR12][R8.64] ;  /* 0x0000000c08327981 */ /* 0x0010e8000c1e1500 */
[----:B-----5:R1:W-:Y:S01]  /*17a0*/  STL [R1+0x258], R51 ;  /* 0x0002583301007387 */ /* 0x0203e20000100800 */
[----:B0-----:R-:W-:-:S04]  /*17b0*/  LEA R8, P0, R21, R2, 0x1 ;  /* 0x0000000215087211 */ /* 0x001fc800078008ff */
[----:B------:R-:W-:Y:S01]  /*17c0*/  LEA.HI.X.SX32 R9, R21, R55, 0x1, P0 ;  /* 0x0000003715097211 */ /* 0x000fe200000f0eff */
[----:B-1----:R0:W4:Y:S01]  /*17d0*/  LDG.E.U16 R51, desc[UR12][R4.64] ;  /* 0x0000000c04337981 */ /* 0x002122000c1e1500 */
[----:B------:R-:W-:-:S03]  /*17e0*/  LEA R6, P0, R27, R2, 0x1 ;  /* 0x000000021b067211 */ /* 0x000fc600078008ff */
[----:B------:R-:W-:Y:S01]  /*17f0*/  STL [R1+0x254], R63 ;  /* 0x0002543f01007387 */ /* 0x000fe20000100800 */
[-C--:B------:R-:W-:Y:S02]  /*1800*/  LEA.HI.X.SX32 R7, R27, R55.reuse, 0x1, P0 ;  /* 0x000000371b077211 */ /* 0x080fe400000f0eff */
[CC--:B0-----:R-:W-:Y:S01]  /*1810*/  LEA R4, P1, R46.reuse, R2.reuse, 0x1 ;  /* 0x000000022e047211 */ /* 0x0c1fe200078208ff */
[----:B------:R0:W-:Y:S03]  /*1820*/  STL [R1+0x1c0], R62 ;  /* 0x0001c03e01007387 */ /* 0x0001e60000100800 */
[----:B------:R-:W-:Y:S01]  /*1830*/  LEA.HI.X.SX32 R5, R46, R55, 0x1, P1 ;  /* 0x000000372e057211 */ /* 0x000fe200008f0eff */
[----:B------:R-:W5:Y:S04]  /*1840*/  LDG.E.U16 R67, desc[UR12][R6.64] ;  /* 0x0000000c06437981 */ /* 0x000f68000c1e1500 */
[----:B0-----:R0:W5:Y:S04]  /*1850*/  LDG.E.U16 R62, desc[UR12][R8.64] ;  /* 0x0000000c083e7981 */ /* 0x001168000c1e1500 */
[----:B------:R1:W-:Y:S01]  /*1860*/  STL [R1+0x24c], R61 ;  /* 0x00024c3d01007387 */ /* 0x0003e20000100800 */
[----:B0-----:R-:W-:-:S04]  /*1870*/  LEA R8, P0, R22, R2, 0x1 ;  /* 0x0000000216087211 */ /* 0x001fc800078008ff */
[----:B------:R-:W-:Y:S01]  /*1880*/  LEA.HI.X.SX32 R9, R22, R55, 0x1, P0 ;  /* 0x0000003716097211 */ /* 0x000fe200000f0eff */
[----:B-1----:R0:W5:Y:S01]  /*1890*/  LDG.E.U16 R61, desc[UR12][R4.64] ;  /* 0x0000000c043d7981 */ /* 0x002162000c1e1500 */
[----:B------:R-:W-:-:S03]  /*18a0*/  LEA R6, P0, R28, R2, 0x1 ;  /* 0x000000021c067211 */ /* 0x000fc600078008ff */
[----:B------:R1:W5:Y:S01]  /*18b0*/  LDG.E.U16 R65, desc[UR12][R8.64] ;  /* 0x0000000c08417981 */ /* 0x000362000c1e1500 */
[----:B------:R-:W-:-:S05]  /*18c0*/  LEA.HI.X.SX32 R7, R28, R55, 0x1, P0 ;  /* 0x000000371c077211 */ /* 0x000fca00000f0eff */
[----:B------:R0:W5:Y:S01]  /*18d0*/  LDG.E.U16 R63, desc[UR12][R6.64] ;  /* 0x0000000c063f7981 */ /* 0x000162000c1e1500 */
[----:B------:R-:W-:-:S05]  /*18e0*/  IMAD R42, R0, 0x2, R28 ;  /* 0x00000002002a7824 */ /* 0x000fca00078e021c */
[----:B------:R-:W-:-:S05]  /*18f0*/  LEA R49, R0, R42, 0x1 ;  /* 0x0000002a00317211 */ /* 0x000fca00078e08ff */
[----:B------:R-:W-:-:S04]  /*1900*/  IMAD R15, R0, 0x2, R49 ;  /* 0x00000002000f7824 */ /* 0x000fc800078e0231 */
[----:B------:R-:W-:-:S04]  /*1910*/  IMAD R29, R0, 0x2, R15 ;  /* 0x00000002001d7824 */ /* 0x000fc800078e020f */
[----:B------:R-:W-:-:S04]  /*1920*/  IMAD R35, R0, 0x2, R29 ;  /* 0x0000000200237824 */ /* 0x000fc800078e021d */
[----:B------:R-:W-:Y:S01]  /*1930*/  IMAD R16, R0, 0x2, R35 ;  /* 0x0000000200107824 */ /* 0x000fe200078e0223 */
[----:B0-----:R-:W-:-:S03]  /*1940*/  LEA R4, P1, R49, R2, 0x1 ;  /* 0x0000000231047211 */ /* 0x001fc600078208ff */
[----:B------:R-:W-:Y:S01]  /*1950*/  IMAD R10, R0, 0x2, R16 ;  /* 0x00000002000a7824 */ /* 0x000fe200078e0210 */
[----:B-1----:R-:W-:-:S03]  /*1960*/  LEA R8, P0, R15, R2, 0x1 ;  /* 0x000000020f087211 */ /* 0x002fc600078008ff */
[C---:B------:R-:W-:Y:S01]  /*1970*/  IMAD R30, R0.reuse, 0x2, R10 ;  /* 0x00000002001e7824 */ /* 0x040fe200078e020a */
[-C--:B------:R-:W-:Y:S02]  /*1980*/  LEA.HI.X.SX32 R5, R49, R55.reuse, 0x1, P1 ;  /* 0x0000003731057211 */ /* 0x080fe400008f0eff */
[-C--:B------:R-:W-:Y:S02]  /*1990*/  LEA.HI.X.SX32 R9, R15, R55.reuse, 0x1, P0 ;  /* 0x000000370f097211 */ /* 0x080fe400000f0eff */
[C---:B------:R-:W-:Y:S01]  /*19a0*/  LEA R6, P0, R29.reuse, R2, 0x1 ;  /* 0x000000021d067211 */ /* 0x040fe200078008ff */
[----:B------:R0:W-:Y:S01]  /*19b0*/  STL [R1+0x244], R57 ;  /* 0x0002443901007387 */ /* 0x0001e20000100800 */
[C---:B------:R-:W-:Y:S02]  /*19c0*/  LEA R36, R0.reuse, R30, 0x1 ;  /* 0x0000001e00247211 */ /* 0x040fe400078e08ff */
[----:B------:R-:W-:Y:S01]  /*19d0*/  LEA.HI.X.SX32 R7, R29, R55, 0x1, P0 ;  /* 0x000000371d077211 */ /* 0x000fe200000f0eff */
[----:B------:R1:W5:Y:S02]  /*19e0*/  LDG.E.U16 R66, desc[UR12][R8.64] ;  /* 0x0000000c08427981 */ /* 0x000364000c1e1500 */
[----:B------:R-:W-:-:S02]  /*19f0*/  IMAD R48, R0, 0x2, R36 ;  /* 0x0000000200307824 */ /* 0x000fc400078e0224 */
[----:B0-----:R0:W5:Y:S01]  /*1a00*/  LDG.E.U16 R57, desc[UR12][R4.64] ;  /* 0x0000000c04397981 */ /* 0x001162000c1e1500 */
[-C--:B-1----:R-:W-:Y:S02]  /*1a10*/  LEA R8, P0, R10, R2.reuse, 0x1 ;  /* 0x000000020a087211 */ /* 0x082fe400078008ff */
[-C--:B0-----:R-:W-:Y:S02]  /*1a20*/  LEA R4, P1, R16, R2.reuse, 0x1 ;  /* 0x0000000210047211 */ /* 0x081fe400078208ff */
[-C--:B------:R-:W-:Y:S02]  /*1a30*/  LEA.HI.X.SX32 R9, R10, R55.reuse, 0x1, P0 ;  /* 0x000000370a097211 */ /* 0x080fe400000f0eff */
[----:B------:R-:W-:Y:S01]  /*1a40*/  LEA.HI.X.SX32 R5, R16, R55, 0x1, P1 ;  /* 0x0000003710057211 */ /* 0x000fe200008f0eff */
[----:B------:R-:W-:Y:S01]  /*1a50*/  IMAD R17, R0, 0x2, R48 ;  /* 0x0000000200117824 */ /* 0x000fe200078e0230 */
[----:B--2---:R-:W-:Y:S04]  /*1a60*/  STL [R1+0x1b8], R54 ;  /* 0x0001b83601007387 */ /* 0x004fe80000100800 */
[----:B---3--:R-:W-:Y:S04]  /*1a70*/  STL [R1+0x23c], R50 ;  /* 0x00023c3201007387 */ /* 0x008fe80000100800 */
[----:B------:R0:W-:Y:S04]  /*1a80*/  STL [R1+0x234], R64 ;  /* 0x0002344001007387 */ /* 0x0001e80000100800 */
[----:B0-----:R0:W2:Y:S04]  /*1a90*/  LDG.E.U16 R64, desc[UR12][R6.64] ;  /* 0x0000000c06407981 */ /* 0x0010a8000c1e1500 */
[----:B----4-:R-:W-:Y:S01]  /*1aa0*/  STL [R1+0x1b0], R51 ;  /* 0x0001b03301007387 */ /* 0x010fe20000100800 */
[----:B0-----:R-:W-:-:S04]  /*1ab0*/  LEA R6, P0, R30, R2, 0x1 ;  /* 0x000000021e067211 */ /* 0x001fc800078008ff */
[----:B------:R-:W-:Y:S01]  /*1ac0*/  LEA.HI.X.SX32 R7, R30, R55, 0x1, P0 ;  /* 0x000000371e077211 */ /* 0x000fe200000f0eff */
[----:B-----5:R0:W-:Y:S04]  /*1ad0*/  STL [R1+0x22c], R62 ;  /* 0x00022c3e01007387 */ /* 0x0201e80000100800 */
[----:B------:R1:W-:Y:S04]  /*1ae0*/  STL [R1+0x224], R67 ;  /* 0x0002244301007387 */ /* 0x0003e80000100800 */
[----:B0-----:R0:W3:Y:S04]  /*1af0*/  LDG.E.U16 R62, desc[UR12][R4.64] ;  /* 0x0000000c043e7981 */ /* 0x0010e8000c1e1500 */
[----:B-1----:R-:W4:Y:S04]  /*1b00*/  LDG.E.U16 R67, desc[UR12][R6.64] ;  /* 0x0000000c06437981 */ /* 0x002f28000c1e1500 */
[----:B------:R1:W-:Y:S01]  /*1b10*/  STL [R1+0x1a8], R61 ;  /* 0x0001a83d01007387 */ /* 0x0003e20000100800 */
[----:B0-----:R-:W-:-:S04]  /*1b20*/  LEA R4, P1, R48, R2, 0x1 ;  /* 0x0000000230047211 */ /* 0x001fc800078208ff */
[-C--:B------:R-:W-:Y:S01]  /*1b30*/  LEA.HI.X.SX32 R5, R48, R55.reuse, 0x1, P1 ;  /* 0x0000003730057211 */ /* 0x080fe200008f0eff */
[----:B-1----:R0:W5:Y:S02]  /*1b40*/  LDG.E.U16 R61, desc[UR12][R8.64] ;  /* 0x0000000c083d7981 */ /* 0x002164000c1e1500 */
[C---:B0-----:R-:W-:Y:S02]  /*1b50*/  LEA R8, P0, R17.reuse, R2, 0x1 ;  /* 0x0000000211087211 */ /* 0x041fe400078008ff */
[----:B------:R0:W-:Y:S02]  /*1b60*/  STL [R1+0x21c], R65 ;  /* 0x00021c4101007387 */ /* 0x0001e40000100800 */
[----:B------:R-:W-:Y:S02]  /*1b70*/  LEA.HI.X.SX32 R9, R17, R55, 0x1, P0 ;  /* 0x0000003711097211 */ /* 0x000fe400000f0eff */
[----:B------:R1:W-:Y:S04]  /*1b80*/  STL [R1+0x214], R63 ;  /* 0x0002143f01007387 */ /* 0x0003e80000100800 */
[----:B0-----:R0:W4:Y:S04]  /*1b90*/  LDG.E.U16 R65, desc[UR12][R4.64] ;  /* 0x0000000c04417981 */ /* 0x001128000c1e1500 */
[----:B-1----:R1:W4:Y:S01]  /*1ba0*/  LDG.E.U16 R63, desc[UR12][R8.64] ;  /* 0x0000000c083f7981 */ /* 0x002322000c1e1500 */
[----:B------:R-:W-:-:S04]  /*1bb0*/  IMAD R23, R0, 0x2, R17 ;  /* 0x0000000200177824 */ /* 0x000fc800078e0211 */
[----:B------:R-:W-:-:S04]  /*1bc0*/  IMAD R37, R0, 0x2, R23 ;  /* 0x0000000200257824 */ /* 0x000fc800078e0217 */
[----:B------:R-:W-:-:S04]  /*1bd0*/  IMAD R56, R0, 0x2, R37 ;  /* 0x0000000200387824 */ /* 0x000fc800078e0225 */
[----:B------:R-:W-:-:S05]  /*1be0*/  IMAD R18, R0, 0x2, R56 ;  /* 0x0000000200127824 */ /* 0x000fca00078e0238 */
[----:B------:R-:W-:-:S05]  /*1bf0*/  LEA R24, R0, R18, 0x1 ;  /* 0x0000001200187211 */ /* 0x000fca00078e08ff */
[----:B------:R-:W-:-:S04]  /*1c00*/  IMAD R38, R0, 0x2, R24 ;  /* 0x0000000200267824 */ /* 0x000fc800078e0218 */
[----:B------:R-:W-:-:S04]  /*1c10*/  IMAD R60, R0, 0x2, R38 ;  /* 0x00000002003c7824 */ /* 0x000fc800078e0226 */
[----:B------:R-:W-:Y:S01]  /*1c20*/  IMAD R11, R0, 0x2, R60 ;  /* 0x00000002000b7824 */ /* 0x000fe200078e023c */
[CC--:B------:R-:W-:Y:S02]  /*1c30*/  LEA R6, P0, R23.reuse, R2.reuse, 0x1 ;  /* 0x0000000217067211 */ /* 0x0c0fe400078008ff */
[-C--:B0-----:R-:W-:Y:S01]  /*1c40*/  LEA R4, P1, R56, R2.reuse, 0x1 ;  /* 0x0000000238047211 */ /* 0x081fe200078208ff */
[----:B------:R-:W-:Y:S01]  /*1c50*/  IMAD R25, R0, 0x2, R11 ;  /* 0x0000000200197824 */ /* 0x000fe200078e020b */
[-C--:B------:R-:W-:Y:S02]  /*1c60*/  LEA.HI.X.SX32 R7, R23, R55.reuse, 0x1, P0 ;  /* 0x0000003717077211 */ /* 0x080fe400000f0eff */
[-C--:B------:R-:W-:Y:S01]  /*1c70*/  LEA.HI.X.SX32 R5, R56, R55.reuse, 0x1, P1 ;  /* 0x0000003738057211 */ /* 0x080fe200008f0eff */
[----:B------:R-:W-:Y:S01]  /*1c80*/  IMAD R31, R0, 0x2, R25 ;  /* 0x00000002001f7824 */ /* 0x000fe200078e0219 */
[----:B-1----:R-:W-:Y:S01]  /*1c90*/  LEA R8, P0, R18, R2, 0x1 ;  /* 0x0000000212087211 */ /* 0x002fe200078008ff */
[----:B------:R0:W4:Y:S02]  /*1ca0*/  LDG.E.U16 R69, desc[UR12][R6.64] ;  /* 0x0000000c06457981 */ /* 0x000124000c1e1500 */
[----:B------:R-:W-:Y:S01]  /*1cb0*/  IMAD R12, R0, 0x2, R31 ;  /* 0x00000002000c7824 */ /* 0x000fe200078e021f */
[----:B------:R-:W-:Y:S01]  /*1cc0*/  LEA.HI.X.SX32 R9, R18, R55, 0x1, P0 ;  /* 0x0000003712097211 */ /* 0x000fe200000f0eff */
[----:B------:R1:W4:Y:S03]  /*1cd0*/  LDG.E.U16 R68, desc[UR12][R4.64] ;  /* 0x0000000c04447981 */ /* 0x000326000c1e1500 */
[----:B------:R-:W-:Y:S01]  /*1ce0*/  LEA R3, R0, R12, 0x1 ;  /* 0x0000000c00037211 */ /* 0x000fe200078e08ff */
[----:B------:R-:W-:Y:S01]  /*1cf0*/  STL [R1+0x1a0], R57 ;  /* 0x0001a03901007387 */ /* 0x000fe20000100800 */
[----:B0-----:R-:W-:-:S03]  /*1d00*/  LEA R6, P0, R24, R2, 0x1 ;  /* 0x0000000218067211 */ /* 0x001fc600078008ff */
[----:B------:R0:W-:Y:S01]  /*1d10*/  STL [R1+0x20c], R66 ;  /* 0x00020c4201007387 */ /* 0x0001e20000100800 */
[-C--:B-1----:R-:W-:Y:S02]  /*1d20*/  LEA R4, P1, R60, R2.reuse, 0x1 ;  /* 0x000000023c047211 */ /* 0x082fe400078208ff */
[-C--:B------:R-:W-:Y:S02]  /*1d30*/  LEA.HI.X.SX32 R7, R24, R55.reuse, 0x1, P0 ;  /* 0x0000003718077211 */ /* 0x080fe400000f0eff */
[----:B------:R-:W-:Y:S01]  /*1d40*/  LEA.HI.X.SX32 R5, R60, R55, 0x1, P1 ;  /* 0x000000373c057211 */ /* 0x000fe200008f0eff */
[----:B0-----:R0:W4:Y:S01]  /*1d50*/  LDG.E.U16 R66, desc[UR12][R8.64] ;  /* 0x0000000c08427981 */ /* 0x001122000c1e1500 */
[----:B------:R-:W-:Y:S01]  /*1d60*/  IMAD R26, R0, 0x2, R3 ;  /* 0x00000002001a7824 */ /* 0x000fe200078e0203 */
[----:B0-----:R-:W-:-:S03]  /*1d70*/  LEA R8, P0, R11, R2, 0x1 ;  /* 0x000000020b087211 */ /* 0x001fc600078008ff */
[----:B------:R-:W-:Y:S01]  /*1d80*/  IMAD R32, R0, 0x2, R26 ;  /* 0x0000000200207824 */ /* 0x000fe200078e021a */
[----:B------:R-:W-:-:S03]  /*1d90*/  LEA.HI.X.SX32 R9, R11, R55, 0x1, P0 ;  /* 0x000000370b097211 */ /* 0x000fc600000f0eff */
[----:B------:R-:W-:Y:S01]  /*1da0*/  IMAD R59, R0, 0x2, R32 ;  /* 0x00000002003b7824 */ /* 0x000fe200078e0220 */
[----:B--2---:R0:W-:Y:S04]  /*1db0*/  STL [R1+0x204], R64 ;  /* 0x0002044001007387 */ /* 0x0041e80000100800 */
[----:B0-----:R0:W2:Y:S02]  /*1dc0*/  LDG.E.U16 R64, desc[UR12][R6.64] ;  /* 0x0000000c06407981 */ /* 0x0010a4000c1e1500 */
[----:B0-----:R-:W-:-:S04]  /*1dd0*/  LEA R6, P0, R25, R2, 0x1 ;  /* 0x0000000219067211 */ /* 0x001fc800078008ff */
[----:B------:R-:W-:Y:S01]  /*1de0*/  LEA.HI.X.SX32 R7, R25, R55, 0x1, P0 ;  /* 0x0000003719077211 */ /* 0x000fe200000f0eff */
[----:B---3--:R0:W-:Y:S04]  /*1df0*/  STL [R1+0x198], R62 ;  /* 0x0001983e01007387 */ /* 0x0081e80000100800 */
[----:B0-----:R0:W3:Y:S04]  /*1e00*/  LDG.E.U16 R62, desc[UR12][R4.64] ;  /* 0x0000000c043e7981 */ /* 0x0010e8000c1e1500 */
[----:B-----5:R-:W-:Y:S01]  /*1e10*/  STL [R1+0x1fc], R61 ;  /* 0x0001fc3d01007387 */ /* 0x020fe20000100800 */
[----:B0-----:R-:W-:-:S03]  /*1e20*/  LEA R4, P1, R12, R2, 0x1 ;  /* 0x000000020c047211 */ /* 0x001fc600078208ff */
[----:B----4-:R0:W-:Y:S01]  /*1e30*/  STL [R1+0x1f4], R67 ;  /* 0x0001f44301007387 */ /* 0x0101e20000100800 */
[----:B------:R-:W-:-:S03]  /*1e40*/  LEA.HI.X.SX32 R5, R12, R55, 0x1, P1 ;  /* 0x000000370c057211 */ /* 0x000fc600008f0eff */
[----:B0-----:R0:W4:Y:S04]  /*1e50*/  LDG.E.U16 R67, desc[UR12][R8.64] ;  /* 0x0000000c08437981 */ /* 0x001128000c1e1500 */
[----:B------:R1:W-:Y:S01]  /*1e60*/  STL [R1+0x190], R65 ;  /* 0x0001904101007387 */ /* 0x0003e20000100800 */
[----:B0-----:R-:W-:-:S03]  /*1e70*/  LEA R8, P0, R3, R2, 0x1 ;  /* 0x0000000203087211 */ /* 0x001fc600078008ff */
[----:B------:R0:W-:Y:S01]  /*1e80*/  STL [R1+0x1ec], R63 ;  /* 0x0001ec3f01007387 */ /* 0x0001e20000100800 */
[----:B------:R-:W-:-:S03]  /*1e90*/  LEA.HI.X.SX32 R9, R3, R55, 0x1, P0 ;  /* 0x0000003703097211 */ /* 0x000fc600000f0eff */
[----:B-1----:R1:W5:Y:S04]  /*1ea0*/  LDG.E.U16 R65, desc[UR12][R6.64] ;  /* 0x0000000c06417981 */ /* 0x002368000c1e1500 */
[----:B0-----:R0:W5:Y:S04]  /*1eb0*/  LDG.E.U16 R63, desc[UR12][R4.64] ;  /* 0x0000000c043f7981 */ /* 0x001168000c1e1500 */
[----:B------:R0:W5:Y:S01]  /*1ec0*/  LDG.E.U16 R73, desc[UR12][R8.64] ;  /* 0x0000000c08497981 */ /* 0x000162000c1e1500 */
[-C--:B-1----:R-:W-:Y:S02]  /*1ed0*/  LEA R6, P0, R26, R2.reuse, 0x1 ;  /* 0x000000021a067211 */ /* 0x082fe400078008ff */
[----:B0-----:R-:W-:-:S02]  /*1ee0*/  LEA R4, P1, R59, R2, 0x1 ;  /* 0x000000023b047211 */ /* 0x001fc400078208ff */
[-C--:B------:R-:W-:Y:S02]  /*1ef0*/  LEA.HI.X.SX32 R7, R26, R55.reuse, 0x1, P0 ;  /* 0x000000371a077211 */ /* 0x080fe400000f0eff */
[----:B------:R-:W-:-:S03]  /*1f00*/  LEA.HI.X.SX32 R5, R59, R55, 0x1, P1 ;  /* 0x000000373b057211 */ /* 0x000fc600008f0eff */
[----:B------:R0:W5:Y:S04]  /*1f10*/  LDG.E.U16 R72, desc[UR12][R6.64] ;  /* 0x0000000c06487981 */ /* 0x000168000c1e1500 */
[----:B------:R1:W5:Y:S01]  /*1f20*/  LDG.E.U16 R71, desc[UR12][R4.64] ;  /* 0x0000000c04477981 */ /* 0x000362000c1e1500 */
[----:B------:R-:W-:-:S04]  /*1f30*/  IMAD R13, R0, 0x2, R59 ;  /* 0x00000002000d7824 */ /* 0x000fc800078e023b */
[----:B------:R-:W-:-:S04]  /*1f40*/  IMAD R19, R0, 0x2, R13 ;  /* 0x0000000200137824 */ /* 0x000fc800078e020d */
[----:B------:R-:W-:-:S05]  /*1f50*/  IMAD R33, R0, 0x2, R19 ;  /* 0x0000000200217824 */ /* 0x000fca00078e0213 */
[----:B------:R-:W-:-:S05]  /*1f60*/  LEA R58, R0, R33, 0x1 ;  /* 0x00000021003a7211 */ /* 0x000fca00078e08ff */
[----:B------:R-:W-:-:S04]  /*1f70*/  IMAD R14, R0, 0x2, R58 ;  /* 0x00000002000e7824 */ /* 0x000fc800078e023a */
[----:B------:R-:W-:Y:S01]  /*1f80*/  IMAD R20, R0, 0x2, R14 ;  /* 0x0000000200147824 */ /* 0x000fe200078e020e */
[----:B------:R-:W-:-:S03]  /*1f90*/  LEA R8, P0, R13, R2, 0x1 ;  /* 0x000000020d087211 */ /* 0x000fc600078008ff */
[----:B------:R-:W-:Y:S01]  /*1fa0*/  IMAD R34, R0, 0x2, R20 ;  /* 0x0000000200227824 */ /* 0x000fe200078e0214 */
[----:B------:R-:W-:-:S03]  /*1fb0*/  LEA.HI.X.SX32 R9, R13, R55, 0x1, P0 ;  /* 0x000000370d097211 */ /* 0x000fc600000f0eff */
[C---:B------:R-:W-:Y:S01]  /*1fc0*/  IMAD R53, R0.reuse, 0x2, R34 ;  /* 0x0000000200357824 */ /* 0x040fe200078e0222 */
[CC--:B0-----:R-:W-:Y:S01]  /*1fd0*/  LEA R6, P0, R19.reuse, R2.reuse, 0x1 ;  /* 0x0000000213067211 */ /* 0x0c1fe200078008ff */
[----:B------:R-:W-:Y:S02]  /*1fe0*/  STL [R1+0x1e4], R69 ;  /* 0x0001e44501007387 */ /* 0x000fe40000100800 */
[----:B------:R-:W-:Y:S02]  /*1ff0*/  IMAD R52, R0, 0x2, R53 ;  /* 0x0000000200347824 */ /* 0x000fe400078e0235 */
[----:B------:R-:W-:Y:S01]  /*2000*/  STL [R1+0x188], R68 ;  /* 0x0001884401007387 */ /* 0x000fe20000100800 */
[----:B-1----:R-:W-:Y:S02]  /*2010*/  LEA R4, P1, R58, R2, 0x1 ;  /* 0x000000023a047211 */ /* 0x002fe400078208ff */
[-C--:B------:R-:W-:Y:S01]  /*2020*/  LEA.HI.X.SX32 R7, R19, R55.reuse, 0x1, P0 ;  /* 0x0000003713077211 */ /* 0x080fe200000f0eff */
[----:B------:R0:W-:Y:S01]  /*2030*/  STL [R1+0x1dc], R66 ;  /* 0x0001dc4201007387 */ /* 0x0001e20000100800 */
[----:B------:R-:W-:Y:S01]  /*2040*/  IMAD R21, R0, 0x2, R52 ;  /* 0x0000000200157824 */ /* 0x000fe200078e0234 */
[----:B------:R-:W-:-:S02]  /*2050*/  LEA.HI.X.SX32 R5, R58, R55, 0x1, P1 ;  /* 0x000000373a057211 */ /* 0x000fc400008f0eff */
[----:B0-----:R0:W5:Y:S02]  /*2060*/  LDG.E.U16 R66, desc[UR12][R8.64] ;  /* 0x0000000c08427981 */ /* 0x001164000c1e1500 */
[----:B------:R-:W-:Y:S02]  /*2070*/  LEA R27, R0, R21, 0x1 ;  /* 0x00000015001b7211 */ /* 0x000fe400078e08ff */
[----:B------:R1:W5:Y:S01]  /*2080*/  LDG.E.U16 R59, desc[UR12][R4.64] ;  /* 0x0000000c043b7981 */ /* 0x000362000c1e1500 */
[----:B0-----:R-:W-:-:S04]  /*2090*/  LEA R8, P0, R14, R2, 0x1 ;  /* 0x000000020e087211 */ /* 0x001fc800078008ff */
[-C--:B------:R-:W-:Y:S02]  /*20a0*/  LEA.HI.X.SX32 R9, R14, R55.reuse, 0x1, P0 ;  /* 0x000000370e097211 */ /* 0x080fe400000f0eff */
[CC--:B-1----:R-:W-:Y:S01]  /*20b0*/  LEA R4, P1, R53.reuse, R2.reuse, 0x1 ;  /* 0x0000000235047211 */ /* 0x0c2fe200078208ff */
[C---:B------:R-:W-:Y:S02]  /*20c0*/  IMAD R46, R0.reuse, 0x2, R27 ;  /* 0x00000002002e7824 */ /* 0x040fe400078e021b */
[----:B------:R-:W5:Y:S01]  /*20d0*/  LDG.E.U16 R58, desc[UR12][R8.64] ;  /* 0x0000000c083a7981 */ /* 0x000f62000c1e1500 */
[----:B------:R-:W-:Y:S01]  /*20e0*/  LEA.HI.X.SX32 R5, R53, R55, 0x1, P1 ;  /* 0x0000003735057211 */ /* 0x000fe200008f0eff */
[----:B------:R-:W-:Y:S02]  /*20f0*/  IMAD R47, R0, 0x2, R46 ;  /* 0x00000002002f7824 */ /* 0x000fe400078e022e */
[----:B--2---:R0:W-:Y:S04]  /*2100*/  STL [R1+0x1d4], R64 ;  /* 0x0001d44001007387 */ /* 0x0041e80000100800 */
[----:B0-----:R0:W2:Y:S02]  /*2110*/  LDG.E.U16 R64, desc[UR12][R6.64] ;  /* 0x0000000c06407981 */ /* 0x0010a4000c1e1500 */
[----:B0-----:R-:W-:-:S04]  /*2120*/  LEA R6, P0, R20, R2, 0x1 ;  /* 0x0000000214067211 */ /* 0x001fc800078008ff */
[-C--:B------:R-:W-:Y:S02]  /*2130*/  LEA.HI.X.SX32 R7, R20, R55.reuse, 0x1, P0 ;  /* 0x0000003714077211 */ /* 0x080fe400000f0eff */
[CC--:B------:R-:W-:Y:S01]  /*2140*/  LEA R8, P0, R52.reuse, R2.reuse, 0x1 ;  /* 0x0000000234087211 */ /* 0x0c0fe200078008ff */
[----:B---3--:R-:W-:Y:S03]  /*2150*/  STL [R1+0x180], R62 ;  /* 0x0001803e01007387 */ /* 0x008fe60000100800 */
[----:B------:R-:W-:Y:S01]  /*2160*/  LEA.HI.X.SX32 R9, R52, R55, 0x1, P0 ;  /* 0x0000003734097211 */ /* 0x000fe200000f0eff */
[----:B----4-:R-:W-:Y:S04]  /*2170*/  STL [R1+0x1cc], R67 ;  /* 0x0001cc4301007387 */ /* 0x010fe80000100800 */
[----:B-----5:R0:W-:Y:S04]  /*2180*/  STL [R1+0x1c4], R65 ;  /* 0x0001c44101007387 */ /* 0x0201e80000100800 */
[----:B------:R-:W-:Y:S04]  /*2190*/  STL [R1+0x178], R63 ;  /* 0x0001783f01007387 */ /* 0x000fe80000100800 */
[----:B------:R1:W-:Y:S04]  /*21a0*/  STL [R1+0x1bc], R73 ;  /* 0x0001bc4901007387 */ /* 0x0003e80000100800 */
[----:B0-----:R0:W3:Y:S04]  /*21b0*/  LDG.E.U16 R65, desc[UR12][R6.64] ;  /* 0x0000000c06417981 */ /* 0x0010e8000c1e1500 */
[----:B-1----:R1:W4:Y:S01]  /*21c0*/  LDG.E.U16 R73, desc[UR12][R4.64] ;  /* 0x0000000c04497981 */ /* 0x002322000c1e1500 */
[----:B0-----:R-:W-:-:S03]  /*21d0*/  LEA R6, P0, R21, R2, 0x1 ;  /* 0x0000000215067211 */ /* 0x001fc600078008ff */
[----:B------:R-:W-:Y:S01]  /*21e0*/  STL [R1+0x1b4], R72 ;  /* 0x0001b44801007387 */ /* 0x000fe20000100800 */
[----:B------:R-:W-:-:S03]  /*21f0*/  LEA.HI.X.SX32 R7, R21, R55, 0x1, P0 ;  /* 0x0000003715077211 */ /* 0x000fc600000f0eff */
[----:B------:R0:W-:Y:S01]  /*2200*/  STL [R1+0x170], R71 ;  /* 0x0001704701007387 */ /* 0x0001e20000100800 */
[----:B-1----:R-:W-:-:S03]  /*2210*/  LEA R4, P1, R46, R2, 0x1 ;  /* 0x000000022e047211 */ /* 0x002fc600078208ff */
[----:B------:R-:W5:Y:S01]  /*2220*/  LDG.E.U16 R74, desc[UR12][R6.64] ;  /* 0x0000000c064a7981 */ /* 0x000f62000c1e1500 */
[----:B------:R-:W-:-:S03]  /*2230*/  LEA.HI.X.SX32 R5, R46, R55, 0x1, P1 ;  /* 0x000000372e057211 */ /* 0x000fc600008f0eff */
[----:B0-----:R0:W5:Y:S04]  /*2240*/  LDG.E.U16 R71, desc[UR12][R8.64] ;  /* 0x0000000c08477981 */ /* 0x001168000c1e1500 */
[----:B------:R1:W5:Y:S01]  /*2250*/  LDG.E.U16 R72, desc[UR12][R4.64] ;  /* 0x0000000c04487981 */ /* 0x000362000c1e1500 */
[----:B0-----:R-:W-:-:S04]  /*2260*/  LEA R8, P0, R47, R2, 0x1 ;  /* 0x000000022f087211 */ /* 0x001fc800078008ff */
[----:B------:R-:W-:-:S05]  /*2270*/  LEA.HI.X.SX32 R9, R47, R55, 0x1, P0 ;  /* 0x000000372f097211 */ /* 0x000fca00000f0eff */
[----:B------:R0:W5:Y:S01]  /*2280*/  LDG.E.U16 R75, desc[UR12][R8.64] ;  /* 0x0000000c084b7981 */ /* 0x000162000c1e1500 */
[----:B------:R-:W-:-:S04]  /*2290*/  IMAD R22, R0, 0x2, R47 ;  /* 0x0000000200167824 */ /* 0x000fc800078e022f */
[----:B------:R-:W-:-:S04]  /*22a0*/  IMAD R28, R0, 0x2, R22 ;  /* 0x00000002001c7824 */ /* 0x000fc800078e0216 */
[----:B------:R-:W-:-:S04]  /*22b0*/  IMAD R54, R0, 0x2, R28 ;  /* 0x0000000200367824 */ /* 0x000fc800078e021c */
[----:B------:R-:W-:-:S05]  /*22c0*/  IMAD R50, R0, 0x2, R54 ;  /* 0x0000000200327824 */ /* 0x000fca00078e0236 */
[----:B------:R-:W-:-:S05]  /*22d0*/  LEA R15, R0, R50, 0x1 ;  /* 0x00000032000f7211 */ /* 0x000fca00078e08ff */
[----:B------:R-:W-:Y:S01]  /*22e0*/  IMAD R29, R0, 0x2, R15 ;  /* 0x00000002001d7824 */ /* 0x000fe200078e020f */
[-C--:B------:R-:W-:Y:S02]  /*22f0*/  LEA R6, P0, R22, R2.reuse, 0x1 ;  /* 0x0000000216067211 */ /* 0x080fe400078008ff */
[-C--:B-1----:R-:W-:Y:S01]  /*2300*/  LEA R4, P1, R54, R2.reuse, 0x1 ;  /* 0x0000000236047211 */ /* 0x082fe200078208ff */
[----:B------:R-:W-:Y:S01]  /*2310*/  IMAD R51, R0, 0x2, R29 ;  /* 0x0000000200337824 */ /* 0x000fe200078e021d */
[-C--:B------:R-:W-:Y:S01]  /*2320*/  LEA.HI.X.SX32 R7, R22, R55.reuse, 0x1, P0 ;  /* 0x0000003716077211 */ /* 0x080fe200000f0eff */
[----:B------:R-:W-:Y:S01]  /*2330*/  STL [R1+0x1ac], R66 ;  /* 0x0001ac4201007387 */ /* 0x000fe20000100800 */
[----:B------:R-:W-:Y:S01]  /*2340*/  LEA.HI.X.SX32 R5, R54, R55, 0x1, P1 ;  /* 0x0000003736057211 */ /* 0x000fe200008f0eff */
[----:B------:R-:W-:Y:S01]  /*2350*/  IMAD R10, R0, 0x2, R51 ;  /* 0x00000002000a7824 */ /* 0x000fe200078e0233 */
[----:B0-----:R-:W-:-:S03]  /*2360*/  LEA R8, P0, R50, R2, 0x1 ;  /* 0x0000000232087211 */ /* 0x001fc600078008ff */
[----:B------:R-:W-:Y:S01]  /*2370*/  IMAD R16, R0, 0x2, R10 ;  /* 0x0000000200107824 */ /* 0x000fe200078e020a */
[----:B------:R-:W-:-:S03]  /*2380*/  LEA.HI.X.SX32 R9, R50, R55, 0x1, P0 ;  /* 0x0000003732097211 */ /* 0x000fc600000f0eff */
[C---:B------:R-:W-:Y:S02]  /*2390*/  IMAD R30, R0.reuse, 0x2, R16 ;  /* 0x00000002001e7824 */ /* 0x040fe400078e0210 */
[----:B------:R-:W5:Y:S02]  /*23a0*/  LDG.E.U16 R76, desc[UR12][R8.64] ;  /* 0x0000000c084c7981 */ /* 0x000f64000c1e1500 */
[----:B------:R-:W-:Y:S02]  /*23b0*/  IMAD R48, R0, 0x2, R30 ;  /* 0x0000000200307824 */ /* 0x000fe400078e021e */
[----:B--2---:R-:W-:Y:S04]  /*23c0*/  STL [R1+0x1a4], R64 ;  /* 0x0001a44001007387 */ /* 0x004fe80000100800 */
[----:B------:R0:W-:Y:S04]  /*23d0*/  STL [R1+0x168], R59 ;  /* 0x0001683b01007387 */ /* 0x0001e80000100800 */
[----:B------:R1:W-:Y:S04]  /*23e0*/  STL [R1+0x19c], R58 ;  /* 0x00019c3a01007387 */ /* 0x0003e80000100800 */
[----:B0-----:R0:W2:Y:S04]  /*23f0*/  LDG.E.U16 R59, desc[UR12][R6.64] ;  /* 0x0000000c063b7981 */ /* 0x0010a8000c1e1500 */
[----:B-1----:R1:W2:Y:S01]  /*2400*/  LDG.E.U16 R58, desc[UR12][R4.64] ;  /* 0x0000000c043a7981 */ /* 0x0022a2000c1e1500 */
[----:B0-----:R-:W-:-:S02]  /*2410*/  LEA R6, P0, R15, R2, 0x1 ;  /* 0x000000020f067211 */ /* 0x001fc400078008ff */
[-C--:B-1----:R-:W-:Y:S02]  /*2420*/  LEA R4, P1, R51, R2.reuse, 0x1 ;  /* 0x0000000233047211 */ /* 0x082fe400078208ff */
[-C--:B------:R-:W-:Y:S02]  /*2430*/  LEA.HI.X.SX32 R7, R15, R55.reuse, 0x1, P0 ;  /* 0x000000370f077211 */ /* 0x080fe400000f0eff */
[----:B------:R-:W-:Y:S02]  /*2440*/  LEA.HI.X.SX32 R5, R51, R55, 0x1, P1 ;  /* 0x0000003733057211 */ /* 0x000fe400008f0eff */
[----:B------:R-:W-:-:S04]  /*2450*/  LEA R8, P0, R10, R2, 0x1 ;  /* 0x000000020a087211 */ /* 0x000fc800078008ff */
[----:B------:R-:W-:Y:S01]  /*2460*/  LEA.HI.X.SX32 R9, R10, R55, 0x1, P0 ;  /* 0x000000370a097211 */ /* 0x000fe200000f0eff */
[----:B---3--:R-:W-:Y:S04]  /*2470*/  STL [R1+0x194], R65 ;  /* 0x0001944101007387 */ /* 0x008fe80000100800 */
[----:B----4-:R0:W-:Y:S04]  /*2480*/  STL [R1+0x160], R73 ;  /* 0x0001604901007387 */ /* 0x0101e80000100800 */
[----:B0-----:R0:W3:Y:S04]  /*2490*/  LDG.E.U16 R73, desc[UR12][R6.64] ;  /* 0x0000000c06497981 */ /* 0x0010e8000c1e1500 */
[----:B-----5:R1:W-:Y:S01]  /*24a0*/  STL [R1+0x18c], R71 ;  /* 0x00018c4701007387 */ /* 0x0203e20000100800 */
[----:B0-----:R-:W-:-:S04]  /*24b0*/  LEA R6, P0, R16, R2, 0x1 ;  /* 0x0000000210067211 */ /* 0x001fc800078008ff */
[----:B------:R-:W-:Y:S01]  /*24c0*/  LEA.HI.X.SX32 R7, R16, R55, 0x1, P0 ;  /* 0x0000003710077211 */ /* 0x000fe200000f0eff */
[----:B-1----:R0:W4:Y:S04]  /*24d0*/  LDG.E.U16 R71, desc[UR12][R4.64] ;  /* 0x0000000c04477981 */ /* 0x002128000c1e1500 */
[----:B------:R1:W-:Y:S01]  /*24e0*/  STL [R1+0x184], R74 ;  /* 0x0001844a01007387 */ /* 0x0003e20000100800 */
[----:B0-----:R-:W-:-:S03]  /*24f0*/  LEA R4, P1, R48, R2, 0x1 ;  /* 0x0000000230047211 */ /* 0x001fc600078208ff */
[----:B------:R0:W-:Y:S01]  /*2500*/  STL [R1+0x158], R72 ;  /* 0x0001584801007387 */ /* 0x0001e20000100800 */
[----:B------:R-:W-:-:S03]  /*2510*/  LEA.HI.X.SX32 R5, R48, R55, 0x1, P1 ;  /* 0x0000003730057211 */ /* 0x000fc600008f0eff */
[----:B-1----:R1:W5:Y:S04]  /*2520*/  LDG.E.U16 R74, desc[UR12][R8.64] ;  /* 0x0000000c084a7981 */ /* 0x002368000c1e1500 */
[----:B------:R1:W-:Y:S04]  /*2530*/  STL [R1+0x17c], R75 ;  /* 0x00017c4b01007387 */ /* 0x0003e80000100800 */
[----:B0-----:R0:W5:Y:S04]  /*2540*/  LDG.E.U16 R72, desc[UR12][R6.64] ;  /* 0x0000000c06487981 */ /* 0x001168000c1e1500 */
[----:B-1----:R1:W5:Y:S01]  /*2550*/  LDG.E.U16 R75, desc[UR12][R4.64] ;  /* 0x0000000c044b7981 */ /* 0x002362000c1e1500 */
[----:B------:R-:W-:-:S05]  /*2560*/  LEA R49, R0, R48, 0x1 ;  /* 0x0000003000317211 */ /* 0x000fca00078e08ff */
[----:B------:R-:W-:-:S04]  /*2570*/  IMAD R17, R0, 0x2, R49 ;  /* 0x0000000200117824 */ /* 0x000fc800078e0231 */
[----:B------:R-:W-:-:S04]  /*2580*/  IMAD R23, R0, 0x2, R17 ;  /* 0x0000000200177824 */ /* 0x000fc800078e0211 */
[----:B------:R-:W-:Y:S01]  /*2590*/  IMAD R57, R0, 0x2, R23 ;  /* 0x0000000200397824 */ /* 0x000fe200078e0217 */
[----:B------:R-:W-:-:S03]  /*25a0*/  LEA R8, P0, R49, R2, 0x1 ;  /* 0x0000000231087211 */ /* 0x000fc600078008ff */
[----:B------:R-:W-:Y:S01]  /*25b0*/  IMAD R56, R0, 0x2, R57 ;  /* 0x0000000200387824 */ /* 0x000fe200078e0239 */
[----:B------:R-:W-:-:S03]  /*25c0*/  LEA.HI.X.SX32 R9, R49, R55, 0x1, P0 ;  /* 0x0000003731097211 */ /* 0x000fc600000f0eff */
[C---:B------:R-:W-:Y:S01]  /*25d0*/  IMAD R18, R0.reuse, 0x2, R56 ;  /* 0x0000000200127824 */ /* 0x040fe200078e0238 */
[CC--:B0-----:R-:W-:Y:S01]  /*25e0*/  LEA R6, P0, R17.reuse, R2.reuse, 0x1 ;  /* 0x0000000211067211 */ /* 0x0c1fe200078008ff */
[----:B------:R0:W5:Y:S02]  /*25f0*/  LDG.E.U16 R81, desc[UR12][R8.64] ;  /* 0x0000000c08517981 */ /* 0x000164000c1e1500 */
[C---:B------:R-:W-:Y:S01]  /*2600*/  IMAD R24, R0.reuse, 0x2, R18 ;  /* 0x0000000200187824 */ /* 0x040fe200078e0212 */
[----:B------:R-:W-:Y:S02]  /*2610*/  LEA.HI.X.SX32 R7, R17, R55, 0x1, P0 ;  /* 0x0000003711077211 */ /* 0x000fe400000f0eff */
[----:B-1----:R-:W-:Y:S02]  /*2620*/  LEA R4, P1, R57, R2, 0x1 ;  /* 0x0000000239047211 */ /* 0x002fe400078208ff */
[----:B------:R-:W-:Y:S01]  /*2630*/  LEA R70, R0, R24, 0x1 ;  /* 0x0000001800467211 */ /* 0x000fe200078e08ff */
[----:B------:R1:W5:Y:S01]  /*2640*/  LDG.E.U16 R79, desc[UR12][R6.64] ;  /* 0x0000000c064f7981 */ /* 0x000362000c1e1500 */
[----:B0-----:R-:W-:-:S02]  /*2650*/  LEA R8, P0, R56, R2, 0x1 ;  /* 0x0000000238087211 */ /* 0x001fc400078008ff */
[-C--:B------:R-:W-:Y:S01]  /*2660*/  LEA.HI.X.SX32 R5, R57, R55.reuse, 0x1, P1 ;  /* 0x0000003739057211 */ /* 0x080fe200008f0eff */
[----:B------:R-:W-:Y:S01]  /*2670*/  IMAD R61, R0, 0x2, R70 ;  /* 0x00000002003d7824 */ /* 0x000fe200078e0246 */
[----:B------:R-:W-:Y:S02]  /*2680*/  LEA.HI.X.SX32 R9, R56, R55, 0x1, P0 ;  /* 0x0000003738097211 */ /* 0x000fe400000f0eff */
[----:B-1----:R-:W-:-:S04]  /*2690*/  LEA R6, P0, R18, R2, 0x1 ;  /* 0x0000000212067211 */ /* 0x002fc800078008ff */
[----:B------:R-:W-:Y:S01]  /*26a0*/  LEA.HI.X.SX32 R7, R18, R55, 0x1, P0 ;  /* 0x0000003712077211 */ /* 0x000fe200000f0eff */
[----:B--2---:R-:W-:Y:S04]  /*26b0*/  STL [R1+0x174], R59 ;  /* 0x0001743b01007387 */ /* 0x004fe80000100800 */
[----:B------:R-:W-:Y:S04]  /*26c0*/  STL [R1+0x150], R58 ;  /* 0x0001503a01007387 */ /* 0x000fe80000100800 */
[----:B------:R0:W-:Y:S04]  /*26d0*/  STL [R1+0x16c], R76 ;  /* 0x00016c4c01007387 */ /* 0x0001e80000100800 */
[----:B0-----:R0:W2:Y:S02]  /*26e0*/  LDG.E.U16 R76, desc[UR12][R4.64] ;  /* 0x0000000c044c7981 */ /* 0x0010a4000c1e1500 */
[----:B0-----:R-:W-:-:S04]  /*26f0*/  LEA R4, P1, R70, R2, 0x1 ;  /* 0x0000000246047211 */ /* 0x001fc800078208ff */
[----:B------:R-:W-:-:S05]  /*2700*/  LEA.HI.X.SX32 R5, R70, R55, 0x1, P1 ;  /* 0x0000003746057211 */ /* 0x000fca00008f0eff */
[----:B------:R-:W2:Y:S04]  /*2710*/  LDG.E.U16 R77, desc[UR12][R4.64] ;  /* 0x0000000c044d7981 */ /* 0x000ea8000c1e1500 */
[----:B---3--:R0:W-:Y:S04]  /*2720*/  STL [R1+0x164], R73 ;  /* 0x0001644901007387 */ /* 0x0081e80000100800 */
[----:B0-----:R0:W3:Y:S02]  /*2730*/  LDG.E.U16 R73, desc[UR12][R8.64] ;  /* 0x0000000c08497981 */ /* 0x0010e4000c1e1500 */
[----:B0-----:R-:W-:-:S02]  /*2740*/  LEA R8, P0, R61, R2, 0x1 ;  /* 0x000000023d087211 */ /* 0x001fc400078008ff */
[----:B----4-:R0:W-:Y:S02]  /*2750*/  STL [R1+0x148], R71 ;  /* 0x0001484701007387 */ /* 0x0101e40000100800 */
[----:B------:R-:W-:Y:S02]  /*2760*/  LEA.HI.X.SX32 R9, R61, R55, 0x1, P0 ;  /* 0x000000373d097211 */ /* 0x000fe400000f0eff */
[----:B0-----:R0:W4:Y:S04]  /*2770*/  LDG.E.U16 R71, desc[UR12][R6.64] ;  /* 0x0000000c06477981 */ /* 0x001128000c1e1500 */
[----:B-----5:R-:W-:Y:S04]  /*2780*/  STL [R1+0x15c], R74 ;  /* 0x00015c4a01007387 */ /* 0x020fe80000100800 */
[----:B------:R-:W-:Y:S04]  /*2790*/  STL [R1+0x154], R72 ;  /* 0x0001544801007387 */ /* 0x000fe80000100800 */
[----:B------:R1:W-:Y:S04]  /*27a0*/  STL [R1+0x140], R75 ;  /* 0x0001404b01007387 */ /* 0x0003e80000100800 */
[----:B-1----:R1:W5:Y:S01]  /*27b0*/  LDG.E.U16 R75, desc[UR12][R8.64] ;  /* 0x0000000c084b7981 */ /* 0x002362000c1e1500 */
[----:B------:R-:W-:-:S04]  /*27c0*/  IMAD R11, R0, 0x2, R61 ;  /* 0x00000002000b7824 */ /* 0x000fc800078e023d */
[----:B------:R-:W-:-:S04]  /*27d0*/  IMAD R25, R0, 0x2, R11 ;  /* 0x0000000200197824 */ /* 0x000fc800078e020b */
[----:B------:R-:W-:-:S04]  /*27e0*/  IMAD R60, R0, 0x2, R25 ;  /* 0x00000002003c7824 */ /* 0x000fc800078e0219 */
[----:B------:R-:W-:-:S04]  /*27f0*/  IMAD R3, R0, 0x2, R60 ;  /* 0x0000000200037824 */ /* 0x000fc800078e023c */
[----:B------:R-:W-:-:S05]  /*2800*/  IMAD R12, R0, 0x2, R3 ;  /* 0x00000002000c7824 */ /* 0x000fca00078e0203 */
[----:B------:R-:W-:-:S05]  /*2810*/  LEA R26, R0, R12, 0x1 ;  /* 0x0000000c001a7211 */ /* 0x000fca00078e08ff */
[----:B------:R-:W-:Y:S01]  /*2820*/  IMAD R69, R0, 0x2, R26 ;  /* 0x0000000200457824 */ /* 0x000fe200078e021a */
[CC--:B0-----:R-:W-:Y:S02]  /*2830*/  LEA R6, P0, R11.reuse, R2.reuse, 0x1 ;  /* 0x000000020b067211 */ /* 0x0c1fe400078008ff */
[-C--:B------:R-:W-:Y:S01]  /*2840*/  LEA R4, P1, R60, R2.reuse, 0x1 ;  /* 0x000000023c047211 */ /* 0x080fe200078208ff */
[----:B------:R-:W-:Y:S01]  /*2850*/  IMAD R68, R0, 0x2, R69 ;  /* 0x0000000200447824 */ /* 0x000fe200078e0245 */
[-C--:B------:R-:W-:Y:S02]  /*2860*/  LEA.HI.X.SX32 R7, R11, R55.reuse, 0x1, P0 ;  /* 0x000000370b077211 */ /* 0x080fe400000f0eff */
[-C--:B------:R-:W-:Y:S01]  /*2870*/  LEA.HI.X.SX32 R5, R60, R55.reuse, 0x1, P1 ;  /* 0x000000373c057211 */ /* 0x080fe200008f0eff */
[C---:B------:R-:W-:Y:S01]  /*2880*/  IMAD R13, R0.reuse, 0x2, R68 ;  /* 0x00000002000d7824 */ /* 0x040fe200078e0244 */
[CC--:B-1----:R-:W-:Y:S01]  /*2890*/  LEA R8, P0, R3.reuse, R2.reuse, 0x1 ;  /* 0x0000000203087211 */ /* 0x0c2fe200078008ff */
[----:B------:R0:W5:Y:S02]  /*28a0*/  LDG.E.U16 R80, desc[UR12][R6.64] ;  /* 0x0000000c06507981 */ /* 0x000164000c1e1500 */
[C---:B------:R-:W-:Y:S01]  /*28b0*/  IMAD R19, R0.reuse, 0x2, R13 ;  /* 0x0000000200137824 */ /* 0x040fe200078e020d */
[-C--:B------:R-:W-:Y:S01]  /*28c0*/  LEA.HI.X.SX32 R9, R3, R55.reuse, 0x1, P0 ;  /* 0x0000003703097211 */ /* 0x080fe200000f0eff */
[----:B------:R1:W-:Y:S02]  /*28d0*/  STL [R1+0x14c], R81 ;  /* 0x00014c5101007387 */ /* 0x0003e40000100800 */
[----:B------:R-:W-:Y:S01]  /*28e0*/  IMAD R62, R0, 0x2, R19 ;  /* 0x00000002003e7824 */ /* 0x000fe200078e0213 */
[C---:B0-----:R-:W-:Y:S01]  /*28f0*/  LEA R6, P0, R12.reuse, R2, 0x1 ;  /* 0x000000020c067211 */ /* 0x041fe200078008ff */
[----:B------:R0:W-:Y:S04]  /*2900*/  STL [R1+0x144], R79 ;  /* 0x0001444f01007387 */ /* 0x0001e80000100800 */
[----:B-1----:R1:W5:Y:S01]  /*2910*/  LDG.E.U16 R81, desc[UR12][R4.64] ;  /* 0x0000000c04517981 */ /* 0x002362000c1e1500 */
[----:B------:R-:W-:Y:S01]  /*2920*/  LEA.HI.X.SX32 R7, R12, R55, 0x1, P0 ;  /* 0x000000370c077211 */ /* 0x000fe200000f0eff */
[----:B------:R-:W-:-:S02]  /*2930*/  IMAD R67, R0, 0x2, R62 ;  /* 0x0000000200437824 */ /* 0x000fc400078e023e */
[----:B0-----:R0:W5:Y:S01]  /*2940*/  LDG.E.U16 R79, desc[UR12][R8.64] ;  /* 0x0000000c084f7981 */ /* 0x001162000c1e1500 */
[----:B-1----:R-:W-:-:S04]  /*2950*/  LEA R4, P1, R69, R2, 0x1 ;  /* 0x0000000245047211 */ /* 0x002fc800078208ff */
[----:B------:R-:W-:Y:S02]  /*2960*/  LEA.HI.X.SX32 R5, R69, R55, 0x1, P1 ;  /* 0x0000003745057211 */ /* 0x000fe400008f0eff */
[----:B0-----:R-:W-:Y:S02]  /*2970*/  LEA R8, P0, R68, R2, 0x1 ;  /* 0x0000000244087211 */ /* 0x001fe400078008ff */
[----:B------:R-:W-:Y:S01]  /*2980*/  LEA R14, R0, R67, 0x1 ;  /* 0x00000043000e7211 */ /* 0x000fe200078e08ff */
[----:B------:R0:W5:Y:S01]  /*2990*/  LDG.E.U16 R70, desc[UR12][R4.64] ;  /* 0x0000000c04467981 */ /* 0x000162000c1e1500 */
[----:B------:R-:W-:-:S03]  /*29a0*/  LEA.HI.X.SX32 R9, R68, R55, 0x1, P0 ;  /* 0x0000003744097211 */ /* 0x000fc600000f0eff */
[----:B------:R-:W-:Y:S02]  /*29b0*/  IMAD R20, R0, 0x2, R14 ;  /* 0x0000000200147824 */ /* 0x000fe400078e020e */
[----:B------:R-:W5:Y:S01]  /*29c0*/  LDG.E.U16 R68, desc[UR12][R8.64] ;  /* 0x0000000c08447981 */ /* 0x000f62000c1e1500 */
[----:B0-----:R-:W-:-:S04]  /*29d0*/  LEA R4, P1, R62, R2, 0x1 ;  /* 0x000000023e047211 */ /* 0x001fc800078208ff */
[----:B------:R-:W-:Y:S01]  /*29e0*/  LEA.HI.X.SX32 R5, R62, R55, 0x1, P1 ;  /* 0x000000373e057211 */ /* 0x000fe200008f0eff */
[----:B------:R-:W-:Y:S01]  /*29f0*/  IMAD R63, R0, 0x2, R20 ;  /* 0x00000002003f7824 */ /* 0x000fe200078e0214 */
[----:B--2---:R0:W-:Y:S04]  /*2a00*/  STL [R1+0x138], R76 ;  /* 0x0001384c01007387 */ /* 0x0041e80000100800 */
[----:B0-----:R0:W2:Y:S02]  /*2a10*/  LDG.E.U16 R76, desc[UR12][R6.64] ;  /* 0x0000000c064c7981 */ /* 0x0010a4000c1e1500 */
[----:B0-----:R-:W-:-:S04]  /*2a20*/  LEA R6, P0, R13, R2, 0x1 ;  /* 0x000000020d067211 */ /* 0x001fc800078008ff */
[----:B------:R-:W-:Y:S02]  /*2a30*/  LEA.HI.X.SX32 R7, R13, R55, 0x1, P0 ;  /* 0x000000370d077211 */ /* 0x000fe400000f0eff */
[----:B------:R-:W-:-:S04]  /*2a40*/  LEA R8, P0, R67, R2, 0x1 ;  /* 0x0000000243087211 */ /* 0x000fc800078008ff */
[----:B------:R-:W-:-:S05]  /*2a50*/  LEA.HI.X.SX32 R9, R67, R55, 0x1, P0 ;  /* 0x0000003743097211 */ /* 0x000fca00000f0eff */
[----:B------:R-:W2:Y:S04]  /*2a60*/  LDG.E.U16 R69, desc[UR12][R8.64] ;  /* 0x0000000c08457981 */ /* 0x000ea8000c1e1500 */
[----:B---3--:R-:W-:Y:S04]  /*2a70*/  STL [R1+0x13c], R73 ;  /* 0x00013c4901007387 */ /* 0x008fe80000100800 */
[----:B----4-:R-:W-:Y:S04]  /*2a80*/  STL [R1+0x134], R71 ;  /* 0x0001344701007387 */ /* 0x010fe80000100800 */
[----:B------:R0:W-:Y:S04]  /*2a90*/  STL [R1+0x130], R77 ;  /* 0x0001304d01007387 */ /* 0x0001e80000100800 */
[----:B0-----:R0:W3:Y:S04]  /*2aa0*/  LDG.E.U16 R77, desc[UR12][R6.64] ;  /* 0x0000000c064d7981 */ /* 0x0010e8000c1e1500 */
[----:B-----5:R1:W-:Y:S01]  /*2ab0*/  STL [R1+0x12c], R75 ;  /* 0x00012c4b01007387 */ /* 0x0203e20000100800 */
[----:B0-----:R-:W-:-:S03]  /*2ac0*/  LEA R6, P0, R14, R2, 0x1 ;  /* 0x000000020e067211 */ /* 0x001fc600078008ff */
[----:B-1----:R0:W4:Y:S01]  /*2ad0*/  LDG.E.U16 R75, desc[UR12][R4.64] ;  /* 0x0000000c044b7981 */ /* 0x002122000c1e1500 */
[----:B------:R-:W-:-:S05]  /*2ae0*/  LEA.HI.X.SX32 R7, R14, R55, 0x1, P0 ;  /* 0x000000370e077211 */ /* 0x000fca00000f0eff */
[----:B------:R1:W5:Y:S01]  /*2af0*/  LDG.E.U16 R94, desc[UR12][R6.64] ;  /* 0x0000000c065e7981 */ /* 0x000362000c1e1500 */
[----:B0-----:R-:W-:-:S04]  /*2b00*/  LEA R4, P1, R63, R2, 0x1 ;  /* 0x000000023f047211 */ /* 0x001fc800078208ff */
[----:B------:R-:W-:-:S05]  /*2b10*/  LEA.HI.X.SX32 R5, R63, R55, 0x1, P1 ;  /* 0x000000373f057211 */ /* 0x000fca00008f0eff */
[----:B------:R0:W5:Y:S01]  /*2b20*/  LDG.E.U16 R67, desc[UR12][R4.64] ;  /* 0x0000000c04437981 */ /* 0x000162000c1e1500 */
[----:B------:R-:W-:-:S04]  /*2b30*/  IMAD R52, R0, 0x2, R63 ;  /* 0x0000000200347824 */ /* 0x000fc800078e023f */
[----:B------:R-:W-:Y:S01]  /*2b40*/  IMAD R53, R0, 0x2, R52 ;  /* 0x0000000200357824 */ /* 0x000fe200078e0234 */
[----:B------:R-:W-:-:S03]  /*2b50*/  LEA R8, P0, R52, R2, 0x1 ;  /* 0x0000000234087211 */ /* 0x000fc600078008ff */
[----:B------:R-:W-:Y:S01]  /*2b60*/  IMAD R21, R0, 0x2, R53 ;  /* 0x0000000200157824 */ /* 0x000fe200078e0235 */
[----:B------:R-:W-:-:S03]  /*2b70*/  LEA.HI.X.SX32 R9, R52, R55, 0x1, P0 ;  /* 0x0000003734097211 */ /* 0x000fc600000f0eff */
[C---:B------:R-:W-:Y:S02]  /*2b80*/  IMAD R46, R0.reuse, 0x2, R21 ;  /* 0x00000002002e7824 */ /* 0x040fe400078e0215 */
[----:B------:R-:W5:Y:S03]  /*2b90*/  LDG.E.U16 R93, desc[UR12][R8.64] ;  /* 0x0000000c085d7981 */ /* 0x000f66000c1e1500 */
[----:B------:R-:W-:Y:S02]  /*2ba0*/  LEA R47, R0, R46, 0x1 ;  /* 0x0000002e002f7211 */ /* 0x000fe400078e08ff */
[----:B-1----:R-:W-:-:S03]  /*2bb0*/  LEA R6, P0, R53, R2, 0x1 ;  /* 0x0000000235067211 */ /* 0x002fc600078008ff */
[----:B------:R-:W-:Y:S01]  /*2bc0*/  IMAD R66, R0, 0x2, R47 ;  /* 0x0000000200427824 */ /* 0x000fe200078e022f */
[----:B0-----:R-:W-:-:S03]  /*2bd0*/  LEA R4, P1, R46, R2, 0x1 ;  /* 0x000000022e047211 */ /* 0x001fc600078208ff */
[----:B------:R-:W-:Y:S01]  /*2be0*/  IMAD R22, R0, 0x2, R66 ;  /* 0x0000000200167824 */ /* 0x000fe200078e0242 */
[-C--:B------:R-:W-:Y:S02]  /*2bf0*/  LEA.HI.X.SX32 R7, R53, R55.reuse, 0x1, P0 ;  /* 0x0000003735077211 */ /* 0x080fe400000f0eff */
[-C--:B------:R-:W-:Y:S01]  /*2c00*/  LEA.HI.X.SX32 R5, R46, R55.reuse, 0x1, P1 ;  /* 0x000000372e057211 */ /* 0x080fe200008f0eff */
[C---:B------:R-:W-:Y:S01]  /*2c10*/  IMAD R64, R0.reuse, 0x2, R22 ;  /* 0x0000000200407824 */ /* 0x040fe200078e0216 */
[C---:B------:R-:W-:Y:S01]  /*2c20*/  LEA R46, P0, R47.reuse, R2, 0x1 ;  /* 0x000000022f2e7211 */ /* 0x040fe200078008ff */
[----:B------:R-:W-:Y:S04]  /*2c30*/  STL [R1+0x128], R80 ;  /* 0x0001285001007387 */ /* 0x000fe80000100800 */
[----:B------:R-:W-:Y:S01]  /*2c40*/  STL [R1+0x124], R81 ;  /* 0x0001245101007387 */ /* 0x000fe20000100800 */
[----:B------:R-:W-:Y:S01]  /*2c50*/  LEA.HI.X.SX32 R47, R47, R55, 0x1, P0 ;  /* 0x000000372f2f7211 */ /* 0x000fe200000f0eff */
[----:B------:R-:W-:-:S02]  /*2c60*/  IMAD R50, R0, 0x2, R64 ;  /* 0x0000000200327824 */ /* 0x000fc400078e0240 */
[----:B------:R0:W-:Y:S02]  /*2c70*/  STL [R1+0x120], R79 ;  /* 0x0001204f01007387 */ /* 0x0001e40000100800 */
[----:B------:R-:W-:Y:S02]  /*2c80*/  IMAD R65, R0, 0x2, R50 ;  /* 0x0000000200417824 */ /* 0x000fe400078e0232 */
[----:B0-----:R0:W5:Y:S02]  /*2c90*/  LDG.E.U16 R79, desc[UR12][R6.64] ;  /* 0x0000000c064f7981 */ /* 0x001164000c1e1500 */
[----:B0-----:R-:W-:-:S04]  /*2ca0*/  LEA R6, P0, R66, R2, 0x1 ;  /* 0x0000000242067211 */ /* 0x001fc800078008ff */
[----:B------:R-:W-:-:S05]  /*2cb0*/  LEA.HI.X.SX32 R7, R66, R55, 0x1, P0 ;  /* 0x0000003742077211 */ /* 0x000fca00000f0eff */
[----:B------:R-:W5:Y:S04]  /*2cc0*/  LDG.E.U16 R89, desc[UR12][R6.64] ;  /* 0x0000000c06597981 */ /* 0x000f68000c1e1500 */
[----:B--2---:R-:W-:Y:S04]  /*2cd0*/  STL [R1+0x11c], R76 ;  /* 0x00011c4c01007387 */ /* 0x004fe80000100800 */
[----:B------:R-:W-:Y:S04]  /*2ce0*/  STL [R1+0x118], R70 ;  /* 0x0001184601007387 */ /* 0x000fe80000100800 */
[----:B------:R0:W-:Y:S04]  /*2cf0*/  STL [R1+0x114], R68 ;  /* 0x0001144401007387 */ /* 0x0001e80000100800 */
[----:B0-----:R0:W2:Y:S02]  /*2d00*/  LDG.E.U16 R68, desc[UR12][R4.64] ;  /* 0x0000000c04447981 */ /* 0x0010a4000c1e1500 */
[----:B0-----:R-:W-:-:S04]  /*2d10*/  LEA R4, P1, R64, R2, 0x1 ;  /* 0x0000000240047211 */ /* 0x001fc800078208ff */
[----:B------:R-:W-:Y:S01]  /*2d20*/  LEA.HI.X.SX32 R5, R64, R55, 0x1, P1 ;  /* 0x0000003740057211 */ /* 0x000fe200008f0eff */
[----:B---3--:R-:W-:Y:S04]  /*2d30*/  STL [R1+0x110], R77 ;  /* 0x0001104d01007387 */ /* 0x008fe80000100800 */
[----:B----4-:R0:W-:Y:S04]  /*2d40*/  STL [R1+0x10c], R75 ;  /* 0x00010c4b01007387 */ /* 0x0101e80000100800 */
[----:B0-----:R0:W3:Y:S02]  /*2d50*/  LDG.E.U16 R75, desc[UR12][R46.64] ;  /* 0x0000000c2e4b7981 */ /* 0x0010e4000c1e1500 */
[----:B0-----:R-:W-:-:S04]  /*2d60*/  LEA R46, P0, R50, R2, 0x1 ;  /* 0x00000002322e7211 */ /* 0x001fc800078008ff */
[-C--:B------:R-:W-:Y:S02]  /*2d70*/  LEA.HI.X.SX32 R47, R50, R55.reuse, 0x1, P0 ;  /* 0x00000037322f7211 */ /* 0x080fe400000f0eff */
[C---:B------:R-:W-:Y:S01]  /*2d80*/  LEA R6, P0, R65.reuse, R2, 0x1 ;  /* 0x0000000241067211 */ /* 0x040fe200078008ff */
[----:B------:R0:W-:Y:S03]  /*2d90*/  STL [R1+0x108], R69 ;  /* 0x0001084501007387 */ /* 0x0001e60000100800 */
[----:B------:R-:W-:Y:S01]  /*2da0*/  LEA.HI.X.SX32 R7, R65, R55, 0x1, P0 ;  /* 0x0000003741077211 */ /* 0x000fe200000f0eff */
[----:B-----5:R-:W-:Y:S04]  /*2db0*/  STL [R1+0x104], R94 ;  /* 0x0001045e01007387 */ /* 0x020fe80000100800 */
[----:B------:R1:W-:Y:S04]  /*2dc0*/  STL [R1+0x100], R67 ;  /* 0x0001004301007387 */ /* 0x0003e80000100800 */
[----:B0-----:R0:W4:Y:S04]  /*2dd0*/  LDG.E.U16 R69, desc[UR12][R4.64] ;  /* 0x0000000c04457981 */ /* 0x001128000c1e1500 */
[----:B------:R-:W5:Y:S04]  /*2de0*/  LDG.E.U16 R95, desc[UR12][R6.64] ;  /* 0x0000000c065f7981 */ /* 0x000f68000c1e1500 */
[----:B-1----:R1:W5:Y:S01]  /*2df0*/  LDG.E.U16 R67, desc[UR12][R46.64] ;  /* 0x0000000c2e437981 */ /* 0x002362000c1e1500 */
[----:B------:R-:W-:-:S05]  /*2e00*/  IMAD R15, R0, 0x2, R65 ;  /* 0x00000002000f7824 */ /* 0x000fca00078e0241 */
[----:B------:R-:W-:-:S05]  /*2e10*/  LEA R54, R0, R15, 0x1 ;  /* 0x0000000f00367211 */ /* 0x000fca00078e08ff */
[----:B------:R-:W-:Y:S01]  /*2e20*/  IMAD R51, R0, 0x2, R54 ;  /* 0x0000000200337824 */ /* 0x000fe200078e0236 */
[----:B0-----:R-:W-:-:S03]  /*2e30*/  LEA R4, P1, R54, R2, 0x1 ;  /* 0x0000000236047211 */ /* 0x001fc600078208ff */
[----:B------:R-:W-:Y:S01]  /*2e40*/  IMAD R10, R0, 0x2, R51 ;  /* 0x00000002000a7824 */ /* 0x000fe200078e0233 */
[----:B-1----:R-:W-:-:S04]  /*2e50*/  LEA R46, P0, R51, R2, 0x1 ;  /* 0x00000002332e7211 */ /* 0x002fc800078008ff */
[-C--:B------:R-:W-:Y:S02]  /*2e60*/  LEA.HI.X.SX32 R47, R51, R55.reuse, 0x1, P0 ;  /* 0x00000037332f7211 */ /* 0x080fe400000f0eff */
[----:B------:R-:W-:Y:S02]  /*2e70*/  LEA R6, P0, R10, R2, 0x1 ;  /* 0x000000020a067211 */ /* 0x000fe400078008ff */
[-C--:B------:R-:W-:Y:S01]  /*2e80*/  LEA.HI.X.SX32 R5, R54, R55.reuse, 0x1, P1 ;  /* 0x0000003736057211 */ /* 0x080fe200008f0eff */
[----:B------:R-:W-:Y:S01]  /*2e90*/  IMAD R16, R0, 0x2, R10 ;  /* 0x0000000200107824 */ /* 0x000fe200078e020a */
[----:B------:R-:W-:Y:S01]  /*2ea0*/  LEA.HI.X.SX32 R7, R10, R55, 0x1, P0 ;  /* 0x000000370a077211 */ /* 0x000fe200000f0eff */
[----:B------:R0:W-:Y:S02]  /*2eb0*/  STL [R1+0xfc], R93 ;  /* 0x0000fc5d01007387 */ /* 0x0001e40000100800 */
[C---:B------:R-:W-:Y:S02]  /*2ec0*/  IMAD R48, R0.reuse, 0x2, R16 ;  /* 0x0000000200307824 */ /* 0x040fe400078e0210 */
[----:B------:R-:W5:Y:S04]  /*2ed0*/  LDG.E.U16 R98, desc[UR12][R46.64] ;  /* 0x0000000c2e627981 */ /* 0x000f68000c1e1500 */
[----:B------:R-:W5:Y:S04]  /*2ee0*/  LDG.E.U16 R96, desc[UR12][R6.64] ;  /* 0x0000000c06607981 */ /* 0x000f68000c1e1500 */
[----:B0-----:R0:W5:Y:S01]  /*2ef0*/  LDG.E.U16 R93, desc[UR12][R4.64] ;  /* 0x0000000c045d7981 */ /* 0x001162000c1e1500 */
[----:B------:R-:W-:-:S04]  /*2f00*/  IMAD R49, R0, 0x2, R48 ;  /* 0x0000000200317824 */ /* 0x000fc800078e0230 */
[----:B------:R-:W-:-:S05]  /*2f10*/  IMAD R59, R0, 0x2, R49 ;  /* 0x00000002003b7824 */ /* 0x000fca00078e0231 */
[----:B------:R-:W-:Y:S02]  /*2f20*/  LEA R17, R0, R59, 0x1 ;  /* 0x0000003b00117211 */ /* 0x000fe400078e08ff */
[----:B0-----:R-:W-:-:S03]  /*2f30*/  LEA R4, P1, R48, R2, 0x1 ;  /* 0x0000000230047211 */ /* 0x001fc600078208ff */
[----:B------:R-:W-:Y:S01]  /*2f40*/  IMAD R58, R0, 0x2, R17 ;  /* 0x00000002003a7824 */ /* 0x000fe200078e0211 */
[-C--:B------:R-:W-:Y:S02]  /*2f50*/  LEA.HI.X.SX32 R5, R48, R55.reuse, 0x1, P1 ;  /* 0x0000003730057211 */ /* 0x080fe400008f0eff */
[CC--:B------:R-:W-:Y:S01]  /*2f60*/  LEA R48, P0, R49.reuse, R2.reuse, 0x1 ;  /* 0x0000000231307211 */ /* 0x0c0fe200078008ff */
[----:B------:R-:W-:Y:S01]  /*2f70*/  IMAD R56, R0, 0x2, R58 ;  /* 0x0000000200387824 */ /* 0x000fe200078e023a */
[CC--:B------:R-:W-:Y:S02]  /*2f80*/  LEA R6, P1, R58.reuse, R2.reuse, 0x1 ;  /* 0x000000023a067211 */ /* 0x0c0fe400078208ff */
[-C--:B------:R-:W-:Y:S02]  /*2f90*/  LEA.HI.X.SX32 R49, R49, R55.reuse, 0x1, P0 ;  /* 0x0000003731317211 */ /* 0x080fe400000f0eff */
[C---:B------:R-:W-:Y:S02]  /*2fa0*/  LEA R46, P0, R59.reuse, R2, 0x1 ;  /* 0x000000023b2e7211 */ /* 0x040fe400078008ff */
[-C--:B------:R-:W-:Y:S01]  /*2fb0*/  LEA.HI.X.SX32 R7, R58, R55.reuse, 0x1, P1 ;  /* 0x000000373a077211 */ /* 0x080fe200008f0eff */
[----:B------:R0:W-:Y:S01]  /*2fc0*/  STL [R1+0xf8], R79 ;  /* 0x0000f84f01007387 */ /* 0x0001e20000100800 */
[----:B------:R-:W-:-:S02]  /*2fd0*/  LEA.HI.X.SX32 R47, R59, R55, 0x1, P0 ;  /* 0x000000373b2f7211 */ /* 0x000fc400000f0eff */
[C---:B------:R-:W-:Y:S01]  /*2fe0*/  LEA R58, P0, R56.reuse, R2, 0x1 ;  /* 0x00000002383a7211 */ /* 0x040fe200078008ff */
[----:B------:R-:W5:Y:S03]  /*2ff0*/  LDG.E.U16 R94, desc[UR12][R48.64] ;  /* 0x0000000c305e7981 */ /* 0x000f66000c1e1500 */
[----:B------:R-:W-:Y:S01]  /*3000*/  LEA.HI.X.SX32 R59, R56, R55, 0x1, P0 ;  /* 0x00000037383b7211 */ /* 0x000fe200000f0eff */
[----:B------:R1:W5:Y:S04]  /*3010*/  LDG.E.U16 R97, desc[UR12][R46.64] ;  /* 0x0000000c2e617981 */ /* 0x000368000c1e1500 */
[----:B0-----:R-:W5:Y:S04]  /*3020*/  LDG.E.U16 R79, desc[UR12][R4.64] ;  /* 0x0000000c044f7981 */ /* 0x001f68000c1e1500 */
[----:B--2---:R-:W-:Y:S04]  /*3030*/  STL [R1+0xf4], R68 ;  /* 0x0000f44401007387 */ /* 0x004fe80000100800 */
[----:B---3--:R-:W-:Y:S04]  /*3040*/  STL [R1+0xf0], R75 ;  /* 0x0000f04b01007387 */ /* 0x008fe80000100800 */
[----:B------:R0:W-:Y:S04]  /*3050*/  STL [R1+0xec], R89 ;  /* 0x0000ec5901007387 */ /* 0x0001e80000100800 */
[----:B0-----:R-:W2:Y:S04]  /*3060*/  LDG.E.U16 R89, desc[UR12][R6.64] ;  /* 0x0000000c06597981 */ /* 0x001ea8000c1e1500 */
[----:B----4-:R-:W-:Y:S04]  /*3070*/  STL [R1+0xe8], R69 ;  /* 0x0000e84501007387 */ /* 0x010fe80000100800 */
[----:B-----5:R-:W-:Y:S04]  /*3080*/  STL [R1+0xe4], R67 ;  /* 0x0000e44301007387 */ /* 0x020fe80000100800 */
[----:B------:R0:W-:Y:S04]  /*3090*/  STL [R1+0xe0], R95 ;  /* 0x0000e05f01007387 */ /* 0x0001e80000100800 */
[----:B0-----:R0:W3:Y:S01]  /*30a0*/  LDG.E.U16 R95, desc[UR12][R58.64] ;  /* 0x0000000c3a5f7981 */ /* 0x0010e2000c1e1500 */
[----:B------:R-:W-:-:S04]  /*30b0*/  IMAD R57, R0, 0x2, R56 ;  /* 0x0000000200397824 */ /* 0x000fc800078e0238 */
[----:B------:R-:W-:-:S04]  /*30c0*/  IMAD R18, R0, 0x2, R57 ;  /* 0x0000000200127824 */ /* 0x000fc800078e0239 */
[----:B------:R-:W-:Y:S01]  /*30d0*/  IMAD R78, R0, 0x2, R18 ;  /* 0x00000002004e7824 */ /* 0x000fe200078e0212 */
[----:B------:R-:W-:-:S03]  /*30e0*/  LEA R56, P0, R57, R2, 0x1 ;  /* 0x0000000239387211 */ /* 0x000fc600078008ff */
[----:B------:R-:W-:Y:S01]  /*30f0*/  IMAD R74, R0, 0x2, R78 ;  /* 0x00000002004a7824 */ /* 0x000fe200078e024e */
[----:B-1----:R-:W-:Y:S02]  /*3100*/  LEA R46, P1, R78, R2, 0x1 ;  /* 0x000000024e2e7211 */ /* 0x002fe400078208ff */
[-C--:B------:R-:W-:Y:S02]  /*3110*/  LEA.HI.X.SX32 R57, R57, R55.reuse, 0x1, P0 ;  /* 0x0000003739397211 */ /* 0x080fe400000f0eff */
[----:B------:R-:W-:Y:S02]  /*3120*/  LEA R72, R0, R74, 0x1 ;  /* 0x0000004a00487211 */ /* 0x000fe400078e08ff */
[----:B0-----:R-:W-:Y:S02]  /*3130*/  LEA R58, P0, R74, R2, 0x1 ;  /* 0x000000024a3a7211 */ /* 0x001fe400078008ff */
[-C--:B------:R-:W-:Y:S01]  /*3140*/  LEA.HI.X.SX32 R47, R78, R55.reuse, 0x1, P1 ;  /* 0x000000374e2f7211 */ /* 0x080fe200008f0eff */
[----:B------:R-:W-:Y:S01]  /*3150*/  IMAD R11, R0, 0x2, R72 ;  /* 0x00000002000b7824 */ /* 0x000fe200078e0248 */
[----:B------:R-:W-:Y:S01]  /*3160*/  LEA.HI.X.SX32 R59, R74, R55, 0x1, P0 ;  /* 0x000000374a3b7211 */ /* 0x000fe200000f0eff */
[----:B------:R0:W-:Y:S02]  /*3170*/  STL [R1+0xdc], R93 ;  /* 0x0000dc5d01007387 */ /* 0x0001e40000100800 */
[----:B------:R-:W-:-:S02]  /*3180*/  IMAD R60, R0, 0x2, R11 ;  /* 0x00000002003c7824 */ /* 0x000fc400078e020b */
[----:B------:R-:W-:Y:S04]  /*3190*/  STL [R1+0xd8], R98 ;  /* 0x0000d86201007387 */ /* 0x000fe80000100800 */
[----:B------:R-:W4:Y:S04]  /*31a0*/  LDG.E.U16 R4, desc[UR12][R46.64] ;  /* 0x0000000c2e047981 */ /* 0x000f28000c1e1500 */
[----:B0-----:R0:W5:Y:S01]  /*31b0*/  LDG.E.U16 R93, desc[UR12][R56.64] ;  /* 0x0000000c385d7981 */ /* 0x001162000c1e1500 */
[----:B------:R-:W-:-:S03]  /*31c0*/  IMAD R61, R0, 0x2, R60 ;  /* 0x00000002003d7824 */ /* 0x000fc600078e023c */
[----:B------:R1:W-:Y:S01]  /*31d0*/  STL [R1+0xd4], R96 ;  /* 0x0000d46001007387 */ /* 0x0003e20000100800 */
[----:B------:R-:W-:-:S03]  /*31e0*/  IMAD R3, R0, 0x2, R61 ;  /* 0x0000000200037824 */ /* 0x000fc600078e023d */
[----:B-1----:R1:W4:Y:S01]  /*31f0*/  LDG.E.U16 R96, desc[UR12][R58.64] ;  /* 0x0000000c3a607981 */ /* 0x002322000c1e1500 */
[-C--:B0-----:R-:W-:Y:S01]  /*3200*/  LEA R56, P0, R72, R2.reuse, 0x1 ;  /* 0x0000000248387211 */ /* 0x081fe200078008ff */
[----:B------:R-:W-:Y:S01]  /*3210*/  IMAD R12, R0, 0x2, R3 ;  /* 0x00000002000c7824 */ /* 0x000fe200078e0203 */
[-C--:B------:R-:W-:Y:S02]  /*3220*/  LEA R46, P1, R60, R2.reuse, 0x1 ;  /* 0x000000023c2e7211 */ /* 0x080fe400078208ff */
[-C--:B------:R-:W-:Y:S01]  /*3230*/  LEA.HI.X.SX32 R57, R72, R55.reuse, 0x1, P0 ;  /* 0x0000003748397211 */ /* 0x080fe200000f0eff */
[----:B------:R-:W-:Y:S01]  /*3240*/  IMAD R85, R0, 0x2, R12 ;  /* 0x0000000200557824 */ /* 0x000fe200078e020c */
[----:B------:R-:W-:Y:S02]  /*3250*/  LEA.HI.X.SX32 R47, R60, R55, 0x1, P1 ;  /* 0x000000373c2f7211 */ /* 0x000fe400008f0eff */
[----:B------:R-:W-:Y:S01]  /*3260*/  LEA R60, P0, R61, R2, 0x1 ;  /* 0x000000023d3c7211 */ /* 0x000fe200078008ff */
[----:B------:R0:W4:Y:S01]  /*3270*/  LDG.E.U16 R100, desc[UR12][R56.64] ;  /* 0x0000000c38647981 */ /* 0x000122000c1e1500 */
[----:B------:R-:W-:-:S02]  /*3280*/  LEA R73, R0, R85, 0x1 ;  /* 0x0000005500497211 */ /* 0x000fc400078e08ff */
[-C--:B------:R-:W-:Y:S02]  /*3290*/  LEA.HI.X.SX32 R61, R61, R55.reuse, 0x1, P0 ;  /* 0x000000373d3d7211 */ /* 0x080fe400000f0eff */
[CC--:B-1----:R-:W-:Y:S01]  /*32a0*/  LEA R58, P0, R3.reuse, R2.reuse, 0x1 ;  /* 0x00000002033a7211 */ /* 0x0c2fe200078008ff */
[----:B------:R-:W-:Y:S02]  /*32b0*/  IMAD R71, R0, 0x2, R73 ;  /* 0x0000000200477824 */ /* 0x000fe400078e0249 */
[----:B------:R1:W4:Y:S01]  /*32c0*/  LDG.E.U16 R99, desc[UR12][R60.64] ;  /* 0x0000000c3c637981 */ /* 0x000322000c1e1500 */
[----:B------:R-:W-:Y:S02]  /*32d0*/  LEA.HI.X.SX32 R59, R3, R55, 0x1, P0 ;  /* 0x00000037033b7211 */ /* 0x000fe400000f0eff */
[-C--:B0-----:R-:W-:Y:S01]  /*32e0*/  LEA R56, P1, R85, R2.reuse, 0x1 ;  /* 0x0000000255387211 */ /* 0x081fe200078208ff */
[----:B------:R-:W-:Y:S04]  /*32f0*/  STL [R1+0xd0], R79 ;  /* 0x0000d04f01007387 */ /* 0x000fe80000100800 */
[----:B------:R0:W4:Y:S01]  /*3300*/  LDG.E.U16 R98, desc[UR12][R58.64] ;  /* 0x0000000c3a627981 */ /* 0x000122000c1e1500 */
[----:B-1----:R-:W-:-:S03]  /*3310*/  LEA R60, P0, R73, R2, 0x1 ;  /* 0x00000002493c7211 */ /* 0x002fc600078008ff */
[----:B------:R1:W-:Y:S01]  /*3320*/  STL [R1+0xcc], R94 ;  /* 0x0000cc5e01007387 */ /* 0x0003e20000100800 */
[-C--:B------:R-:W-:Y:S02]  /*3330*/  LEA.HI.X.SX32 R61, R73, R55.reuse, 0x1, P0 ;  /* 0x00000037493d7211 */ /* 0x080fe400000f0eff */
[-C--:B------:R-:W-:Y:S02]  /*3340*/  LEA.HI.X.SX32 R57, R85, R55.reuse, 0x1, P1 ;  /* 0x0000003755397211 */ /* 0x080fe400008f0eff */
[C---:B0-----:R-:W-:Y:S01]  /*3350*/  LEA R58, P0, R71.reuse, R2, 0x1 ;  /* 0x00000002473a7211 */ /* 0x041fe200078008ff */
[----:B------:R0:W-:Y:S04]  /*3360*/  STL [R1+0xc8], R97 ;  /* 0x0000c86101007387 */ /* 0x0001e80000100800 */
[----:B-1----:R-:W4:Y:S01]  /*3370*/  LDG.E.U16 R94, desc[UR12][R46.64] ;  /* 0x0000000c2e5e7981 */ /* 0x002f22000c1e1500 */
[----:B------:R-:W-:-:S03]  /*3380*/  LEA.HI.X.SX32 R59, R71, R55, 0x1, P0 ;  /* 0x00000037473b7211 */ /* 0x000fc600000f0eff */
[----:B------:R-:W4:Y:S04]  /*3390*/  LDG.E.U16 R85, desc[UR12][R60.64] ;  /* 0x0000000c3c557981 */ /* 0x000f28000c1e1500 */
[----:B0-----:R-:W4:Y:S04]  /*33a0*/  LDG.E.U16 R97, desc[UR12][R58.64] ;  /* 0x0000000c3a617981 */ /* 0x001f28000c1e1500 */
[----:B--2---:R-:W-:Y:S04]  /*33b0*/  STL [R1+0xc4], R89 ;  /* 0x0000c45901007387 */ /* 0x004fe80000100800 */
[----:B---3--:R0:W-:Y:S04]  /*33c0*/  STL [R1+0xc0], R95 ;  /* 0x0000c05f01007387 */ /* 0x0081e80000100800 */
[----:B0-----:R0:W2:Y:S01]  /*33d0*/  LDG.E.U16 R95, desc[UR12][R56.64] ;  /* 0x0000000c385f7981 */ /* 0x0010a2000c1e1500 */
        /* <DEDUP_REMOVED lines=20> */
[----:B------:R-:W-:Y:S01]  /*3520*/  IMAD R10, R0, 0x2, R51 ;  /* 0x00000002000a7824 */ /* 0x000fe200078e0233 */
[----:B0-----:R-:W-:-:S03]  /*3530*/  LEA R56, P1, R62, R2, 0x1 ;  /* 0x000000023e387211 */ /* 0x001fc600078208ff */
[----:B------:R-:W-:Y:S01]  /*3540*/  IMAD R68, R0, 0x2, R10 ;  /* 0x0000000200447824 */ /* 0x000fe200078e020a */
[----:B------:R-:W-:-:S03]  /*3550*/  LEA.HI.X.SX32 R57, R62, R55, 0x1, P1 ;  /* 0x000000373e397211 */ /* 0x000fc600008f0eff */
[C---:B------:R-:W-:Y:S01]  /*3560*/  IMAD R75, R0.reuse, 0x2, R68 ;  /* 0x00000002004b7824 */ /* 0x040fe200078e0244 */
[----:B-----5:R-:W-:Y:S03]  /*3570*/  STL [R1+0xbc], R93 ;  /* 0x0000bc5d01007387 */ /* 0x020fe60000100800 */
[C---:B------:R-:W-:Y:S01]  /*3580*/  IMAD R54, R0.reuse, 0x2, R75 ;  /* 0x0000000200367824 */ /* 0x040fe200078e024b */
[----:B----4-:R-:W-:Y:S04]  /*3590*/  STL [R1+0xb8], R4 ;  /* 0x0000b80401007387 */ /* 0x010fe80000100800 */
[----:B------:R0:W-:Y:S01]  /*35a0*/  STL [R1+0xb4], R96 ;  /* 0x0000b46001007387 */ /* 0x0001e20000100800 */
[----:B------:R-:W-:Y:S01]  /*35b0*/  IMAD R5, R0, 0x2, R54 ;  /* 0x0000000200057824 */ /* 0x000fe200078e0236 */
[----:B------:R-:W-:-:S02]  /*35c0*/  LEA R62, P0, R63, R2, 0x1 ;  /* 0x000000023f3e7211 */ /* 0x000fc400078008ff */
[----:B0-----:R-:W3:Y:S01]  /*35d0*/  LDG.E.U16 R96, desc[UR12][R56.64] ;  /* 0x0000000c38607981 */ /* 0x001ee2000c1e1500 */
[----:B------:R-:W-:Y:S01]  /*35e0*/  IMAD R69, R0, 0x2, R5 ;  /* 0x0000000200457824 */ /* 0x000fe200078e0205 */
[----:B------:R-:W-:Y:S02]  /*35f0*/  LEA.HI.X.SX32 R63, R63, R55, 0x1, P0 ;  /* 0x000000373f3f7211 */ /* 0x000fe400000f0eff */
[-C--:B------:R-:W-:Y:S02]  /*3600*/  LEA R60, P0, R70, R2.reuse, 0x1 ;  /* 0x00000002463c7211 */ /* 0x080fe400078008ff */
[----:B------:R-:W-:Y:S01]  /*3610*/  LEA R67, R0, R69, 0x1 ;  /* 0x0000004500437211 */ /* 0x000fe200078e08ff */
[----:B------:R0:W4:Y:S01]  /*3620*/  LDG.E.U16 R103, desc[UR12][R62.64] ;  /* 0x0000000c3e677981 */ /* 0x000122000c1e1500 */
[----:B------:R-:W-:Y:S02]  /*3630*/  LEA R58, P1, R64, R2, 0x1 ;  /* 0x00000002403a7211 */ /* 0x000fe400078208ff */
[-C--:B------:R-:W-:Y:S01]  /*3640*/  LEA.HI.X.SX32 R61, R70, R55.reuse, 0x1, P0 ;  /* 0x00000037463d7211 */ /* 0x080fe200000f0eff */
[----:B------:R-:W-:Y:S01]  /*3650*/  IMAD R49, R0, 0x2, R67 ;  /* 0x0000000200317824 */ /* 0x000fe200078e0243 */
[----:B------:R-:W-:-:S02]  /*3660*/  LEA.HI.X.SX32 R59, R64, R55, 0x1, P1 ;  /* 0x00000037403b7211 */ /* 0x000fc400008f0eff */
[CC--:B------:R-:W-:Y:S01]  /*3670*/  LEA R64, P0, R65.reuse, R2.reuse, 0x1 ;  /* 0x0000000241407211 */ /* 0x0c0fe200078008ff */
[C---:B------:R-:W-:Y:S01]  /*3680*/  IMAD R6, R0.reuse, 0x2, R49 ;  /* 0x0000000200067824 */ /* 0x040fe200078e0231 */
[----:B------:R1:W5:Y:S02]  /*3690*/  LDG.E.U16 R102, desc[UR12][R60.64] ;  /* 0x0000000c3c667981 */ /* 0x000364000c1e1500 */
[-C--:B------:R-:W-:Y:S01]  /*36a0*/  LEA.HI.X.SX32 R65, R65, R55.reuse, 0x1, P0 ;  /* 0x0000003741417211 */ /* 0x080fe200000f0eff */
[----:B------:R-:W-:Y:S01]  /*36b0*/  IMAD R78, R0, 0x2, R6 ;  /* 0x00000002004e7824 */ /* 0x000fe200078e0206 */
[----:B------:R-:W4:Y:S01]  /*36c0*/  LDG.E.U16 R101, desc[UR12][R58.64] ;  /* 0x0000000c3a657981 */ /* 0x000f22000c1e1500 */
[CC--:B0-----:R-:W-:Y:S02]  /*36d0*/  LEA R62, P1, R69.reuse, R2.reuse, 0x1 ;  /* 0x00000002453e7211 */ /* 0x0c1fe400078208ff */
[----:B-1----:R-:W-:Y:S01]  /*36e0*/  LEA R60, P0, R68, R2, 0x1 ;  /* 0x00000002443c7211 */ /* 0x002fe200078008ff */
[----:B------:R0:W-:Y:S01]  /*36f0*/  STL [R1+0xb0], R100 ;  /* 0x0000b06401007387 */ /* 0x0001e20000100800 */
[----:B------:R-:W-:-:S02]  /*3700*/  LEA.HI.X.SX32 R63, R69, R55, 0x1, P1 ;  /* 0x00000037453f7211 */ /* 0x000fc400008f0eff */
[----:B------:R-:W-:Y:S01]  /*3710*/  LEA.HI.X.SX32 R61, R68, R55, 0x1, P0 ;  /* 0x00000037443d7211 */ /* 0x000fe200000f0eff */
[----:B------:R-:W-:Y:S04]  /*3720*/  STL [R1+0xac], R94 ;  /* 0x0000ac5e01007387 */ /* 0x000fe80000100800 */
[----:B0-----:R0:W5:Y:S04]  /*3730*/  LDG.E.U16 R100, desc[UR12][R64.64] ;  /* 0x0000000c40647981 */ /* 0x001168000c1e1500 */
[----:B------:R1:W-:Y:S01]  /*3740*/  STL [R1+0xa8], R99 ;  /* 0x0000a86301007387 */ /* 0x0003e20000100800 */
[----:B0-----:R-:W-:-:S03]  /*3750*/  LEA R64, P0, R78, R2, 0x1 ;  /* 0x000000024e407211 */ /* 0x001fc600078008ff */
[----:B------:R0:W-:Y:S01]  /*3760*/  STL [R1+0xa4], R98 ;  /* 0x0000a46201007387 */ /* 0x0001e20000100800 */
[----:B------:R-:W-:-:S03]  /*3770*/  LEA.HI.X.SX32 R65, R78, R55, 0x1, P0 ;  /* 0x000000374e417211 */ /* 0x000fc600000f0eff */
[----:B-1----:R-:W5:Y:S04]  /*3780*/  LDG.E.U16 R99, desc[UR12][R60.64] ;  /* 0x0000000c3c637981 */ /* 0x002f68000c1e1500 */
[----:B0-----:R0:W5:Y:S04]  /*3790*/  LDG.E.U16 R98, desc[UR12][R62.64] ;  /* 0x0000000c3e627981 */ /* 0x001168000c1e1500 */
[----:B--2---:R-:W-:Y:S04]  /*37a0*/  STL [R1+0xa0], R95 ;  /* 0x0000a05f01007387 */ /* 0x004fe80000100800 */
[----:B------:R-:W-:Y:S04]  /*37b0*/  STL [R1+0x9c], R85 ;  /* 0x00009c5501007387 */ /* 0x000fe80000100800 */
[----:B------:R1:W-:Y:S04]  /*37c0*/  STL [R1+0x98], R97 ;  /* 0x0000986101007387 */ /* 0x0003e80000100800 */
[----:B-1----:R1:W2:Y:S01]  /*37d0*/  LDG.E.U16 R97, desc[UR12][R64.64] ;  /* 0x0000000c40617981 */ /* 0x0022a2000c1e1500 */
        /* <DEDUP_REMOVED lines=22> */
[C---:B------:R-:W-:Y:S01]  /*3940*/  IMAD R68, R0.reuse, 0x2, R69 ;  /* 0x0000000200447824 */ /* 0x040fe200078e0245 */
[----:B---3--:R3:W-:Y:S01]  /*3950*/  STL [R1+0x94], R96 ;  /* 0x0000946001007387 */ /* 0x0087e20000100800 */
[-C--:B0-----:R-:W-:Y:S02]  /*3960*/  LEA R62, P1, R89, R2.reuse, 0x1 ;  /* 0x00000002593e7211 */ /* 0x081fe400078208ff */
[----:B------:R-:W-:Y:S02]  /*3970*/  LEA R60, P0, R79, R2, 0x1 ;  /* 0x000000024f3c7211 */ /* 0x000fe400078008ff */
[-C--:B------:R-:W-:Y:S01]  /*3980*/  LEA.HI.X.SX32 R63, R89, R55.reuse, 0x1, P1 ;  /* 0x00000037593f7211 */ /* 0x080fe200008f0eff */
[----:B---3--:R-:W-:Y:S01]  /*3990*/  IMAD R96, R0, 0x2, R68 ;  /* 0x0000000200607824 */ /* 0x008fe200078e0244 */
[----:B------:R-:W-:-:S03]  /*39a0*/  LEA.HI.X.SX32 R61, R79, R55, 0x1, P0 ;  /* 0x000000374f3d7211 */ /* 0x000fc600000f0eff */
[----:B------:R0:W3:Y:S01]  /*39b0*/  LDG.E.U16 R104, desc[UR12][R62.64] ;  /* 0x0000000c3e687981 */ /* 0x0000e2000c1e1500 */
[----:B------:R-:W-:-:S03]  /*39c0*/  LEA R89, R0, R96, 0x1 ;  /* 0x0000006000597211 */ /* 0x000fc600078e08ff */
[----:B------:R4:W3:Y:S01]  /*39d0*/  LDG.E.U16 R105, desc[UR12][R60.64] ;  /* 0x0000000c3c697981 */ /* 0x0008e2000c1e1500 */
[----:B-1----:R-:W-:Y:S01]  /*39e0*/  LEA R64, P0, R93, R2, 0x1 ;  /* 0x000000025d407211 */ /* 0x002fe200078008ff */
[----:B------:R-:W-:-:S03]  /*39f0*/  IMAD R79, R0, 0x2, R89 ;  /* 0x00000002004f7824 */ /* 0x000fc600078e0259 */
[-C--:B------:R-:W-:Y:S02]  /*3a00*/  LEA.HI.X.SX32 R65, R93, R55.reuse, 0x1, P0 ;  /* 0x000000375d417211 */ /* 0x080fe400000f0eff */
[-C--:B0-----:R-:W-:Y:S01]  /*3a10*/  LEA R62, P0, R94, R2.reuse, 0x1 ;  /* 0x000000025e3e7211 */ /* 0x081fe200078008ff */
[----:B------:R-:W-:Y:S01]  /*3a20*/  IMAD R78, R0, 0x2, R79 ;  /* 0x00000002004e7824 */ /* 0x000fe200078e024f */
[CC--:B----4-:R-:W-:Y:S01]  /*3a30*/  LEA R60, P1, R95.reuse, R2.reuse, 0x1 ;  /* 0x000000025f3c7211 */ /* 0x0d0fe200078208ff */
[----:B------:R0:W-:Y:S01]  /*3a40*/  STL [R1+0x90], R103 ;  /* 0x0000906701007387 */ /* 0x0001e20000100800 */
[-C--:B------:R-:W-:Y:S01]  /*3a50*/  LEA.HI.X.SX32 R63, R94, R55.reuse, 0x1, P0 ;  /* 0x000000375e3f7211 */ /* 0x080fe200000f0eff */
[----:B------:R-:W-:Y:S01]  /*3a60*/  IMAD R93, R0, 0x2, R78 ;  /* 0x00000002005d7824 */ /* 0x000fe200078e024e */
[----:B------:R-:W-:Y:S01]  /*3a70*/  LEA.HI.X.SX32 R61, R95, R55, 0x1, P1 ;  /* 0x000000375f3d7211 */ /* 0x000fe200008f0eff */
[----:B-----5:R1:W-:Y:S04]  /*3a80*/  STL [R1+0x8c], R102 ;  /* 0x00008c6601007387 */ /* 0x0203e80000100800 */
[----:B0-----:R0:W4:Y:S04]  /*3a90*/  LDG.E.U16 R103, desc[UR12][R64.64] ;  /* 0x0000000c40677981 */ /* 0x001128000c1e1500 */
[----:B------:R5:W-:Y:S04]  /*3aa0*/  STL [R1+0x88], R101 ;  /* 0x0000886501007387 */ /* 0x000be80000100800 */
[----:B-1----:R1:W3:Y:S01]  /*3ab0*/  LDG.E.U16 R102, desc[UR12][R62.64] ;  /* 0x0000000c3e667981 */ /* 0x0022e2000c1e1500 */
[----:B0-----:R-:W-:-:S04]  /*3ac0*/  LEA R64, P0, R96, R2, 0x1 ;  /* 0x0000000260407211 */ /* 0x001fc800078008ff */
[----:B------:R-:W-:Y:S01]  /*3ad0*/  LEA.HI.X.SX32 R65, R96, R55, 0x1, P0 ;  /* 0x0000003760417211 */ /* 0x000fe200000f0eff */
[----:B-----5:R0:W5:Y:S01]  /*3ae0*/  LDG.E.U16 R101, desc[UR12][R60.64] ;  /* 0x0000000c3c657981 */ /* 0x020162000c1e1500 */
[----:B-1----:R-:W-:-:S03]  /*3af0*/  LEA R62, P1, R93, R2, 0x1 ;  /* 0x000000025d3e7211 */ /* 0x002fc600078208ff */
[----:B------:R1:W-:Y:S01]  /*3b00*/  STL [R1+0x84], R100 ;  /* 0x0000846401007387 */ /* 0x0003e20000100800 */
[-C--:B------:R-:W-:Y:S02]  /*3b10*/  LEA.HI.X.SX32 R63, R93, R55.reuse, 0x1, P1 ;  /* 0x000000375d3f7211 */ /* 0x080fe400008f0eff */
[CC--:B0-----:R-:W-:Y:S01]  /*3b20*/  LEA R60, P0, R83.reuse, R2.reuse, 0x1 ;  /* 0x00000002533c7211 */ /* 0x0c1fe200078008ff */
[----:B------:R0:W-:Y:S03]  /*3b30*/  STL [R1+0x80], R99 ;  /* 0x0000806301007387 */ /* 0x0001e60000100800 */
[----:B------:R-:W-:Y:S01]  /*3b40*/  LEA.HI.X.SX32 R61, R83, R55, 0x1, P0 ;  /* 0x00000037533d7211 */ /* 0x000fe200000f0eff */
[----:B-1----:R1:W3:Y:S04]  /*3b50*/  LDG.E.U16 R100, desc[UR12][R64.64] ;  /* 0x0000000c40647981 */ /* 0x0022e8000c1e1500 */
[----:B------:R1:W-:Y:S04]  /*3b60*/  STL [R1+0x7c], R98 ;  /* 0x00007c6201007387 */ /* 0x0003e80000100800 */
[----:B0-----:R0:W4:Y:S01]  /*3b70*/  LDG.E.U16 R99, desc[UR12][R62.64] ;  /* 0x0000000c3e637981 */ /* 0x001122000c1e1500 */
[----:B-1----:R-:W-:-:S04]  /*3b80*/  LEA R64, P0, R80, R2, 0x1 ;  /* 0x0000000250407211 */ /* 0x002fc800078008ff */
[----:B------:R-:W-:Y:S01]  /*3b90*/  LEA.HI.X.SX32 R65, R80, R55, 0x1, P0 ;  /* 0x0000003750417211 */ /* 0x000fe200000f0eff */
[----:B------:R1:W4:Y:S01]  /*3ba0*/  LDG.E.U16 R98, desc[UR12][R60.64] ;  /* 0x0000000c3c627981 */ /* 0x000322000c1e1500 */
[----:B0-----:R-:W-:-:S04]  /*3bb0*/  LEA R62, P1, R81, R2, 0x1 ;  /* 0x00000002513e7211 */ /* 0x001fc800078208ff */
[----:B------:R-:W-:Y:S02]  /*3bc0*/  LEA.HI.X.SX32 R63, R81, R55, 0x1, P1 ;  /* 0x00000037513f7211 */ /* 0x000fe400008f0eff */
[----:B-1----:R-:W-:-:S03]  /*3bd0*/  LEA R60, P0, R76, R2, 0x1 ;  /* 0x000000024c3c7211 */ /* 0x002fc600078008ff */
[----:B------:R0:W5:Y:S01]  /*3be0*/  LDG.E.U16 R96, desc[UR12][R62.64] ;  /* 0x0000000c3e607981 */ /* 0x000162000c1e1500 */
[----:B------:R-:W-:-:S05]  /*3bf0*/  LEA.HI.X.SX32 R61, R76, R55, 0x1, P0 ;  /* 0x000000374c3d7211 */ /* 0x000fca00000f0eff */
[----:B------:R-:W5:Y:S01]  /*3c00*/  LDG.E.U16 R95, desc[UR12][R60.64] ;  /* 0x0000000c3c5f7981 */ /* 0x000f62000c1e1500 */
[----:B0-----:R-:W-:-:S04]  /*3c10*/  LEA R62, P0, R66, R2, 0x1 ;  /* 0x00000002423e7211 */ /* 0x001fc800078008ff */
[----:B------:R-:W-:Y:S02]  /*3c20*/  LEA.HI.X.SX32 R63, R66, R55, 0x1, P0 ;  /* 0x00000037423f7211 */ /* 0x000fe400000f0eff */
[----:B------:R-:W-:-:S03]  /*3c30*/  LEA R66, P0, R67, R2, 0x1 ;  /* 0x0000000243427211 */ /* 0x000fc600078008ff */
[----:B------:R0:W5:Y:S01]  /*3c40*/  LDG.E.U16 R83, desc[UR12][R62.64] ;  /* 0x0000000c3e537981 */ /* 0x000162000c1e1500 */
[----:B------:R-:W-:-:S05]  /*3c50*/  LEA.HI.X.SX32 R67, R67, R55, 0x1, P0 ;  /* 0x0000003743437211 */ /* 0x000fca00000f0eff */
[----:B------:R1:W5:Y:S01]  /*3c60*/  LDG.E.U16 R80, desc[UR12][R66.64] ;  /* 0x0000000c42507981 */ /* 0x000362000c1e1500 */
[----:B0-----:R-:W-:-:S04]  /*3c70*/  LEA R62, P0, R72, R2, 0x1 ;  /* 0x00000002483e7211 */ /* 0x001fc800078008ff */
[----:B------:R-:W-:Y:S02]  /*3c80*/  LEA.HI.X.SX32 R63, R72, R55, 0x1, P0 ;  /* 0x00000037483f7211 */ /* 0x000fe400000f0eff */
[----:B-1----:R-:W-:-:S03]  /*3c90*/  LEA R66, P0, R71, R2, 0x1 ;  /* 0x0000000247427211 */ /* 0x002fc600078008ff */
[----:B------:R0:W5:Y:S01]  /*3ca0*/  LDG.E.U16 R76, desc[UR12][R62.64] ;  /* 0x0000000c3e4c7981 */ /* 0x000162000c1e1500 */
[----:B------:R-:W-:Y:S01]  /*3cb0*/  LEA.HI.X.SX32 R67, R71, R55, 0x1, P0 ;  /* 0x0000003747437211 */ /* 0x000fe200000f0eff */
[----:B------:R-:W-:Y:S01]  /*3cc0*/  IMAD R93, R0, 0x2, R93 ;  /* 0x00000002005d7824 */ /* 0x000fe200078e025d */
[----:B0-----:R-:W-:-:S04]  /*3cd0*/  LEA R62, P0, R70, R2, 0x1 ;  /* 0x00000002463e7211 */ /* 0x001fc800078008ff */
[----:B------:R-:W-:Y:S01]  /*3ce0*/  LEA.HI.X.SX32 R63, R70, R55, 0x1, P0 ;  /* 0x00000037463f7211 */ /* 0x000fe200000f0eff */
[----:B--2---:R0:W-:Y:S04]  /*3cf0*/  STL [R1+0x78], R97 ;  /* 0x0000786101007387 */ /* 0x0041e80000100800 */
[----:B0-----:R0:W2:Y:S02]  /*3d00*/  LDG.E.U16 R97, desc[UR12][R64.64] ;  /* 0x0000000c40617981 */ /* 0x0010a4000c1e1500 */
[----:B0-----:R-:W-:-:S04]  /*3d10*/  LEA R64, P1, R77, R2, 0x1 ;  /* 0x000000024d407211 */ /* 0x001fc800078208ff */
[----:B------:R-:W-:Y:S02]  /*3d20*/  LEA.HI.X.SX32 R65, R77, R55, 0x1, P1 ;  /* 0x000000374d417211 */ /* 0x000fe400008f0eff */
[----:B------:R-:W-:-:S03]  /*3d30*/  LEA R60, P1, R75, R2, 0x1 ;  /* 0x000000024b3c7211 */ /* 0x000fc600078208ff */
[----:B------:R0:W2:Y:S01]  /*3d40*/  LDG.E.U16 R94, desc[UR12][R64.64] ;  /* 0x0000000c405e7981 */ /* 0x0000a2000c1e1500 */
[----:B------:R-:W-:-:S05]  /*3d50*/  LEA.HI.X.SX32 R61, R75, R55, 0x1, P1 ;  /* 0x000000374b3d7211 */ /* 0x000fca00008f0eff */
[----:B------:R1:W2:Y:S01]  /*3d60*/  LDG.E.U16 R81, desc[UR12][R60.64] ;  /* 0x0000000c3c517981 */ /* 0x0002a2000c1e1500 */
[----:B0-----:R-:W-:-:S04]  /*3d70*/  LEA R64, P1, R74, R2, 0x1 ;  /* 0x000000024a407211 */ /* 0x001fc800078208ff */
[-C--:B------:R-:W-:Y:S02]  /*3d80*/  LEA.HI.X.SX32 R65, R74, R55.reuse, 0x1, P1 ;  /* 0x000000374a417211 */ /* 0x080fe400008f0eff */
[CC--:B-1----:R-:W-:Y:S01]  /*3d90*/  LEA R60, P1, R73.reuse, R2.reuse, 0x1 ;  /* 0x00000002493c7211 */ /* 0x0c2fe200078208ff */
[----:B------:R-:W2:Y:S03]  /*3da0*/  LDG.E.U16 R74, desc[UR12][R66.64] ;  /* 0x0000000c424a7981 */ /* 0x000ea6000c1e1500 */
[----:B------:R-:W-:Y:S01]  /*3db0*/  LEA.HI.X.SX32 R61, R73, R55, 0x1, P1 ;  /* 0x00000037493d7211 */ /* 0x000fe200008f0eff */
[----:B------:R0:W2:Y:S04]  /*3dc0*/  LDG.E.U16 R77, desc[UR12][R64.64] ;  /* 0x0000000c404d7981 */ /* 0x0000a8000c1e1500 */
[----:B------:R1:W2:Y:S04]  /*3dd0*/  LDG.E.U16 R75, desc[UR12][R60.64] ;  /* 0x0000000c3c4b7981 */ /* 0x0002a8000c1e1500 */
[----:B------:R1:W2:Y:S01]  /*3de0*/  LDG.E.U16 R73, desc[UR12][R62.64] ;  /* 0x0000000c3e497981 */ /* 0x0002a2000c1e1500 */
[----:B0-----:R-:W-:-:S02]  /*3df0*/  LEA R64, P0, R89, R2, 0x1 ;  /* 0x0000000259407211 */ /* 0x001fc400078008ff */
[----:B-1----:R-:W-:-:S04]  /*3e00*/  LEA R60, P1, R85, R2, 0x1 ;  /* 0x00000002553c7211 */ /* 0x002fc800078208ff */
[-C--:B------:R-:W-:Y:S02]  /*3e10*/  LEA.HI.X.SX32 R61, R85, R55.reuse, 0x1, P1 ;  /* 0x00000037553d7211 */ /* 0x080fe400008f0eff */
[-C--:B------:R-:W-:Y:S02]  /*3e20*/  LEA.HI.X.SX32 R65, R89, R55.reuse, 0x1, P0 ;  /* 0x0000003759417211 */ /* 0x080fe400000f0eff */
[CC--:B------:R-:W-:Y:S01]  /*3e30*/  LEA R62, P1, R93.reuse, R2.reuse, 0x1 ;  /* 0x000000025d3e7211 */ /* 0x0c0fe200078208ff */
[----:B------:R0:W2:Y:S03]  /*3e40*/  LDG.E.U16 R72, desc[UR12][R60.64] ;  /* 0x0000000c3c487981 */ /* 0x0000a6000c1e1500 */
[----:B------:R-:W-:Y:S01]  /*3e50*/  LEA.HI.X.SX32 R63, R93, R55, 0x1, P1 ;  /* 0x000000375d3f7211 */ /* 0x000fe200008f0eff */
[----:B------:R1:W2:Y:S04]  /*3e60*/  LDG.E.U16 R71, desc[UR12][R64.64] ;  /* 0x0000000c40477981 */ /* 0x0002a8000c1e1500 */
[----:B------:R-:W2:Y:S01]  /*3e70*/  LDG.E.U16 R70, desc[UR12][R62.64] ;  /* 0x0000000c3e467981 */ /* 0x000ea2000c1e1500 */
[----:B0-----:R-:W-:-:S02]  /*3e80*/  LEA R60, P0, R52, R2, 0x1 ;  /* 0x00000002343c7211 */ /* 0x001fc400078008ff */
[CC--:B-1----:R-:W-:Y:S02]  /*3e90*/  LEA R64, P1, R53.reuse, R2.reuse, 0x1 ;  /* 0x0000000235407211 */ /* 0x0c2fe400078208ff */
[-C--:B------:R-:W-:Y:S02]  /*3ea0*/  LEA.HI.X.SX32 R61, R52, R55.reuse, 0x1, P0 ;  /* 0x00000037343d7211 */ /* 0x080fe400000f0eff */
[C---:B------:R-:W-:Y:S02]  /*3eb0*/  LEA R52, P0, R50.reuse, R2, 0x1 ;  /* 0x0000000232347211 */ /* 0x040fe400078008ff */
[-C--:B------:R-:W-:Y:S01]  /*3ec0*/  LEA.HI.X.SX32 R65, R53, R55.reuse, 0x1, P1 ;  /* 0x0000003735417211 */ /* 0x080fe200008f0eff */
[----:B------:R0:W2:Y:S01]  /*3ed0*/  LDG.E.U16 R67, desc[UR12][R60.64] ;  /* 0x0000000c3c437981 */ /* 0x0000a2000c1e1500 */
[----:B------:R-:W-:-:S03]  /*3ee0*/  LEA.HI.X.SX32 R53, R50, R55, 0x1, P0 ;  /* 0x0000003732357211 */ /* 0x000fc600000f0eff */
[----:B------:R-:W2:Y:S01]  /*3ef0*/  LDG.E.U16 R66, desc[UR12][R64.64] ;  /* 0x0000000c40427981 */ /* 0x000ea2000c1e1500 */
[-C--:B------:R-:W-:Y:S02]  /*3f00*/  LEA R50, P0, R54, R2.reuse, 0x1 ;  /* 0x0000000236327211 */ /* 0x080fe400078008ff */
[----:B0-----:R-:W-:-:S04]  /*3f10*/  LEA R60, P1, R51, R2, 0x1 ;  /* 0x00000002333c7211 */ /* 0x001fc800078208ff */
[-C--:B------:R-:W-:Y:S01]  /*3f20*/  LEA.HI.X.SX32 R61, R51, R55.reuse, 0x1, P1 ;  /* 0x00000037333d7211 */ /* 0x080fe200008f0eff */
[----:B------:R0:W2:Y:S01]  /*3f30*/  LDG.E.U16 R65, desc[UR12][R52.64] ;  /* 0x0000000c34417981 */ /* 0x0000a2000c1e1500 */
[----:B------:R-:W-:-:S03]  /*3f40*/  LEA.HI.X.SX32 R51, R54, R55, 0x1, P0 ;  /* 0x0000003736337211 */ /* 0x000fc600000f0eff */
[----:B------:R1:W2:Y:S04]  /*3f50*/  LDG.E.U16 R64, desc[UR12][R60.64] ;  /* 0x0000000c3c407981 */ /* 0x0002a8000c1e1500 */
[----:B------:R1:W2:Y:S01]  /*3f60*/  LDG.E.U16 R54, desc[UR12][R50.64] ;  /* 0x0000000c32367981 */ /* 0x0002a2000c1e1500 */
[----:B0-----:R-:W-:-:S04]  /*3f70*/  LEA R52, P1, R49, R2, 0x1 ;  /* 0x0000000231347211 */ /* 0x001fc800078208ff */
[-C--:B------:R-:W-:Y:S02]  /*3f80*/  LEA.HI.X.SX32 R53, R49, R55.reuse, 0x1, P1 ;  /* 0x0000003731357211 */ /* 0x080fe400008f0eff */
[-C--:B-1----:R-:W-:Y:S02]  /*3f90*/  LEA R60, P0, R48, R2.reuse, 0x1 ;  /* 0x00000002303c7211 */ /* 0x082fe400078008ff */
[-C--:B------:R-:W-:Y:S02]  /*3fa0*/  LEA R62, P1, R46, R2.reuse, 0x1 ;  /* 0x000000022e3e7211 */ /* 0x080fe400078208ff */
[-C--:B------:R-:W-:Y:S01]  /*3fb0*/  LEA.HI.X.SX32 R61, R48, R55.reuse, 0x1, P0 ;  /* 0x00000037303d7211 */ /* 0x080fe200000f0eff */
[----:B------:R-:W2:Y:S01]  /*3fc0*/  LDG.E.U16 R53, desc[UR12][R52.64] ;  /* 0x0000000c34357981 */ /* 0x000ea2000c1e1500 */
[----:B------:R-:W-:Y:S02]  /*3fd0*/  LEA.HI.X.SX32 R63, R46, R55, 0x1, P1 ;  /* 0x000000372e3f7211 */ /* 0x000fe400008f0eff */
[----:B------:R-:W-:-:S03]  /*3fe0*/  LEA R46, P0, R47, R2, 0x1 ;  /* 0x000000022f2e7211 */ /* 0x000fc600078008ff */
[----:B------:R-:W2:Y:S01]  /*3ff0*/  LDG.E.U16 R125, desc[UR12][R62.64] ;  /* 0x0000000c3e7d7981 */ /* 0x000ea2000c1e1500 */
[-C--:B------:R-:W-:Y:S02]  /*4000*/  LEA.HI.X.SX32 R47, R47, R55.reuse, 0x1, P0 ;  /* 0x000000372f2f7211 */ /* 0x080fe400000f0eff */
[-C--:B------:R-:W-:Y:S01]  /*4010*/  LEA R48, P0, R56, R2.reuse, 0x1 ;  /* 0x0000000238307211 */ /* 0x080fe200078008ff */
[----:B------:R-:W2:Y:S01]  /*4020*/  LDG.E.U16 R52, desc[UR12][R60.64] ;  /* 0x0000000c3c347981 */ /* 0x000ea2000c1e1500 */
[----:B------:R-:W-:Y:S02]  /*4030*/  LEA R50, P1, R58, R2, 0x1 ;  /* 0x000000023a327211 */ /* 0x000fe400078208ff */
[-C--:B------:R-:W-:Y:S01]  /*4040*/  LEA.HI.X.SX32 R49, R56, R55.reuse, 0x1, P0 ;  /* 0x0000003738317211 */ /* 0x080fe200000f0eff */
[----:B------:R0:W2:Y:S01]  /*4050*/  LDG.E.U16 R124, desc[UR12][R46.64] ;  /* 0x0000000c2e7c7981 */ /* 0x0000a2000c1e1500 */
[----:B------:R-:W-:-:S03]  /*4060*/  LEA.HI.X.SX32 R51, R58, R55, 0x1, P1 ;  /* 0x000000373a337211 */ /* 0x000fc600008f0eff */
[----:B------:R1:W2:Y:S04]  /*4070*/  LDG.E.U16 R123, desc[UR12][R48.64] ;  /* 0x0000000c307b7981 */ /* 0x0002a8000c1e1500 */
[----:B------:R3:W2:Y:S01]  /*4080*/  LDG.E.U16 R122, desc[UR12][R50.64] ;  /* 0x0000000c327a7981 */ /* 0x0006a2000c1e1500 */
[-C--:B0-----:R-:W-:Y:S02]  /*4090*/  LEA R46, P0, R69, R2.reuse, 0x1 ;  /* 0x00000002452e7211 */ /* 0x081fe400078008ff */
[----:B-1----:R-:W-:Y:S02]  /*40a0*/  LEA R48, P1, R79, R2, 0x1 ;  /* 0x000000024f307211 */ /* 0x002fe400078208ff */
[-C--:B------:R-:W-:Y:S02]  /*40b0*/  LEA.HI.X.SX32 R47, R69, R55.reuse, 0x1, P0 ;  /* 0x00000037452f7211 */ /* 0x080fe400000f0eff */
[----:B------:R-:W-:-:S03]  /*40c0*/  LEA.HI.X.SX32 R49, R79, R55, 0x1, P1 ;  /* 0x000000374f317211 */ /* 0x000fc600008f0eff */
[----:B------:R-:W2:Y:S04]  /*40d0*/  LDG.E.U16 R79, desc[UR12][R46.64] ;  /* 0x0000000c2e4f7981 */ /* 0x000ea8000c1e1500 */
[----:B------:R-:W2:Y:S04]  /*40e0*/  LDG.E.U16 R69, desc[UR12][R48.64] ;  /* 0x0000000c30457981 */ /* 0x000ea8000c1e1500 */
[----:B---3--:R-:W-:Y:S04]  /*40f0*/  STL [R1+0x74], R105 ;  /* 0x0000746901007387 */ /* 0x008fe80000100800 */
[----:B------:R-:W-:Y:S04]  /*4100*/  STL [R1+0x70], R104 ;  /* 0x0000706801007387 */ /* 0x000fe80000100800 */
[----:B----4-:R-:W-:Y:S04]  /*4110*/  STL [R1+0x6c], R103 ;  /* 0x00006c6701007387 */ /* 0x010fe80000100800 */
[----:B------:R-:W-:Y:S04]  /*4120*/  STL [R1+0x68], R102 ;  /* 0x0000686601007387 */ /* 0x000fe80000100800 */
[----:B-----5:R-:W-:Y:S04]  /*4130*/  STL [R1+0x64], R101 ;  /* 0x0000646501007387 */ /* 0x020fe80000100800 */
[----:B------:R-:W-:Y:S04]  /*4140*/  STL [R1+0x60], R100 ;  /* 0x0000606401007387 */ /* 0x000fe80000100800 */
[----:B------:R-:W-:Y:S04]  /*4150*/  STL [R1+0x5c], R99 ;  /* 0x00005c6301007387 */ /* 0x000fe80000100800 */
[----:B------:R-:W-:Y:S01]  /*4160*/  STL [R1+0x58], R98 ;  /* 0x0000586201007387 */ /* 0x000fe20000100800 */
[----:B------:R-:W-:-:S05]  /*4170*/  IMAD R93, R0, 0x2, R93 ;  /* 0x00000002005d7824 */ /* 0x000fca00078e025d */
[----:B------:R-:W-:-:S04]  /*4180*/  LEA R50, P0, R93, R2, 0x1 ;  /* 0x000000025d327211 */ /* 0x000fc800078008ff */
[----:B------:R-:W-:Y:S01]  /*4190*/  LEA.HI.X.SX32 R51, R93, R55, 0x1, P0 ;  /* 0x000000375d337211 */ /* 0x000fe200000f0eff */
[----:B--2---:R-:W-:Y:S04]  /*41a0*/  STL [R1+0x54], R97 ;  /* 0x0000546101007387 */ /* 0x004fe80000100800 */
[----:B------:R-:W-:Y:S04]  /*41b0*/  STL [R1+0x50], R96 ;  /* 0x0000506001007387 */ /* 0x000fe80000100800 */
        /* <DEDUP_REMOVED lines=11> */
[----:B------:R0:W-:Y:S04]  /*4270*/  STL [R1+0x8c8], R125 ;  /* 0x0008c87d01007387 */ /* 0x0001e80000100800 */
[----:B0-----:R-:W2:Y:S04]  /*4280*/  LDL.LU R125, [R1+0x240] ;  /* 0x00024000017d7983 */ /* 0x001ea80000300800 */
[----:B------:R-:W-:Y:S04]  /*4290*/  STL [R1+0x20], R71 ;  /* 0x0000204701007387 */ /* 0x000fe80000100800 */
[----:B------:R-:W-:Y:S04]  /*42a0*/  STL [R1+0x1c], R70 ;  /* 0x00001c4601007387 */ /* 0x000fe80000100800 */
[----:B------:R0:W-:Y:S04]  /*42b0*/  STL [R1+0x8cc], R124 ;  /* 0x0008cc7c01007387 */ /* 0x0001e80000100800 */
[----:B0-----:R-:W3:Y:S04]  /*42c0*/  LDL.LU R124, [R1+0x1d0] ;  /* 0x0001d000017c7983 */ /* 0x001ee80000300800 */
[----:B------:R-:W-:Y:S04]  /*42d0*/  STL [R1+0x18], R67 ;  /* 0x0000184301007387 */ /* 0x000fe80000100800 */
[----:B------:R0:W-:Y:S04]  /*42e0*/  STL [R1+0x8d0], R123 ;  /* 0x0008d07b01007387 */ /* 0x0001e80000100800 */
[----:B------:R-:W-:Y:S04]  /*42f0*/  STL [R1+0x14], R66 ;  /* 0x0000144201007387 */ /* 0x000fe80000100800 */
[----:B0-----:R-:W4:Y:S04]  /*4300*/  LDL.LU R123, [R1+0x1d8] ;  /* 0x0001d800017b7983 */ /* 0x001f280000300800 */
[----:B------:R-:W-:Y:S04]  /*4310*/  STL [R1+0x10], R65 ;  /* 0x0000104101007387 */ /* 0x000fe80000100800 */
[----:B------:R-:W-:Y:S04]  /*4320*/  STL [R1+0xc], R64 ;  /* 0x00000c4001007387 */ /* 0x000fe80000100800 */
[----:B------:R0:W-:Y:S04]  /*4330*/  STL [R1+0x8d4], R122 ;  /* 0x0008d47a01007387 */ /* 0x0001e80000100800 */
[----:B0-----:R-:W5:Y:S04]  /*4340*/  LDL.LU R122, [R1+0x238] ;  /* 0x00023800017a7983 */ /* 0x001f680000300800 */
[----:B------:R0:W-:Y:S04]  /*4350*/  STL [R1+0x8], R54 ;  /* 0x0000083601007387 */ /* 0x0001e80000100800 */
[----:B0-----:R0:W3:Y:S04]  /*4360*/  LDG.E.U16 R54, desc[UR12][R50.64] ;  /* 0x0000000c32367981 */ /* 0x0010e8000c1e1500 */
[----:B------:R1:W-:Y:S04]  /*4370*/  STL [R1+0x8d8], R79 ;  /* 0x0008d84f01007387 */ /* 0x0003e80000100800 */
[----:B-1----:R-:W4:Y:S04]  /*4380*/  LDL.LU R79, [R1+0x248] ;  /* 0x00024800014f7983 */ /* 0x002f280000300800 */
[----:B------:R-:W-:Y:S04]  /*4390*/  STL [R1+0x4], R53 ;  /* 0x0000043501007387 */ /* 0x000fe80000100800 */
[----:B------:R1:W-:Y:S04]  /*43a0*/  STL [R1+0x8dc], R69 ;  /* 0x0008dc4501007387 */ /* 0x0003e80000100800 */
[----:B-1----:R-:W4:Y:S01]  /*43b0*/  LDL.LU R69, [R1+0x250] ;  /* 0x0002500001457983 */ /* 0x002f220000300800 */
[----:B------:R-:W-:-:S02]  /*43c0*/  LEA R48, P0, R92, R2, 0x1 ;  /* 0x000000025c307211 */ /* 0x000fc400078008ff */
[CC--:B------:R-:W-:Y:S01]  /*43d0*/  LEA R46, P1, R91.reuse, R2.reuse, 0x1 ;  /* 0x000000025b2e7211 */ /* 0x0c0fe200078208ff */
[----:B------:R1:W-:Y:S01]  /*43e0*/  STL [R1], R52 ;  /* 0x0000003401007387 */ /* 0x0003e20000100800 */
[-C--:B------:R-:W-:Y:S02]  /*43f0*/  LEA.HI.X.SX32 R49, R92, R55.reuse, 0x1, P0 ;  /* 0x000000375c317211 */ /* 0x080fe400000f0eff */
[----:B------:R-:W-:Y:S02]  /*4400*/  LEA.HI.X.SX32 R47, R91, R55, 0x1, P1 ;  /* 0x000000375b2f7211 */ /* 0x000fe400008f0eff */
[-C--:B------:R-:W-:Y:S02]  /*4410*/  LEA R62, P0, R90, R2.reuse, 0x1 ;  /* 0x000000025a3e7211 */ /* 0x080fe400078008ff */
[-C--:B------:R-:W-:Y:S02]  /*4420*/  LEA R60, P1, R88, R2.reuse, 0x1 ;  /* 0x00000002583c7211 */ /* 0x080fe400078208ff */
[----:B0-----:R-:W-:-:S02]  /*4430*/  LEA R50, P3, R86, R2, 0x1 ;  /* 0x0000000256327211 */ /* 0x001fc400078608ff */
[CC--:B-1----:R-:W-:Y:S02]  /*4440*/  LEA R52, P2, R87.reuse, R2.reuse, 0x1 ;  /* 0x0000000257347211 */ /* 0x0c2fe400078408ff */
[-C--:B------:R-:W-:Y:S02]  /*4450*/  LEA.HI.X.SX32 R63, R90, R55.reuse, 0x1, P0 ;  /* 0x000000375a3f7211 */ /* 0x080fe400000f0eff */
[-C--:B------:R-:W-:Y:S02]  /*4460*/  LEA.HI.X.SX32 R61, R88, R55.reuse, 0x1, P1 ;  /* 0x00000037583d7211 */ /* 0x080fe400008f0eff */
[-C--:B------:R-:W-:Y:S02]  /*4470*/  LEA.HI.X.SX32 R51, R86, R55.reuse, 0x1, P3 ;  /* 0x0000003756337211 */ /* 0x080fe400018f0eff */
[----:B------:R-:W-:Y:S02]  /*4480*/  LEA.HI.X.SX32 R53, R87, R55, 0x1, P2 ;  /* 0x0000003757357211 */ /* 0x000fe400010f0eff */
[----:B------:R-:W-:-:S02]  /*4490*/  LEA R72, P0, R84, R2, 0x1 ;  /* 0x0000000254487211 */ /* 0x000fc400078008ff */
[-C--:B------:R-:W-:Y:S02]  /*44a0*/  LEA R70, P1, R82, R2.reuse, 0x1 ;  /* 0x0000000252467211 */ /* 0x080fe400078208ff */
[-C--:B------:R-:W-:Y:S02]  /*44b0*/  LEA R64, P3, R44, R2.reuse, 0x1 ;  /* 0x000000022c407211 */ /* 0x080fe400078608ff */
[----:B------:R-:W-:Y:S02]  /*44c0*/  LEA R66, P2, R43, R2, 0x1 ;  /* 0x000000022b427211 */ /* 0x000fe400078408ff */
[-C--:B------:R-:W-:Y:S02]  /*44d0*/  LEA.HI.X.SX32 R73, R84, R55.reuse, 0x1, P0 ;  /* 0x0000003754497211 */ /* 0x080fe400000f0eff */
[-C--:B------:R-:W-:Y:S02]  /*44e0*/  LEA.HI.X.SX32 R71, R82, R55.reuse, 0x1, P1 ;  /* 0x0000003752477211 */ /* 0x080fe400008f0eff */
[----:B------:R-:W-:-:S02]  /*44f0*/  LEA.HI.X.SX32 R65, R44, R55, 0x1, P3 ;  /* 0x000000372c417211 */ /* 0x000fc400018f0eff */
[-C--:B------:R-:W-:Y:S02]  /*4500*/  LEA.HI.X.SX32 R67, R43, R55.reuse, 0x1, P2 ;  /* 0x000000372b437211 */ /* 0x080fe400010f0eff */
[-C--:B------:R-:W-:Y:S02]  /*4510*/  LEA R82, P0, R39, R2.reuse, 0x1 ;  /* 0x0000000227527211 */ /* 0x080fe400078008ff */
[-C--:B------:R-:W-:Y:S02]  /*4520*/  LEA R80, P1, R40, R2.reuse, 0x1 ;  /* 0x0000000228507211 */ /* 0x080fe400078208ff */
[-C--:B------:R-:W-:Y:S02]  /*4530*/  LEA R74, P3, R42, R2.reuse, 0x1 ;  /* 0x000000022a4a7211 */ /* 0x080fe400078608ff */
[----:B------:R-:W-:Y:S02]  /*4540*/  LEA R76, P2, R41, R2, 0x1 ;  /* 0x00000002294c7211 */ /* 0x000fe400078408ff */
[----:B------:R-:W-:-:S02]  /*4550*/  LEA.HI.X.SX32 R83, R39, R55, 0x1, P0 ;  /* 0x0000003727537211 */ /* 0x000fc400000f0eff */
[-C--:B------:R-:W-:Y:S02]  /*4560*/  LEA.HI.X.SX32 R81, R40, R55.reuse, 0x1, P1 ;  /* 0x0000003728517211 */ /* 0x080fe400008f0eff */
[-C--:B------:R-:W-:Y:S02]  /*4570*/  LEA.HI.X.SX32 R75, R42, R55.reuse, 0x1, P3 ;  /* 0x000000372a4b7211 */ /* 0x080fe400018f0eff */
[----:B------:R-:W-:Y:S02]  /*4580*/  LEA.HI.X.SX32 R77, R41, R55, 0x1, P2 ;  /* 0x00000037294d7211 */ /* 0x000fe400010f0eff */
[-C--:B------:R-:W-:Y:S02]  /*4590*/  LEA R86, P0, R35, R2.reuse, 0x1 ;  /* 0x0000000223567211 */ /* 0x080fe400078008ff */
[-C--:B------:R-:W-:Y:S02]  /*45a0*/  LEA R84, P1, R36, R2.reuse, 0x1 ;  /* 0x0000000224547211 */ /* 0x080fe400078208ff */
[----:B------:R-:W-:-:S02]  /*45b0*/  LEA R40, P3, R38, R2, 0x1 ;  /* 0x0000000226287211 */ /* 0x000fc400078608ff */
[-C--:B------:R-:W-:Y:S02]  /*45c0*/  LEA R42, P2, R37, R2.reuse, 0x1 ;  /* 0x00000002252a7211 */ /* 0x080fe400078408ff */
        /* <DEDUP_REMOVED lines=15> */
[----:B------:R-:W-:Y:S01]  /*46c0*/  LEA R34, P2, R29, R2, 0x1 ;  /* 0x000000021d227211 */ /* 0x000fe200078408ff */
[----:B------:R-:W-:Y:S01]  /*46d0*/  IMAD R0, R0, 0x2, R93 ;  /* 0x0000000200007824 */ /* 0x000fe200078e025d */
        /* <DEDUP_REMOVED lines=31> */
[-C--:B------:R-:W-:Y:S01]  /*48d0*/  LEA R18, P2, R13, R2.reuse, 0x1 ;  /* 0x000000020d127211 */ /* 0x080fe200078408ff */
[----:B------:R-:W0:Y:S01]  /*48e0*/  S2UR UR6, SR_CgaCtaId ;  /* 0x00000000000679c3 */ /* 0x000e220000008800 */
        /* <DEDUP_REMOVED lines=12> */
[CC--:B------:R-:W-:Y:S02]  /*49b0*/  LEA R10, P1, R6.reuse, R2.reuse, 0x1 ;  /* 0x00000002060a7211 */ /* 0x0c0fe400078208ff */
[CC--:B------:R-:W-:Y:S02]  /*49c0*/  LEA R8, P2, R7.reuse, R2.reuse, 0x1 ;  /* 0x0000000207087211 */ /* 0x0c0fe400078408ff */
[-C--:B------:R-:W-:Y:S02]  /*49d0*/  LEA.HI.X.SX32 R11, R6, R55.reuse, 0x1, P1 ;  /* 0x00000037060b7211 */ /* 0x080fe400008f0eff */
[----:B------:R-:W-:Y:S02]  /*49e0*/  LEA.HI.X.SX32 R9, R7, R55, 0x1, P2 ;  /* 0x0000003707097211 */ /* 0x000fe400010f0eff */
[----:B------:R-:W-:-:S02]  /*49f0*/  LEA R118, P1, R4, R2, 0x1 ;  /* 0x0000000204767211 */ /* 0x000fc400078208ff */
[-C--:B------:R-:W-:Y:S02]  /*4a00*/  LEA R6, P2, R57, R2.reuse, 0x1 ;  /* 0x0000000239067211 */ /* 0x080fe400078408ff */
[-C--:B------:R-:W-:Y:S02]  /*4a10*/  LEA.HI.X.SX32 R119, R4, R55.reuse, 0x1, P1 ;  /* 0x0000003704777211 */ /* 0x080fe400008f0eff */
[-C--:B------:R-:W-:Y:S02]  /*4a20*/  LEA R116, P0, R5, R2.reuse, 0x1 ;  /* 0x0000000205747211 */ /* 0x080fe400078008ff */
[-C--:B------:R-:W-:Y:S02]  /*4a30*/  LEA.HI.X.SX32 R7, R57, R55.reuse, 0x1, P2 ;  /* 0x0000003739077211 */ /* 0x080fe400010f0eff */
[-C--:B------:R-:W-:Y:S02]  /*4a40*/  LEA R56, P1, R68, R2.reuse, 0x1 ;  /* 0x0000000244387211 */ /* 0x080fe400078208ff */
[----:B------:R-:W-:Y:S01]  /*4a50*/  LEA R4, P2, R78, R2, 0x1 ;  /* 0x000000024e047211 */ /* 0x000fe200078408ff */
[----:B------:R-:W-:Y:S01]  /*4a60*/  UMOV UR4, 0x400 ;  /* 0x0000040000047882 */ /* 0x000fe20000000000 */
[----:B------:R-:W-:-:S02]  /*4a70*/  LEA.HI.X.SX32 R117, R5, R55, 0x1, P0 ;  /* 0x0000003705757211 */ /* 0x000fc400000f0eff */
[-C--:B------:R-:W-:Y:S02]  /*4a80*/  LEA.HI.X.SX32 R57, R68, R55.reuse, 0x1, P1 ;  /* 0x0000003744397211 */ /* 0x080fe400008f0eff */
[----:B------:R-:W-:Y:S01]  /*4a90*/  LEA.HI.X.SX32 R5, R78, R55, 0x1, P2 ;  /* 0x000000374e057211 */ /* 0x000fe200010f0eff */
[----:B0-----:R-:W-:-:S09]  /*4aa0*/  ULEA UR6, UR6, UR4, 0x18 ;  /* 0x0000000406067291 */ /* 0x001fd2000f8ec0ff */
[----:B--2---:R-:W-:Y:S04]  /*4ab0*/  STS.U16 [R45+UR6+0x2000], R125 ;  /* 0x0020007d2d007988 */ /* 0x004fe80008000406 */
[----:B---3--:R0:W-:Y:S04]  /*4ac0*/  STL [R1+0x8e0], R54 ;  /* 0x0008e03601007387 */ /* 0x0081e80000100800 */
[----:B0-----:R-:W2:Y:S04]  /*4ad0*/  LDL.LU R54, [R1+0x1e0] ;  /* 0x0001e00001367983 */ /* 0x001ea80000300800 */
        /* <DEDUP_REMOVED lines=11> */
[----:B0-----:R-:W3:Y:S04]  /*4b90*/  LDL.LU R50, [R1+0x1e8] ;  /* 0x0001e80001327983 */ /* 0x001ee80000300800 */
        /* <DEDUP_REMOVED lines=12> */
[----:B------:R-:W3:Y:S04]  /*4c60*/  LDL.LU R44, [R1+0x220] ;  /* 0x00022000012c7983 */ /* 0x000ee80000300800 */
        /* <DEDUP_REMOVED lines=11> */
[----:B----4-:R0:W-:Y:S04]  /*4d20*/  STS.U16 [R45+UR6], R69 ;  /* 0x000000452d007988 */ /* 0x0101e80008000406 */
[----:B------:R-:W4:Y:S04]  /*4d30*/  LDL.LU R48, [R1+0x180] ;  /* 0x0001800001307983 */ /* 0x000f280000300800 */
[----:B0-----:R-:W3:Y:S04]  /*4d40*/  LDL.LU R69, [R1+0x178] ;  /* 0x0001780001457983 */ /* 0x001ee80000300800 */
[----:B------:R-:W3:Y:S04]  /*4d50*/  LDL.LU R125, [R1+0x170] ;  /* 0x00017000017d7983 */ /* 0x000ee80000300800 */
[----:B------:R0:W-:Y:S04]  /*4d60*/  STS.U16 [R45+UR6+0x1000], R79 ;  /* 0x0010004f2d007988 */ /* 0x0001e80008000406 */
[----:B-----5:R1:W-:Y:S04]  /*4d70*/  STS.U16 [R45+UR6+0x3000], R122 ;  /* 0x0030007a2d007988 */ /* 0x0203e80008000406 */
[----:B0-----:R-:W5:Y:S04]  /*4d80*/  LDL.LU R79, [R1+0x168] ;  /* 0x00016800014f7983 */ /* 0x001f680000300800 */
[----:B-1----:R-:W4:Y:S04]  /*4d90*/  LDL.LU R122, [R1+0x160] ;  /* 0x00016000017a7983 */ /* 0x002f280000300800 */
[----:B------:R-:W-:Y:S04]  /*4da0*/  STS.U16 [R45+UR6+0xf000], R123 ;  /* 0x00f0007b2d007988 */ /* 0x000fe80008000406 */
[----:B------:R-:W-:Y:S04]  /*4db0*/  STS.U16 [R45+UR6+0x10000], R124 ;  /* 0x0100007c2d007988 */ /* 0x000fe80008000406 */
[----:B--2---:R0:W-:Y:S04]  /*4dc0*/  STS.U16 [R45+UR6+0xe000], R54 ;  /* 0x00e000362d007988 */ /* 0x0041e80008000406 */
[----:B0-----:R-:W2:Y:S04]  /*4dd0*/  LDL.LU R54, [R1+0x158] ;  /* 0x0001580001367983 */ /* 0x001ea80000300800 */
[----:B------:R-:W2:Y:S04]  /*4de0*/  LDL.LU R123, [R1+0x150] ;  /* 0x00015000017b7983 */ /* 0x000ea80000300800 */
[----:B------:R-:W2:Y:S04]  /*4df0*/  LDL.LU R124, [R1+0x148] ;  /* 0x00014800017c7983 */ /* 0x000ea80000300800 */
[----:B---3--:R0:W-:Y:S04]  /*4e00*/  STS.U16 [R45+UR6+0x1c000], R125 ;  /* 0x01c0007d2d007988 */ /* 0x0081e80008000406 */
[----:B0-----:R-:W3:Y:S04]  /*4e10*/  LDL.LU R125, [R1+0x140] ;  /* 0x00014000017d7983 */ /* 0x001ee80000300800 */
[----:B------:R0:W-:Y:S04]  /*4e20*/  STS.U16 [R45+UR6+0x4000], R78 ;  /* 0x0040004e2d007988 */ /* 0x0001e80008000406 */
[----:B------:R1:W-:Y:S04]  /*4e30*/  STS.U16 [R45+UR6+0x5000], R68 ;  /* 0x005000442d007988 */ /* 0x0003e80008000406 */
[----:B------:R4:W-:Y:S04]  /*4e40*/  STS.U16 [R45+UR6+0x6000], R44 ;  /* 0x0060002c2d007988 */ /* 0x0009e80008000406 */
[----:B0-----:R-:W3:Y:S04]  /*4e50*/  LDL.LU R78, [R1+0x138] ;  /* 0x00013800014e7983 */ /* 0x001ee80000300800 */
[----:B-1----:R-:W3:Y:S04]  /*4e60*/  LDL.LU R68, [R1+0x130] ;  /* 0x0001300001447983 */ /* 0x002ee80000300800 */
[----:B------:R0:W-:Y:S04]  /*4e70*/  STS.U16 [R45+UR6+0x7000], R67 ;  /* 0x007000432d007988 */ /* 0x0001e80008000406 */
[----:B----4-:R-:W4:Y:S04]  /*4e80*/  LDL.LU R44, [R1+0x124] ;  /* 0x00012400012c7983 */ /* 0x010f280000300800 */
[----:B------:R1:W-:Y:S04]  /*4e90*/  STS.U16 [R45+UR6+0x8000], R71 ;  /* 0x008000472d007988 */ /* 0x0003e80008000406 */
[----:B0-----:R-:W4:Y:S04]  /*4ea0*/  LDL.LU R67, [R1+0x118] ;  /* 0x0001180001437983 */ /* 0x001f280000300800 */
[----:B------:R0:W-:Y:S04]  /*4eb0*/  STS.U16 [R45+UR6+0x9000], R70 ;  /* 0x009000462d007988 */ /* 0x0001e80008000406 */
[----:B-1----:R-:W4:Y:S04]  /*4ec0*/  LDL.LU R71, [R1+0x10c] ;  /* 0x00010c0001477983 */ /* 0x002f280000300800 */
        /* <DEDUP_REMOVED lines=10> */
[----:B-----5:R0:W-:Y:S04]  /*4f70*/  STS.U16 [R45+UR6+0x1d000], R79 ;  /* 0x01d0004f2d007988 */ /* 0x0201e80008000406 */
[----:B-1----:R-:W5:Y:S04]  /*4f80*/  LDL.LU R69, [R1+0xc4] ;  /* 0x0000c40001457983 */ /* 0x002f680000300800 */
[----:B------:R1:W-:Y:S04]  /*4f90*/  STS.U16 [R45+UR6+0x1e000], R122 ;  /* 0x01e0007a2d007988 */ /* 0x0003e80008000406 */
[----:B0-----:R-:W5:Y:S04]  /*4fa0*/  LDL.LU R79, [R1+0xb8] ;  /* 0x0000b800014f7983 */ /* 0x001f680000300800 */
[----:B------:R0:W-:Y:S04]  /*4fb0*/  STS.U16 [R45+UR6+0x11000], R53 ;  /* 0x011000352d007988 */ /* 0x0001e80008000406 */
        /* <DEDUP_REMOVED lines=19> */
[----:B--2---:R0:W-:Y:S04]  /*50f0*/  STS.U16 [R45+UR6+0x1f000], R54 ;  /* 0x01f000362d007988 */ /* 0x0041e80008000406 */
[----:B-1----:R-:W2:Y:S04]  /*5100*/  LDL.LU R48, [R1+0x74] ;  /* 0x0000740001307983 */ /* 0x002ea80000300800 */
[----:B------:R1:W-:Y:S04]  /*5110*/  STS.U16 [R45+UR6+0x20000], R123 ;  /* 0x0200007b2d007988 */ /* 0x0003e80008000406 */
[----:B0-----:R-:W2:Y:S04]  /*5120*/  LDL.LU R54, [R1+0x70] ;  /* 0x0000700001367983 */ /* 0x001ea80000300800 */
[----:B------:R0:W-:Y:S04]  /*5130*/  STS.U16 [R45+UR6+0x21000], R124 ;  /* 0x0210007c2d007988 */ /* 0x0001e80008000406 */
[----:B-1----:R-:W2:Y:S04]  /*5140*/  LDL.LU R123, [R1+0x6c] ;  /* 0x00006c00017b7983 */ /* 0x002ea80000300800 */
[----:B0-----:R-:W2:Y:S04]  /*5150*/  LDL.LU R124, [R1+0x68] ;  /* 0x00006800017c7983 */ /* 0x001ea80000300800 */
[----:B---3--:R0:W-:Y:S04]  /*5160*/  STS.U16 [R45+UR6+0x22000], R125 ;  /* 0x0220007d2d007988 */ /* 0x0081e80008000406 */
[----:B0-----:R-:W3:Y:S01]  /*5170*/  LDL.LU R125, [R1+0x64] ;  /* 0x00006400017d7983 */ /* 0x001ee20000300800 */
[----:B------:R-:W-:-:S04]  /*5180*/  LEA R120, P0, R3, R2, 0x1 ;  /* 0x0000000203787211 */ /* 0x000fc800078008ff */
[-C--:B------:R-:W-:Y:S02]  /*5190*/  LEA.HI.X.SX32 R121, R3, R55.reuse, 0x1, P0 ;  /* 0x0000003703797211 */ /* 0x080fe400000f0eff */
[CC--:B------:R-:W-:Y:S02]  /*51a0*/  LEA R58, P0, R59.reuse, R2.reuse, 0x1 ;  /* 0x000000023b3a7211 */ /* 0x0c0fe400078008ff */
[C---:B------:R-:W-:Y:S01]  /*51b0*/  LEA R2, P3, R0.reuse, R2, 0x1 ;  /* 0x0000000200027211 */ /* 0x040fe200078608ff */
[----:B------:R-:W-:Y:S01]  /*51c0*/  STS.U16 [R45+UR6+0x23000], R78 ;  /* 0x0230004e2d007988 */ /* 0x000fe20008000406 */
[-C--:B------:R-:W-:Y:S02]  /*51d0*/  LEA.HI.X.SX32 R59, R59, R55.reuse, 0x1, P0 ;  /* 0x000000373b3b7211 */ /* 0x080fe400000f0eff */
[----:B------:R-:W-:Y:S01]  /*51e0*/  LEA.HI.X.SX32 R3, R0, R55, 0x1, P3 ;  /* 0x0000003700037211 */ /* 0x000fe200018f0eff */
[----:B------:R-:W-:Y:S04]  /*51f0*/  STS.U16 [R45+UR6+0x24000], R68 ;  /* 0x024000442d007988 */ /* 0x000fe80008000406 */
[----:B----4-:R-:W-:Y:S04]  /*5200*/  STS.U16 [R45+UR6+0x25000], R44 ;  /* 0x0250002c2d007988 */ /* 0x010fe80008000406 */
[----:B------:R-:W-:Y:S04]  /*5210*/  STS.U16 [R45+UR6+0x26000], R67 ;  /* 0x026000432d007988 */ /* 0x000fe80008000406 */
[----:B------:R-:W-:Y:S04]  /*5220*/  STS.U16 [R45+UR6+0x27000], R71 ;  /* 0x027000472d007988 */ /* 0x000fe80008000406 */
[----:B------:R-:W-:Y:S04]  /*5230*/  STS.U16 [R45+UR6+0x28000], R70 ;  /* 0x028000462d007988 */ /* 0x000fe80008000406 */
[----:B------:R-:W-:Y:S04]  /*5240*/  STS.U16 [R45+UR6+0x29000], R73 ;  /* 0x029000492d007988 */ /* 0x000fe80008000406 */
[----:B------:R-:W-:Y:S04]  /*5250*/  STS.U16 [R45+UR6+0x2a000], R72 ;  /* 0x02a000482d007988 */ /* 0x000fe80008000406 */
[----:B------:R-:W-:Y:S04]  /*5260*/  STS.U16 [R45+UR6+0x2b000], R51 ;  /* 0x02b000332d007988 */ /* 0x000fe80008000406 */
[----:B-----5:R0:W-:Y:S04]  /*5270*/  STS.U16 [R45+UR6+0x2d000], R69 ;  /* 0x02d000452d007988 */ /* 0x0201e80008000406 */
[----:B------:R1:W-:Y:S04]  /*5280*/  STS.U16 [R45+UR6+0x2e000], R79 ;  /* 0x02e0004f2d007988 */ /* 0x0003e80008000406 */
[----:B0-----:R-:W4:Y:S04]  /*5290*/  LDL.LU R69, [R1+0x60] ;  /* 0x0000600001457983 */ /* 0x001f280000300800 */
[----:B------:R0:W-:Y:S04]  /*52a0*/  STS.U16 [R45+UR6+0x2f000], R122 ;  /* 0x02f0007a2d007988 */ /* 0x0001e80008000406 */
[----:B-1----:R-:W5:Y:S04]  /*52b0*/  LDL.LU R79, [R1+0x5c] ;  /* 0x00005c00014f7983 */ /* 0x002f680000300800 */
[----:B0-----:R-:W5:Y:S04]  /*52c0*/  LDL.LU R122, [R1+0x2b0] ;  /* 0x0002b000017a7983 */ /* 0x001f680000300800 */
[----:B------:R-:W5:Y:S04]  /*52d0*/  LDL.LU R55, [R1+0x2ac] ;  /* 0x0002ac0001377983 */ /* 0x000f680000300800 */
        /* <DEDUP_REMOVED lines=9> */
[----:B--2---:R0:W-:Y:S04]  /*5370*/  STS.U16 [R45+UR6+0x3b000], R123 ;  /* 0x03b0007b2d007988 */ /* 0x0041e80008000406 */
[----:B------:R1:W-:Y:S04]  /*5380*/  STS.U16 [R45+UR6+0x3c000], R124 ;  /* 0x03c0007c2d007988 */ /* 0x0003e80008000406 */
[----:B0-----:R-:W2:Y:S04]  /*5390*/  LDL.LU R123, [R1+0x278] ;  /* 0x00027800017b7983 */ /* 0x001ea80000300800 */
[----:B-1----:R-:W2:Y:S04]  /*53a0*/  LDL.LU R124, [R1+0x270] ;  /* 0x00027000017c7983 */ /* 0x002ea80000300800 */
        /* <DEDUP_REMOVED lines=8> */
[----:B------:R-:W3:Y:S04]  /*5430*/  LDL.LU R52, [R1+0x25c] ;  /* 0x00025c0001347983 */ /* 0x000ee80000300800 */
[----:B------:R1:W-:Y:S04]  /*5440*/  STS.U16 [R45+UR6+0x33000], R60 ;  /* 0x0330003c2d007988 */ /* 0x0003e80008000406 */
[----:B0-----:R-:W3:Y:S04]  /*5450*/  LDL.LU R61, [R1+0x258] ;  /* 0x00025800013d7983 */ /* 0x001ee80000300800 */
[----:B------:R0:W-:Y:S04]  /*5460*/  STS.U16 [R45+UR6+0x34000], R63 ;  /* 0x0340003f2d007988 */ /* 0x0001e80008000406 */
[----:B-1----:R-:W3:Y:S04]  /*5470*/  LDL.LU R60, [R1+0x24c] ;  /* 0x00024c00013c7983 */ /* 0x002ee80000300800 */
        /* <DEDUP_REMOVED lines=12> */
[----:B----4-:R1:W-:Y:S04]  /*5540*/  STS.U16 [R45+UR6+0x3e000], R69 ;  /* 0x03e000452d007988 */ /* 0x0103e80008000406 */
[----:B0-----:R-:W4:Y:S04]  /*5550*/  LDL.LU R54, [R1+0x1dc] ;  /* 0x0001dc0001367983 */ /* 0x001f280000300800 */
[----:B-----5:R0:W-:Y:S04]  /*5560*/  STS.U16 [R45+UR6+0x3f000], R79 ;  /* 0x03f0004f2d007988 */ /* 0x0201e80008000406 */
[----:B-1----:R-:W5:Y:S04]  /*5570*/  LDL.LU R69, [R1+0x1cc] ;  /* 0x0001cc0001457983 */ /* 0x002f680000300800 */
[----:B0-----:R-:W5:Y:S01]  /*5580*/  LDL.LU R79, [R1+0x1bc] ;  /* 0x0001bc00014f7983 */ /* 0x001f620000300800 */
[----:B------:R-:W-:-:S05]  /*5590*/  LOP3.LUT R0, R45, 0x20, RZ, 0x3c, !PT ;  /* 0x000000202d007812 */ /* 0x000fca00078e3cff */
[----:B------:R0:W-:Y:S04]  /*55a0*/  STS.U16 [R0+UR6+0x400], R122 ;  /* 0x0004007a00007988 */ /* 0x0001e80008000406 */
[----:B0-----:R-:W5:Y:S04]  /*55b0*/  LDL.LU R122, [R1+0x1ac] ;  /* 0x0001ac00017a7983 */ /* 0x001f680000300800 */
        /* <DEDUP_REMOVED lines=25> */
[----:B0-----:R-:W3:Y:S04]  /*5750*/  LDL.LU R51, [R1+0xf0] ;  /* 0x0000f00001337983 */ /* 0x001ee80000300800 */
[----:B------:R-:W-:Y:S04]  /*5760*/  STS.U16 [R0+UR6+0xe400], R50 ;  /* 0x00e4003200007988 */ /* 0x000fe80008000406 */
[----:B----4-:R0:W-:Y:S04]  /*5770*/  STS.U16 [R0+UR6+0x19400], R54 ;  /* 0x0194003600007988 */ /* 0x0101e80008000406 */
[----:B------:R-:W-:Y:S04]  /*5780*/  STS.U16 [R0+UR6+0xf400], R53 ;  /* 0x00f4003500007988 */ /* 0x000fe80008000406 */
[----:B-----5:R1:W-:Y:S04]  /*5790*/  STS.U16 [R0+UR6+0x1a400], R69 ;  /* 0x01a4004500007988 */ /* 0x0203e80008000406 */
[----:B0-----:R-:W4:Y:S04]  /*57a0*/  LDL.LU R54, [R1+0xe4] ;  /* 0x0000e40001367983 */ /* 0x001f280000300800 */
[----:B------:R0:W-:Y:S04]  /*57b0*/  STS.U16 [R0+UR6+0x1b400], R79 ;  /* 0x01b4004f00007988 */ /* 0x0001e80008000406 */
[----:B-1----:R-:W5:Y:S04]  /*57c0*/  LDL.LU R69, [R1+0xd8] ;  /* 0x0000d80001457983 */ /* 0x002f680000300800 */
[----:B------:R1:W-:Y:S04]  /*57d0*/  STS.U16 [R0+UR6+0x10400], R52 ;  /* 0x0104003400007988 */ /* 0x0003e80008000406 */
[----:B0-----:R-:W5:Y:S04]  /*57e0*/  LDL.LU R79, [R1+0xcc] ;  /* 0x0000cc00014f7983 */ /* 0x001f680000300800 */
[----:B------:R-:W5:Y:S04]  /*57f0*/  LDL.LU R50, [R1+0xc0] ;  /* 0x0000c00001327983 */ /* 0x000f680000300800 */
[----:B------:R-:W5:Y:S04]  /*5800*/  LDL.LU R53, [R1+0xb4] ;  /* 0x0000b40001357983 */ /* 0x000f680000300800 */
        /* <DEDUP_REMOVED lines=18> */
[----:B--2---:R1:W-:Y:S04]  /*5930*/  STS.U16 [R0+UR6+0x1d400], R123 ;  /* 0x01d4007b00007988 */ /* 0x0043e80008000406 */
[----:B0-----:R-:W2:Y:S04]  /*5940*/  LDL.LU R122, [R1+0x38] ;  /* 0x00003800017a7983 */ /* 0x001ea80000300800 */
[----:B------:R0:W-:Y:S04]  /*5950*/  STS.U16 [R0+UR6+0x1e400], R124 ;  /* 0x01e4007c00007988 */ /* 0x0001e80008000406 */
[----:B-1----:R-:W2:Y:S04]  /*5960*/  LDL.LU R123, [R1+0x34] ;  /* 0x00003400017b7983 */ /* 0x002ea80000300800 */
[----:B0-----:R-:W2:Y:S04]  /*5970*/  LDL.LU R124, [R1+0x30] ;  /* 0x00003000017c7983 */ /* 0x001ea80000300800 */
[----:B---3--:R0:W-:Y:S04]  /*5980*/  STS.U16 [R0+UR6+0x1f400], R125 ;  /* 0x01f4007d00007988 */ /* 0x0081e80008000406 */
[----:B0-----:R-:W3:Y:S04]  /*5990*/  LDL.LU R125, [R1+0x2c] ;  /* 0x00002c00017d7983 */ /* 0x001ee80000300800 */
[----:B------:R-:W-:Y:S04]  /*59a0*/  STS.U16 [R0+UR6+0x20400], R55 ;  /* 0x0204003700007988 */ /* 0x000fe80008000406 */
[----:B------:R-:W-:Y:S04]  /*59b0*/  STS.U16 [R0+UR6+0x21400], R78 ;  /* 0x0214004e00007988 */ /* 0x000fe80008000406 */
[----:B------:R-:W-:Y:S04]  /*59c0*/  STS.U16 [R0+UR6+0x22400], R68 ;  /* 0x0224004400007988 */ /* 0x000fe80008000406 */
[----:B------:R-:W-:Y:S04]  /*59d0*/  STS.U16 [R0+UR6+0x24400], R67 ;  /* 0x0244004300007988 */ /* 0x000fe80008000406 */
[----:B------:R-:W-:Y:S04]  /*59e0*/  STS.U16 [R0+UR6+0x25400], R71 ;  /* 0x0254004700007988 */ /* 0x000fe80008000406 */
[----:B------:R-:W-:Y:S04]  /*59f0*/  STS.U16 [R0+UR6+0x26400], R70 ;  /* 0x0264004600007988 */ /* 0x000fe80008000406 */
[----:B------:R-:W-:Y:S04]  /*5a00*/  STS.U16 [R0+UR6+0x27400], R73 ;  /* 0x0274004900007988 */ /* 0x000fe80008000406 */
[----:B------:R-:W-:Y:S04]  /*5a10*/  STS.U16 [R0+UR6+0x28400], R72 ;  /* 0x0284004800007988 */ /* 0x000fe80008000406 */
[----:B----4-:R0:W-:Y:S04]  /*5a20*/  STS.U16 [R0+UR6+0x2a400], R54 ;  /* 0x02a4003600007988 */ /* 0x0101e80008000406 */
[----:B-----5:R1:W-:Y:S04]  /*5a30*/  STS.U16 [R0+UR6+0x2b400], R69 ;  /* 0x02b4004500007988 */ /* 0x0203e80008000406 */
        /* <DEDUP_REMOVED lines=15> */
[----:B------:R0:W-:Y:S04]  /*5b30*/  STS.U16 [R0+UR6+0x3a400], R124 ;  /* 0x03a4007c00007988 */ /* 0x0001e80008000406 */
[----:B-1----:R-:W2:Y:S04]  /*5b40*/  LDL.LU R123, [R1+0x2c0] ;  /* 0x0002c000017b7983 */ /* 0x002ea80000300800 */
[----:B0-----:R-:W2:Y:S04]  /*5b50*/  LDL.LU R124, [R1+0x2bc] ;  /* 0x0002bc00017c7983 */ /* 0x001ea80000300800 */
        /* <DEDUP_REMOVED lines=22> */
[----:B------:R4:W-:Y:S04]  /*5cc0*/  STS.U16 [R0+UR6+0x36400], R49 ;  /* 0x0364003100007988 */ /* 0x0009e80008000406 */
[----:B0-----:R-:W3:Y:S01]  /*5cd0*/  LDL.LU R46, [R1+0x224] ;  /* 0x00022400012e7983 */ /* 0x001ee20000300800 */
[----:B-1----:R-:W-:-:S03]  /*5ce0*/  LOP3.LUT R44, R45, 0x40, RZ, 0x3c, !PT ;  /* 0x000000402d2c7812 */ /* 0x002fc600078e3cff */
[----:B------:R0:W-:Y:S04]  /*5cf0*/  STS.U16 [R0+UR6+0x37400], R48 ;  /* 0x0374003000007988 */ /* 0x0001e80008000406 */
[----:B----4-:R-:W4:Y:S04]  /*5d00*/  LDL.LU R49, [R1+0x214] ;  /* 0x0002140001317983 */ /* 0x010f280000300800 */
[----:B------:R1:W-:Y:S04]  /*5d10*/  STS.U16 [R0+UR6+0x3c400], R54 ;  /* 0x03c4003600007988 */ /* 0x0003e80008000406 */
[----:B0-----:R-:W4:Y:S04]  /*5d20*/  LDL.LU R48, [R1+0x204] ;  /* 0x0002040001307983 */ /* 0x001f280000300800 */
[----:B-----5:R0:W-:Y:S04]  /*5d30*/  STS.U16 [R0+UR6+0x3d400], R69 ;  /* 0x03d4004500007988 */ /* 0x0201e80008000406 */
[----:B-1----:R-:W5:Y:S04]  /*5d40*/  LDL.LU R54, [R1+0x1f4] ;  /* 0x0001f40001367983 */ /* 0x002f680000300800 */
[----:B------:R1:W-:Y:S04]  /*5d50*/  STS.U16 [R0+UR6+0x3e400], R79 ;  /* 0x03e4004f00007988 */ /* 0x0003e80008000406 */
[----:B0-----:R-:W4:Y:S04]  /*5d60*/  LDL.LU R69, [R1+0x1e4] ;  /* 0x0001e40001457983 */ /* 0x001f280000300800 */
[----:B------:R0:W-:Y:S04]  /*5d70*/  STS.U16 [R0+UR6+0x3f400], R67 ;  /* 0x03f4004300007988 */ /* 0x0001e80008000406 */
[----:B-1----:R-:W4:Y:S04]  /*5d80*/  LDL.LU R79, [R1+0x1d4] ;  /* 0x0001d400014f7983 */ /* 0x002f280000300800 */
[----:B0-----:R-:W4:Y:S04]  /*5d90*/  LDL.LU R67, [R1+0x924] ;  /* 0x0009240001437983 */ /* 0x001f280000300800 */
        /* <DEDUP_REMOVED lines=25> */
[----:B------:R-:W3:Y:S04]  /*5f30*/  LDL.LU R0, [R1+0x110] ;  /* 0x0001100001007983 */ /* 0x000ee80000300800 */
        /* <DEDUP_REMOVED lines=16> */
[----:B----4-:R0:W-:Y:S04]  /*6040*/  STS.U16 [R44+UR6+0x16800], R48 ;  /* 0x016800302c007988 */ /* 0x0101e80008000406 */
        /* <DEDUP_REMOVED lines=9> */
[----:B0-----:R-:W5:Y:S04]  /*60e0*/  LDL.LU R79, [R1+0x10] ;  /* 0x00001000014f7983 */ /* 0x001f680000300800 */
[----:B--2---:R0:W-:Y:S04]  /*60f0*/  STS.U16 [R44+UR6+0x1a800], R122 ;  /* 0x01a8007a2c007988 */ /* 0x0041e80008000406 */
[----:B------:R1:W-:Y:S04]  /*6100*/  STS.U16 [R44+UR6+0x1b800], R123 ;  /* 0x01b8007b2c007988 */ /* 0x0003e80008000406 */
[----:B0-----:R-:W2:Y:S04]  /*6110*/  LDL.LU R122, [R1+0xc] ;  /* 0x00000c00017a7983 */ /* 0x001ea80000300800 */
[----:B------:R0:W-:Y:S04]  /*6120*/  STS.U16 [R44+UR6+0x1c800], R124 ;  /* 0x01c8007c2c007988 */ /* 0x0001e80008000406 */
[----:B-1----:R-:W2:Y:S04]  /*6130*/  LDL.LU R123, [R1+0x8] ;  /* 0x00000800017b7983 */ /* 0x002ea80000300800 */
[----:B0-----:R-:W2:Y:S04]  /*6140*/  LDL.LU R124, [R1+0x4] ;  /* 0x00000400017c7983 */ /* 0x001ea80000300800 */
[----:B---3--:R0:W-:Y:S04]  /*6150*/  STS.U16 [R44+UR6+0x1d800], R125 ;  /* 0x01d8007d2c007988 */ /* 0x0081e80008000406 */
[----:B0-----:R-:W3:Y:S04]  /*6160*/  LDL.LU R125, [R1] ;  /* 0x00000000017d7983 */ /* 0x001ee80000300800 */
[----:B------:R0:W-:Y:S04]  /*6170*/  STS.U16 [R44+UR6+0x1e800], R70 ;  /* 0x01e800462c007988 */ /* 0x0001e80008000406 */
[----:B------:R1:W-:Y:S04]  /*6180*/  STS.U16 [R44+UR6+0x1f800], R71 ;  /* 0x01f800472c007988 */ /* 0x0003e80008000406 */
[----:B0-----:R-:W3:Y:S04]  /*6190*/  LDL.LU R70, [R1+0x920] ;  /* 0x0009200001467983 */ /* 0x001ee80000300800 */
[----:B-1----:R-:W3:Y:S04]  /*61a0*/  LDL.LU R71, [R1+0x91c] ;  /* 0x00091c0001477983 */ /* 0x002ee80000300800 */
[----:B------:R0:W-:Y:S04]  /*61b0*/  STS.U16 [R44+UR6+0x20800], R72 ;  /* 0x020800482c007988 */ /* 0x0001e80008000406 */
[----:B------:R1:W-:Y:S04]  /*61c0*/  STS.U16 [R44+UR6+0x21800], R73 ;  /* 0x021800492c007988 */ /* 0x0003e80008000406 */
[----:B0-----:R-:W3:Y:S04]  /*61d0*/  LDL.LU R72, [R1+0x918] ;  /* 0x0009180001487983 */ /* 0x001ee80000300800 */
[----:B-1----:R-:W3:Y:S04]  /*61e0*/  LDL.LU R73, [R1+0x914] ;  /* 0x0009140001497983 */ /* 0x002ee80000300800 */
[----:B------:R0:W-:Y:S04]  /*61f0*/  STS.U16 [R44+UR6+0x22800], R50 ;  /* 0x022800322c007988 */ /* 0x0001e80008000406 */
[----:B------:R1:W-:Y:S04]  /*6200*/  STS.U16 [R44+UR6+0x23800], R51 ;  /* 0x023800332c007988 */ /* 0x0003e80008000406 */
[----:B------:R1:W-:Y:S04]  /*6210*/  STS.U16 [R44+UR6+0x24800], R52 ;  /* 0x024800342c007988 */ /* 0x0003e80008000406 */
[----:B0-----:R-:W3:Y:S04]  /*6220*/  LDL.LU R50, [R1+0x910] ;  /* 0x0009100001327983 */ /* 0x001ee80000300800 */
[----:B-1----:R-:W3:Y:S04]  /*6230*/  LDL.LU R51, [R1+0x90c] ;  /* 0x00090c0001337983 */ /* 0x002ee80000300800 */
[----:B------:R-:W3:Y:S04]  /*6240*/  LDL.LU R52, [R1+0x908] ;  /* 0x0009080001347983 */ /* 0x000ee80000300800 */
        /* <DEDUP_REMOVED lines=21> */
[----:B------:R0:W-:Y:S04]  /*63a0*/  STS.U16 [R44+UR6+0x30800], R48 ;  /* 0x030800302c007988 */ /* 0x0001e80008000406 */
[----:B-1----:R-:W4:Y:S04]  /*63b0*/  LDL.LU R47, [R1+0x8ec] ;  /* 0x0008ec00012f7983 */ /* 0x002f280000300800 */
[----:B-----5:R1:W-:Y:S04]  /*63c0*/  STS.U16 [R44+UR6+0x31800], R49 ;  /* 0x031800312c007988 */ /* 0x0203e80008000406 */
[----:B0-----:R-:W5:Y:S04]  /*63d0*/  LDL.LU R48, [R1+0x8e8] ;  /* 0x0008e80001307983 */ /* 0x001f680000300800 */
[----:B------:R0:W-:Y:S04]  /*63e0*/  STS.U16 [R44+UR6+0x32800], R54 ;  /* 0x032800362c007988 */ /* 0x0001e80008000406 */
        /* <DEDUP_REMOVED lines=10> */
[----:B-1----:R-:W4:Y:S04]  /*6490*/  LDL.LU R123, [R1+0x8d0] ;  /* 0x0008d000017b7983 */ /* 0x002f280000300800 */
[----:B0-----:R-:W5:Y:S04]  /*64a0*/  LDL.LU R124, [R1+0x8cc] ;  /* 0x0008cc00017c7983 */ /* 0x001f680000300800 */
[----:B---3--:R0:W-:Y:S04]  /*64b0*/  STS.U16 [R44+UR6+0x38800], R125 ;  /* 0x0388007d2c007988 */ /* 0x0081e80008000406 */
[----:B0-----:R-:W3:Y:S04]  /*64c0*/  LDL.LU R125, [R1+0x8c8] ;  /* 0x0008c800017d7983 */ /* 0x001ee80000300800 */
[----:B--2---:R-:W-:Y:S04]  /*64d0*/  STS.U16 [R44+UR6+0x3c800], R122 ;  /* 0x03c8007a2c007988 */ /* 0x004fe80008000406 */
[----:B----4-:R-:W-:Y:S04]  /*64e0*/  STS.U16 [R44+UR6+0x3b800], R123 ;  /* 0x03b8007b2c007988 */ /* 0x010fe80008000406 */
[----:B-----5:R-:W-:Y:S04]  /*64f0*/  STS.U16 [R44+UR6+0x3a800], R124 ;  /* 0x03a8007c2c007988 */ /* 0x020fe80008000406 */
[----:B---3--:R0:W-:Y:S04]  /*6500*/  STS.U16 [R44+UR6+0x39800], R125 ;  /* 0x0398007d2c007988 */ /* 0x0081e80008000406 */
[----:B0-----:R-:W2:Y:S04]  /*6510*/  LDL.LU R125, [R1+0x2e4] ;  /* 0x0002e400017d7983 */ /* 0x001ea80000300800 */
[----:B------:R-:W3:Y:S04]  /*6520*/  LDL.LU R124, [R1+0x2ec] ;  /* 0x0002ec00017c7983 */ /* 0x000ee80000300800 */
[----:B------:R-:W4:Y:S04]  /*6530*/  LDL.LU R123, [R1+0x2f4] ;  /* 0x0002f400017b7983 */ /* 0x000f280000300800 */
[----:B------:R-:W5:Y:S01]  /*6540*/  LDL.LU R122, [R1+0x300] ;  /* 0x00030000017a7983 */ /* 0x000f620000300800 */
[----:B------:R-:W-:-:S03]  /*6550*/  LOP3.LUT R45, R45, 0x60, RZ, 0x3c, !PT ;  /* 0x000000602d2d7812 */ /* 0x000fc600078e3cff */
[----:B------:R-:W-:Y:S04]  /*6560*/  STS.U16 [R44+UR6+0x3d800], R79 ;  /* 0x03d8004f2c007988 */ /* 0x000fe80008000406 */
[----:B------:R-:W-:Y:S04]  /*6570*/  STS.U16 [R44+UR6+0x3e800], R69 ;  /* 0x03e800452c007988 */ /* 0x000fe80008000406 */
[----:B------:R-:W-:Y:S04]  /*6580*/  STS.U16 [R44+UR6+0x3f800], R54 ;  /* 0x03f800362c007988 */ /* 0x000fe80008000406 */
[----:B------:R0:W-:Y:S04]  /*6590*/  STS.U16 [R45+UR6+0x4c00], R0 ;  /* 0x004c00002d007988 */ /* 0x0001e80008000406 */
[----:B------:R-:W-:Y:S04]  /*65a0*/  STS.U16 [R45+UR6+0x5c00], R55 ;  /* 0x005c00372d007988 */ /* 0x000fe80008000406 */
[----:B------:R-:W-:Y:S04]  /*65b0*/  STS.U16 [R45+UR6+0x6c00], R78 ;  /* 0x006c004e2d007988 */ /* 0x000fe80008000406 */
[----:B------:R-:W-:Y:S04]  /*65c0*/  STS.U16 [R45+UR6+0x7c00], R68 ;  /* 0x007c00442d007988 */ /* 0x000fe80008000406 */
[----:B--2---:R-:W-:Y:S04]  /*65d0*/  STS.U16 [R45+UR6+0x3c00], R125 ;  /* 0x003c007d2d007988 */ /* 0x004fe80008000406 */
[----:B---3--:R-:W-:Y:S04]  /*65e0*/  STS.U16 [R45+UR6+0x2c00], R124 ;  /* 0x002c007c2d007988 */ /* 0x008fe80008000406 */
[----:B----4-:R-:W-:Y:S04]  /*65f0*/  STS.U16 [R45+UR6+0x1c00], R123 ;  /* 0x001c007b2d007988 */ /* 0x010fe80008000406 */
[----:B-----5:R-:W-:Y:S04]  /*6600*/  STS.U16 [R45+UR6+0xc00], R122 ;  /* 0x000c007a2d007988 */ /* 0x020fe80008000406 */
[----:B------:R-:W2:Y:S04]  /*6610*/  LDG.E.U16 R48, desc[UR12][R48.64] ;  /* 0x0000000c30307981 */ /* 0x000ea8000c1e1500 */
[----:B------:R1:W3:Y:S04]  /*6620*/  LDG.E.U16 R2, desc[UR12][R2.64] ;  /* 0x0000000c02027981 */ /* 0x0002e8000c1e1500 */
[----:B------:R4:W5:Y:S04]  /*6630*/  LDG.E.U16 R6, desc[UR12][R6.64] ;  /* 0x0000000c06067981 */ /* 0x000968000c1e1500 */
[----:B------:R0:W5:Y:S04]  /*6640*/  LDG.E.U16 R4, desc[UR12][R4.64] ;  /* 0x0000000c04047981 */ /* 0x000168000c1e1500 */
[----:B------:R0:W5:Y:S04]  /*6650*/  LDG.E.U16 R8, desc[UR12][R8.64] ;  /* 0x0000000c08087981 */ /* 0x000168000c1e1500 */
[----:B------:R-:W5:Y:S04]  /*6660*/  LDG.E.U16 R46, desc[UR12][R46.64] ;  /* 0x0000000c2e2e7981 */ /* 0x000f68000c1e1500 */
        /* <DEDUP_REMOVED lines=49> */
[----:B------:R-:W5:Y:S01]  /*6980*/  LDG.E.U16 R56, desc[UR12][R56.64] ;  /* 0x0000000c38387981 */ /* 0x000f62000c1e1500 */
[----:B0-----:R-:W-:-:S02]  /*6990*/  IMAD.MOV.U32 R0, RZ, RZ, -0x800000 ;  /* 0xff800000ff007424 */ /* 0x001fc400078e00ff */
[----:B-1----:R-:W-:Y:S02]  /*69a0*/  IMAD.MOV.U32 R3, RZ, RZ, -0x800000 ;  /* 0xff800000ff037424 */ /* 0x002fe400078e00ff */
[----:B----4-:R-:W-:Y:S02]  /*69b0*/  IMAD.MOV.U32 R7, RZ, RZ, 0x3f800000 ;  /* 0x3f800000ff077424 */ /* 0x010fe400078e00ff */
[----:B------:R-:W-:Y:S01]  /*69c0*/  IMAD.MOV.U32 R5, RZ, RZ, 0x3f800000 ;  /* 0x3f800000ff057424 */ /* 0x000fe200078e00ff */
[----:B--2---:R-:W-:Y:S04]  /*69d0*/  STS.U16 [R45+UR6+0x8c00], R48 ;  /* 0x008c00302d007988 */ /* 0x004fe80008000406 */
[----:B---3--:R0:W-:Y:S02]  /*69e0*/  STS.U16 [R45+UR6+0x3fc00], R2 ;  /* 0x03fc00022d007988 */ /* 0x0081e40008000406 */
[----:B0-----:R-:W-:-:S05]  /*69f0*/  MOV R2, 0xff800000 ;  /* 0xff80000000027802 */ /* 0x001fca0000000f00 */
        /* <DEDUP_REMOVED lines=28> */
[----:B-----5:R0:W-:Y:S04]  /*6bc0*/  STS.U16 [R45+UR6+0x3bc00], R6 ;  /* 0x03bc00062d007988 */ /* 0x0201e80008000406 */
[----:B------:R-:W-:Y:S04]  /*6bd0*/  STL [R1+0x104], R0 ;  /* 0x0001040001007387 */ /* 0x000fe80000100800 */
[----:B------:R1:W-:Y:S01]  /*6be0*/  STS.U16 [R45+UR6+0x3ec00], R4 ;  /* 0x03ec00042d007988 */ /* 0x0003e20008000406 */
[----:B0-----:R-:W-:-:S03]  /*6bf0*/  IMAD.MOV.U32 R6, RZ, RZ, 0x3f800000 ;  /* 0x3f800000ff067424 */ /* 0x001fc600078e00ff */
[----:B------:R0:W-:Y:S04]  /*6c00*/  STL [R1+0x100], R3 ;  /* 0x0001000301007387 */ /* 0x0001e80000100800 */
[----:B------:R2:W-:Y:S01]  /*6c10*/  STL [R1+0xf8], R2 ;  /* 0x0000f80201007387 */ /* 0x0005e20000100800 */
[----:B-1----:R-:W-:-:S03]  /*6c20*/  IMAD.MOV.U32 R4, RZ, RZ, 0x3f800000 ;  /* 0x3f800000ff047424 */ /* 0x002fc600078e00ff */
[----:B------:R-:W-:Y:S01]  /*6c30*/  STL [R1+0xd4], R0 ;  /* 0x0000d40001007387 */ /* 0x000fe20000100800 */
[----:B0-----:R-:W-:Y:S01]  /*6c40*/  IMAD.MOV.U32 R3, RZ, RZ, 0x3f800000 ;  /* 0x3f800000ff037424 */ /* 0x001fe200078e00ff */
[----:B--2---:R-:W-:Y:S02]  /*6c50*/  MOV R2, 0x3f800000 ;  /* 0x3f80000000027802 */ /* 0x004fe40000000f00 */
[----:B------:R-:W-:Y:S04]  /*6c60*/  STL.64 [R1+0x10], R6 ;  /* 0x0000100601007387 */ /* 0x000fe80000100a00 */
[----:B------:R-:W-:Y:S04]  /*6c70*/  STL.64 [R1+0x28], R4 ;  /* 0x0000280401007387 */ /* 0x000fe80000100a00 */
[----:B------:R-:W-:Y:S04]  /*6c80*/  STL.64 [R1+0x20], R2 ;  /* 0x0000200201007387 */ /* 0x000fe80000100a00 */
[----:B------:R-:W-:Y:S04]  /*6c90*/  STL.64 [R1+0x18], R6 ;  /* 0x0000180601007387 */ /* 0x000fe80000100a00 */
[----:B------:R-:W-:Y:S04]  /*6ca0*/  STL.64 [R1+0x30], R4 ;  /* 0x0000300401007387 */ /* 0x000fe80000100a00 */
[----:B------:R-:W-:Y:S04]  /*6cb0*/  STL [R1+0x340], RZ ;  /* 0x000340ff01007387 */ /* 0x000fe80000100800 */
[----:B------:R-:W-:Y:S04]  /*6cc0*/  STL.64 [R1+0x38], R2 ;  /* 0x0000380201007387 */ /* 0x000fe80000100a00 */
[----:B------:R-:W-:Y:S04]  /*6cd0*/  STL [R1+0x344], RZ ;  /* 0x000344ff01007387 */ /* 0x000fe80000100800 */
        /* <DEDUP_REMOVED lines=219> */
[----:B------:R-:W-:Y:S01]  /*7a90*/  STL [R1+0x374], RZ ;  /* 0x000374ff01007387 */ /* 0x000fe20000100800 */
[----:B------:R-:W0:Y:S03]  /*7aa0*/  S2R R68, SR_CTAID.X ;  /* 0x0000000000447919 */ /* 0x000e260000002500 */
        /* <DEDUP_REMOVED lines=19> */
[----:B------:R-:W-:-:S03]  /*7be0*/  IMAD.MOV.U32 R9, RZ, RZ, 0x3f800000 ;  /* 0x3f800000ff097424 */ /* 0x000fc600078e00ff */
[----:B------:R-:W-:Y:S04]  /*7bf0*/  STL [R1+0x5a4], RZ ;  /* 0x0005a4ff01007387 */ /* 0x000fe80000100800 */
[----:B------:R-:W-:Y:S04]  /*7c00*/  STL [R1+0x5a8], RZ ;  /* 0x0005a8ff01007387 */ /* 0x000fe80000100800 */
[----:B------:R1:W-:Y:S04]  /*7c10*/  STS.U16 [R45+UR6+0x38c00], R8 ;  /* 0x038c00082d007988 */ /* 0x0003e80008000406 */
[----:B------:R-:W-:Y:S04]  /*7c20*/  STL [R1+0x5ac], RZ ;  /* 0x0005acff01007387 */ /* 0x000fe80000100800 */
[----:B------:R-:W-:Y:S01]  /*7c30*/  STL [R1+0x590], RZ ;  /* 0x000590ff01007387 */ /* 0x000fe20000100800 */
[----:B-1----:R-:W-:-:S03]  /*7c40*/  IMAD.MOV.U32 R8, RZ, RZ, 0x3f800000 ;  /* 0x3f800000ff087424 */ /* 0x002fc600078e00ff */
[----:B------:R-:W-:Y:S01]  /*7c50*/  STL [R1+0x594], RZ ;  /* 0x000594ff01007387 */ /* 0x000fe20000100800 */
[----:B------:R-:W1:Y:S03]  /*7c60*/  S2R R78, SR_TID.X ;  /* 0x00000000004e7919 */ /* 0x000e660000002100 */
[----:B------:R-:W-:Y:S04]  /*7c70*/  STL [R1+0x598], RZ ;  /* 0x000598ff01007387 */ /* 0x000fe80000100800 */
[----:B------:R-:W-:Y:S04]  /*7c80*/  STL [R1+0x59c], RZ ;  /* 0x00059cff01007387 */ /* 0x000fe80000100800 */
[----:B------:R-:W-:Y:S04]  /*7c90*/  STL.64 [R1+0x5e0], R4 ;  /* 0x0005e00401007387 */ /* 0x000fe80000100a00 */
[----:B------:R-:W-:Y:S04]  /*7ca0*/  STL.64 [R1+0x5e8], R8 ;  /* 0x0005e80801007387 */ /* 0x000fe80000100a00 */
[----:B------:R-:W-:Y:S04]  /*7cb0*/  STL.64 [R1+0x5f0], R6 ;  /* 0x0005f00601007387 */ /* 0x000fe80000100a00 */
[----:B------:R-:W-:Y:S04]  /*7cc0*/  STL.64 [R1+0x5f8], R4 ;  /* 0x0005f80401007387 */ /* 0x000fe80000100a00 */
[----:B------:R0:W-:Y:S04]  /*7cd0*/  STS.U16 [R45+UR6+0x33c00], R14 ;  /* 0x033c000e2d007988 */ /* 0x0001e80008000406 */
[----:B------:R-:W-:Y:S04]  /*7ce0*/  STL.64 [R1+0x600], R8 ;  /* 0x0006000801007387 */ /* 0x000fe80000100a00 */
[----:B------:R-:W-:Y:S01]  /*7cf0*/  STL.64 [R1+0x608], R6 ;  /* 0x0006080601007387 */ /* 0x000fe20000100a00 */
[----:B0-----:R-:W-:-:S03]  /*7d00*/  IMAD.SHL.U32 R14, R68, 0x100, RZ ;  /* 0x00000100440e7824 */ /* 0x001fc600078e00ff */
[----:B------:R-:W-:Y:S01]  /*7d10*/  STL.64 [R1+0x610], R4 ;  /* 0x0006100401007387 */ /* 0x000fe20000100a00 */
[----:B------:R-:W-:-:S03]  /*7d20*/  VIADD R3, R14, 0x100 ;  /* 0x000001000e037836 */ /* 0x000fc60000000000 */
[----:B------:R-:W-:Y:S04]  /*7d30*/  STL.64 [R1+0x618], R8 ;  /* 0x0006180801007387 */ /* 0x000fe80000100a00 */
[----:B------:R-:W-:Y:S04]  /*7d40*/  STL.64 [R1+0x628], R4 ;  /* 0x0006280401007387 */ /* 0x000fe80000100a00 */
[----:B------:R-:W-:Y:S01]  /*7d50*/  STL.64 [R1+0x620], R6 ;  /* 0x0006200601007387 */ /* 0x000fe20000100a00 */
[----:B------:R-:W-:-:S03]  /*7d60*/  ISETP.GE.AND P0, PT, R3, 0x1, PT ;  /* 0x000000010300780c */ /* 0x000fc60003f06270 */
[----:B------:R-:W-:Y:S01]  /*7d70*/  STS.U16 [R45+UR6+0x9c00], R46 ;  /* 0x009c002e2d007988 */ /* 0x000fe20008000406 */
[----:B-1----:R-:W-:-:S03]  /*7d80*/  LOP3.LUT R0, R78, 0x1c, RZ, 0xc0, !PT ;  /* 0x0000001c4e007812 */ /* 0x002fc600078ec0ff */
[----:B------:R-:W-:Y:S01]  /*7d90*/  STS.U16 [R45+UR6+0xac00], R62 ;  /* 0x00ac003e2d007988 */ /* 0x000fe20008000406 */
[----:B------:R-:W-:-:S03]  /*7da0*/  IMAD.SHL.U32 R2, R78, 0x8, RZ ;  /* 0x000000084e027824 */ /* 0x000fc600078e00ff */
[----:B------:R-:W-:Y:S04]  /*7db0*/  STS.U16 [R45+UR6+0xbc00], R60 ;  /* 0x00bc003c2d007988 */ /* 0x000fe80008000406 */
[----:B------:R-:W-:Y:S04]  /*7dc0*/  STS.U16 [R45+UR6+0xcc00], R52 ;  /* 0x00cc00342d007988 */ /* 0x000fe80008000406 */
[----:B------:R-:W-:Y:S04]  /*7dd0*/  STS.U16 [R45+UR6+0xdc00], R50 ;  /* 0x00dc00322d007988 */ /* 0x000fe80008000406 */
[----:B------:R-:W-:Y:S04]  /*7de0*/  STS.U16 [R45+UR6+0xec00], R72 ;  /* 0x00ec00482d007988 */ /* 0x000fe80008000406 */
[----:B------:R0:W-:Y:S04]  /*7df0*/  STS.U16 [R45+UR6+0xfc00], R70 ;  /* 0x00fc00462d007988 */ /* 0x0001e80008000406 */
[----:B------:R-:W-:Y:S04]  /*7e00*/  STS.U16 [R45+UR6+0x10c00], R66 ;  /* 0x010c00422d007988 */ /* 0x000fe80008000406 */
[----:B------:R-:W-:Y:S04]  /*7e10*/  STS.U16 [R45+UR6+0x11c00], R64 ;  /* 0x011c00402d007988 */ /* 0x000fe80008000406 */
[----:B------:R1:W-:Y:S01]  /*7e20*/  STS.U16 [R45+UR6+0x12c00], R82 ;  /* 0x012c00522d007988 */ /* 0x0003e20008000406 */
[----:B0-----:R-:W-:-:S03]  /*7e30*/  LOP3.LUT R70, R78, 0x1ff, RZ, 0xc0, !PT ;  /* 0x000001ff4e467812 */ /* 0x001fc600078ec0ff */
[----:B------:R0:W-:Y:S04]  /*7e40*/  STS.U16 [R45+UR6+0x13c00], R80 ;  /* 0x013c00502d007988 */ /* 0x0001e80008000406 */
[----:B------:R-:W-:Y:S04]  /*7e50*/  STS.U16 [R45+UR6+0x14c00], R76 ;  /* 0x014c004c2d007988 */ /* 0x000fe80008000406 */
[----:B------:R-:W-:Y:S01]  /*7e60*/  STS.U16 [R45+UR6+0x15c00], R74 ;  /* 0x015c004a2d007988 */ /* 0x000fe20008000406 */
[----:B-1----:R-:W-:-:S03]  /*7e70*/  CS2R R82, SRZ ;  /* 0x0000000000527805 */ /* 0x002fc6000001ff00 */
[----:B------:R1:W-:Y:S01]  /*7e80*/  STS.U16 [R45+UR6+0x16c00], R86 ;  /* 0x016c00562d007988 */ /* 0x0003e20008000406 */
[----:B0-----:R-:W-:-:S03]  /*7e90*/  CS2R R80, SRZ ;  /* 0x0000000000507805 */ /* 0x001fc6000001ff00 */
[----:B------:R0:W-:Y:S04]  /*7ea0*/  STS.U16 [R45+UR6+0x17c00], R84 ;  /* 0x017c00542d007988 */ /* 0x0001e80008000406 */
[----:B------:R2:W-:Y:S04]  /*7eb0*/  STS.U16 [R45+UR6+0x18c00], R42 ;  /* 0x018c002a2d007988 */ /* 0x0005e80008000406 */
[----:B------:R2:W-:Y:S01]  /*7ec0*/  STS.U16 [R45+UR6+0x19c00], R40 ;  /* 0x019c00282d007988 */ /* 0x0005e20008000406 */
[----:B-1----:R-:W-:-:S03]  /*7ed0*/  CS2R R86, SRZ ;  /* 0x0000000000567805 */ /* 0x002fc6000001ff00 */
[----:B------:R2:W-:Y:S01]  /*7ee0*/  STS.U16 [R45+UR6+0x1ac00], R90 ;  /* 0x01ac005a2d007988 */ /* 0x0005e20008000406 */
[----:B0-----:R-:W-:-:S03]  /*7ef0*/  CS2R R84, SRZ ;  /* 0x0000000000547805 */ /* 0x001fc6000001ff00 */
[----:B------:R2:W-:Y:S04]  /*7f00*/  STS.U16 [R45+UR6+0x1bc00], R88 ;  /* 0x01bc00582d007988 */ /* 0x0005e80008000406 */
        /* <DEDUP_REMOVED lines=30> */
[----:B------:R2:W-:Y:S01]  /*80f0*/  STS.U16 [R45+UR6+0x3dc00], R56 ;  /* 0x03dc00382d007988 */ /* 0x0005e20008000406 */
[----:B------:R-:W-:Y:S05]  /*8100*/  @!P0 BRA `(.L_x_0) ;  /* 0x0000012800148947 */ /* 0x000fea0003800000 */
[C---:B------:R-:W-:Y:S01]  /*8110*/  LOP3.LUT R4, R78.reuse, 0x7, RZ, 0xc0, !PT ;  /* 0x000000074e047812 */ /* 0x040fe200078ec0ff */
[----:B--2---:R-:W0:Y:S01]  /*8120*/  LDC.64 R28, c[0x0][0x3c0] ;  /* 0x0000f000ff1c7b82 */ /* 0x004e220000000a00 */
[C---:B------:R-:W-:Y:S01]  /*8130*/  SHF.L.U32 R6, R78.reuse, 0x1, RZ ;  /* 0x000000014e067819 */ /* 0x040fe200000006ff */
[----:B------:R-:W1:Y:S01]  /*8140*/  LDCU.64 UR4, c[0x0][0x3d0] ;  /* 0x00007a00ff0477ac */ /* 0x000e620008000a00 */
[----:B------:R-:W-:Y:S01]  /*8150*/  LOP3.LUT R7, R78, 0x20, RZ, 0xc0, !PT ;  /* 0x000000204e077812 */ /* 0x000fe200078ec0ff */
[----:B------:R-:W-:Y:S01]  /*8160*/  IMAD.SHL.U32 R3, R4, 0x10, RZ ;  /* 0x0000001004037824 */ /* 0x000fe200078e00ff */
[----:B------:R-:W-:Y:S01]  /*8170*/  LOP3.LUT R10, R2, 0xf00, RZ, 0xc0, !PT ;  /* 0x00000f00020a7812 */ /* 0x000fe200078ec0ff */
[----:B------:R-:W2:Y:S01]  /*8180*/  LDCU UR7, c[0x0][0x3c8] ;  /* 0x00007900ff0777ac */ /* 0x000ea20008000800 */
[----:B------:R-:W-:Y:S01]  /*8190*/  LOP3.LUT R2, R78, 0x10, RZ, 0xc0, !PT ;  /* 0x000000104e027812 */ /* 0x000fe200078ec0ff */
[C---:B------:R-:W-:Y:S01]  /*81a0*/  IMAD R8, R4.reuse, 0x4, R7 ;  /* 0x0000000404087824 */ /* 0x040fe200078e0207 */
[----:B------:R-:W-:Y:S01]  /*81b0*/  LOP3.LUT R3, R3, 0x30, R6, 0x78, !PT ;  /* 0x0000003003037812 */ /* 0x000fe200078e7806 */
[----:B------:R-:W-:Y:S01]  /*81c0*/  IMAD R9, R4, 0x210, RZ ;  /* 0x0000021004097824 */ /* 0x000fe200078e02ff */
[--C-:B------:R-:W-:Y:S01]  /*81d0*/  SHF.R.S32.HI R11, RZ, 0x2, R78.reuse ;  /* 0x00000002ff0b7819 */ /* 0x100fe2000001144e */
[----:B------:R-:W3:Y:S01]  /*81e0*/  LDC.64 R18, c[0x0][0x390] ;  /* 0x0000e400ff127b82 */ /* 0x000ee20000000a00 */
[----:B------:R-:W4:Y:S01]  /*81f0*/  LDCU.64 UR10, c[0x0][0x388] ;  /* 0x00007100ff0a77ac */ /* 0x000f220008000a00 */
[----:B------:R-:W-:Y:S01]  /*8200*/  IMAD.U32 R61, R8, 0x100, R3 ;  /* 0x00000100083d7824 */ /* 0x000fe200078e0003 */
[----:B------:R-:W-:Y:S01]  /*8210*/  SHF.R.S32.HI R8, RZ, 0x6, R78 ;  /* 0x00000006ff087819 */ /* 0x000fe2000001144e */
[----:B------:R-:W-:Y:S01]  /*8220*/  IMAD.SHL.U32 R3, R2, 0x100, RZ ;  /* 0x0000010002037824 */ /* 0x000fe200078e00ff */
[--C-:B------:R-:W-:Y:S01]  /*8230*/  LOP3.LUT R2, R9, 0x10, R6.reuse, 0x78, !PT ;  /* 0x0000001009027812 */ /* 0x100fe200078e7806 */
[----:B------:R-:W-:Y:S01]  /*8240*/  IMAD.SHL.U32 R20, R78, 0x20, RZ ;  /* 0x000000204e147824 */ /* 0x000fe200078e00ff */
[----:B------:R-:W-:Y:S01]  /*8250*/  SGXT R8, R8, 0x1 ;  /* 0x000000010808781a */ /* 0x000fe20000000200 */
[----:B------:R-:W-:Y:S01]  /*8260*/  VIADD R12, R3, UR6 ;  /* 0x00000006030c7c36 */ /* 0x000fe20008000000 */
[----:B------:R-:W-:Y:S01]  /*8270*/  SGXT R9, R11, 0x1 ;  /* 0x000000010b09781a */ /* 0x000fe20000000200 */
[----:B------:R-:W5:Y:S01]  /*8280*/  LDC R21, c[0x0][0x3d8] ;  /* 0x0000f600ff157b82 */ /* 0x000f620000000800 */
[----:B------:R-:W-:Y:S01]  /*8290*/  LOP3.LUT R2, R2, R3, RZ, 0xfc, !PT ;  /* 0x0000000302027212 */ /* 0x000fe200078efcff */
[----:B0-----:R-:W-:Y:S01]  /*82a0*/  IMAD R28, R28, UR8, RZ ;  /* 0x000000081c1c7c24 */ /* 0x001fe2000f8e02ff */
[----:B------:R-:W-:Y:S01]  /*82b0*/  LOP3.LUT R4, R78, 0xf, RZ, 0xc0, !PT ;  /* 0x0000000f4e047812 */ /* 0x000fe200078ec0ff */
[----:B-1----:R-:W-:Y:S01]  /*82c0*/  UIMAD UR4, UR8, UR4, URZ ;  /* 0x00000004080472a4 */ /* 0x002fe2000f8e02ff */
[----:B------:R-:W-:Y:S01]  /*82d0*/  LOP3.LUT R3, R8, 0x90, RZ, 0xc0, !PT ;  /* 0x0000009008037812 */ /* 0x000fe200078ec0ff */
[----:B------:R-:W-:Y:S01]  /*82e0*/  STL [R1+0x254], R61 ;  /* 0x0002543d01007387 */ /* 0x000fe20000100800 */
[----:B------:R-:W-:Y:S01]  /*82f0*/  LOP3.LUT R9, R9, 0x90, RZ, 0xc0, !PT ;  /* 0x0000009009097812 */ /* 0x000fe200078ec0ff */
[----:B------:R-:W-:Y:S01]  /*8300*/  IMAD.MOV.U32 R65, RZ, RZ, -0x800000 ;  /* 0xff800000ff417424 */ /* 0x000fe200078e00ff */
[----:B------:R-:W-:Y:S01]  /*8310*/  LOP3.LUT R5, R78, 0x3, RZ, 0xc0, !PT ;  /* 0x000000034e057812 */ /* 0x000fe200078ec0ff */
[----:B------:R-:W-:Y:S01]  /*8320*/  IMAD.MOV.U32 R69, RZ, RZ, -0x800000 ;  /* 0xff800000ff457424 */ /* 0x000fe200078e00ff */
[--C-:B------:R-:W-:Y:S01]  /*8330*/  LOP3.LUT R3, R3, 0x37e, R6.reuse, 0x78, !PT ;  /* 0x0000037e03037812 */ /* 0x100fe200078e7806 */
[----:B------:R-:W-:Y:S01]  /*8340*/  IMAD.MOV.U32 R67, RZ, RZ, -0x800000 ;  /* 0xff800000ff437424 */ /* 0x000fe200078e00ff */
[----:B------:R-:W-:Y:S01]  /*8350*/  LOP3.LUT R11, R9, 0x10, R6, 0x78, !PT ;  /* 0x00000010090b7812 */ /* 0x000fe200078e7806 */
[----:B------:R-:W-:Y:S01]  /*8360*/  IMAD R6, R4, UR5, RZ ;  /* 0x0000000504067c24 */ /* 0x000fe2000f8e02ff */
[C---:B------:R-:W-:Y:S01]  /*8370*/  LEA R12, R5.reuse, R12, 0x5 ;  /* 0x0000000c050c7211 */ /* 0x040fe200078e28ff */
[----:B------:R-:W-:Y:S01]  /*8380*/  IMAD.SHL.U32 R4, R5, 0x2, RZ ;  /* 0x0000000205047824 */ /* 0x000fe200078e00ff */
[C-C-:B------:R-:W-:Y:S01]  /*8390*/  LOP3.LUT R8, R9.reuse, 0x360, R20.reuse, 0xf8, !PT ;  /* 0x0000036009087812 */ /* 0x140fe200078ef814 */
[----:B--2---:R-:W-:Y:S01]  /*83a0*/  IMAD R5, R70, UR7, RZ ;  /* 0x0000000746057c24 */ /* 0x004fe2000f8e02ff */
[----:B------:R-:W-:Y:S01]  /*83b0*/  LOP3.LUT R20, R9, 0x160, R20, 0xf8, !PT ;  /* 0x0000016009147812 */ /* 0x000fe200078ef814 */
[----:B------:R-:W-:Y:S01]  /*83c0*/  USHF.L.U32 UR7, UR4, 0x1, URZ ;  /* 0x0000000104077899 */ /* 0x000fe200080006ff */
[----:B------:R-:W-:Y:S01]  /*83d0*/  IADD3 R9, PT, PT, R11, R12, R10 ;  /* 0x0000000c0b097210 */ /* 0x000fe20007ffe00a */
[----:B------:R-:W-:Y:S01]  /*83e0*/  UIMAD.WIDE UR4, UR4, 0x2, URZ ;  /* 0x00000002040478a5 */ /* 0x000fe2000f8e02ff */
[----:B------:R-:W-:Y:S01]  /*83f0*/  LEA.HI R4, R7, R4, RZ, 0x1e ;  /* 0x0000000407047211 */ /* 0x000fe200078ff0ff */
[----:B------:R-:W-:Y:S01]  /*8400*/  IMAD.SHL.U32 R4, R28, 0x2, RZ ;  /* 0x000000021c047824 */ /* 0x000fe200078e00ff */
[----:B------:R-:W-:Y:S01]  /*8410*/  SHF.R.U32.HI R25, RZ, 0x1, R7 ;  /* 0x00000001ff197819 */ /* 0x000fe20000011607 */
[C---:B------:R-:W-:Y:S01]  /*8420*/  IMAD.SHL.U32 R7, R5.reuse, 0x2, RZ ;  /* 0x0000000205077824 */ /* 0x040fe200078e00ff */
[----:B------:R0:W-:Y:S01]  /*8430*/  STL [R1+0x7b8], R9 ;  /* 0x0007b80901007387 */ /* 0x0001e20000100800 */
[----:B------:R-:W-:Y:S01]  /*8440*/  IMAD.HI R5, R5, 0x2, RZ ;  /* 0x0000000205057827 */ /* 0x000fe200078e02ff */
[----:B------:R-:W-:-:S02]  /*8450*/  LOP3.LUT R25, R8, R25, RZ, 0x3c, !PT ;  /* 0x0000001908197212 */ /* 0x000fc400078e3cff */
[----:B------:R-:W-:Y:S02]  /*8460*/  CS2R R80, SRZ ;  /* 0x0000000000507805 */ /* 0x000fe4000001ff00 */
[----:B----4-:R-:W-:Y:S01]  /*8470*/  IADD3 R62, P0, P1, R7, UR10, R4 ;  /* 0x0000000a073e7c10 */ /* 0x010fe2000f91e004 */
[----:B------:R-:W-:Y:S01]  /*8480*/  IMAD.HI R28, R28, 0x2, RZ ;  /* 0x000000021c1c7827 */ /* 0x000fe200078e02ff */
[----:B------:R-:W-:Y:S02]  /*8490*/  SHF.R.U32.HI R4, RZ, 0x4, R78 ;  /* 0x00000004ff047819 */ /* 0x000fe4000001164e */
[----:B------:R-:W-:Y:S02]  /*84a0*/  CS2R R82, SRZ ;  /* 0x0000000000527805 */ /* 0x000fe4000001ff00 */
[----:B------:R-:W-:Y:S01]  /*84b0*/  LEA.HI R7, R78, 0xa0, RZ, 0x1c ;  /* 0x000000a04e077811 */ /* 0x000fe200078fe0ff */
[----:B------:R-:W-:Y:S01]  /*84c0*/  IMAD.MOV.U32 R74, RZ, RZ, 0x3f800000 ;  /* 0x3f800000ff4a7424 */ /* 0x000fe200078e00ff */
[----:B------:R-:W-:Y:S01]  /*84d0*/  IADD3.X R63, PT, PT, R5, UR11, R28, P0, P1 ;  /* 0x0000000b053f7c10 */ /* 0x000fe200087e241c */
[----:B0-----:R-:W-:Y:S01]  /*84e0*/  IMAD.SHL.U32 R9, R6, 0x2, RZ ;  /* 0x0000000206097824 */ /* 0x001fe200078e00ff */
[----:B------:R-:W-:Y:S01]  /*84f0*/  SGXT.U32 R4, R4, 0x5 ;  /* 0x000000050404781a */ /* 0x000fe20000000000 */
[----:B------:R-:W-:Y:S01]  /*8500*/  IMAD.HI R6, R6, 0x2, RZ ;  /* 0x0000000206067827 */ /* 0x000fe200078e02ff */
[----:B------:R-:W-:Y:S01]  /*8510*/  LEA.HI R5, R78, 0x20, RZ, 0x1c ;  /* 0x000000204e057811 */ /* 0x000fe200078fe0ff */
[----:B------:R-:W-:Y:S01]  /*8520*/  STL.64 [R1+0x5d0], R62 ;  /* 0x0005d03e01007387 */ /* 0x000fe20000100a00 */
[----:B---3--:R-:W-:Y:S01]  /*8530*/  IADD3 R17, P2, P3, R9, UR7, R18 ;  /* 0x0000000709117c10 */ /* 0x008fe2000fb5e012 */
[-C--:B-----5:R-:W-:Y:S01]  /*8540*/  IMAD R4, R4, R21.reuse, RZ ;  /* 0x0000001504047224 */ /* 0x0a0fe200078e02ff */
[----:B------:R-:W-:Y:S01]  /*8550*/  LEA.HI R8, R78, 0xe0, RZ, 0x1c ;  /* 0x000000e04e087811 */ /* 0x000fe200078fe0ff */
[-C--:B------:R-:W-:Y:S01]  /*8560*/  IMAD R5, R5, R21.reuse, RZ ;  /* 0x0000001505057224 */ /* 0x080fe200078e02ff */
[----:B------:R-:W-:Y:S01]  /*8570*/  IADD3.X R19, PT, PT, R6, UR5, R19, P2, P3 ;  /* 0x0000000506137c10 */ /* 0x000fe200097e6413 */
[-C--:B------:R-:W-:Y:S01]  /*8580*/  IMAD R15, R7, R21.reuse, RZ ;  /* 0x00000015070f7224 */ /* 0x080fe200078e02ff */
[----:B------:R-:W-:Y:S01]  /*8590*/  LEA.HI R6, R78, 0x60, RZ, 0x1c ;  /* 0x000000604e067811 */ /* 0x000fe200078fe0ff */
[-C--:B------:R-:W-:Y:S01]  /*85a0*/  IMAD R8, R8, R21.reuse, RZ ;  /* 0x0000001508087224 */ /* 0x080fe200078e02ff */
[C---:B------:R-:W-:Y:S01]  /*85b0*/  LEA.HI R9, R78.reuse, 0x120, RZ, 0x1c ;  /* 0x000001204e097811 */ /* 0x040fe200078fe0ff */
[----:B------:R-:W-:Y:S01]  /*85c0*/  IMAD.MOV.U32 R72, RZ, RZ, 0x3f800000 ;  /* 0x3f800000ff487424 */ /* 0x000fe200078e00ff */
[----:B------:R-:W-:Y:S01]  /*85d0*/  LEA.HI R10, R78, 0x160, RZ, 0x1c ;  /* 0x000001604e0a7811 */ /* 0x000fe200078fe0ff */
[----:B------:R-:W-:Y:S01]  /*85e0*/  IMAD R13, R6, R21, RZ ;  /* 0x00000015060d7224 */ /* 0x000fe200078e02ff */
[----:B------:R-:W-:Y:S01]  /*85f0*/  LEA R26, P5, R4, R17, 0x1 ;  /* 0x00000011041a7211 */ /* 0x000fe200078a08ff */
[----:B------:R-:W-:Y:S01]  /*8600*/  IMAD R6, R21, 0x40, R4 ;  /* 0x0000004015067824 */ /* 0x000fe200078e0204 */
[----:B------:R-:W-:Y:S01]  /*8610*/  LEA.HI R11, R78, 0x1a0, RZ, 0x1c ;  /* 0x000001a04e0b7811 */ /* 0x000fe200078fe0ff */
[----:B------:R-:W-:Y:S01]  /*8620*/  IMAD R9, R9, R21, RZ ;  /* 0x0000001509097224 */ /* 0x000fe200078e02ff */
[----:B------:R-:W-:Y:S01]  /*8630*/  LEA R22, P6, R5, R17, 0x1 ;  /* 0x0000001105167211 */ /* 0x000fe200078c08ff */
[----:B------:R-:W-:Y:S01]  /*8640*/  IMAD R10, R10, R21, RZ ;  /* 0x000000150a0a7224 */ /* 0x000fe200078e02ff */
[----:B------:R-:W-:Y:S01]  /*8650*/  LEA.HI.X.SX32 R27, R4, R19, 0x1, P5 ;  /* 0x00000013041b7211 */ /* 0x000fe200028f0eff */
[----:B------:R-:W-:Y:S01]  /*8660*/  IMAD R11, R11, R21, RZ ;  /* 0x000000150b0b7224 */ /* 0x000fe200078e02ff */
[----:B------:R-:W-:Y:S01]  /*8670*/  LEA R30, P0, R6, R17, 0x1 ;  /* 0x00000011061e7211 */ /* 0x000fe200078008ff */
[----:B------:R-:W-:Y:S01]  /*8680*/  IMAD R7, R21, 0x40, R6 ;  /* 0x0000004015077824 */ /* 0x000fe200078e0206 */
[----:B------:R-:W-:Y:S01]  /*8690*/  LEA.HI.X.SX32 R23, R5, R19, 0x1, P6 ;  /* 0x0000001305177211 */ /* 0x000fe200030f0eff */
[----:B------:R0:W-:Y:S01]  /*86a0*/  STL.64 [R1+0x890], R26 ;  /* 0x0008901a01007387 */ /* 0x0001e20000100a00 */
[-C--:B------:R-:W-:Y:S01]  /*86b0*/  LEA R38, P1, R13, R17.reuse, 0x1 ;  /* 0x000000110d267211 */ /* 0x080fe200078208ff */
[----:B------:R-:W-:Y:S01]  /*86c0*/  IMAD.MOV.U32 R73, RZ, RZ, 0x3f800000 ;  /* 0x3f800000ff497424 */ /* 0x000fe200078e00ff */
[-C--:B------:R-:W-:Y:S01]  /*86d0*/  LEA R36, P2, R15, R17.reuse, 0x1 ;  /* 0x000000110f247211 */ /* 0x080fe200078408ff */
[----:B------:R1:W-:Y:S01]  /*86e0*/  STL.64 [R1+0x888], R22 ;  /* 0x0008881601007387 */ /* 0x0003e20000100a00 */
[-C--:B------:R-:W-:Y:S01]  /*86f0*/  LEA R34, P3, R8, R17.reuse, 0x1 ;  /* 0x0000001108227211 */ /* 0x080fe200078608ff */
[C---:B------:R-:W-:Y:S01]  /*8700*/  IMAD R16, R29.reuse, 0x3, RZ ;  /* 0x000000031d107824 */ /* 0x040fe200078e02ff */
[----:B------:R-:W-:Y:S01]  /*8710*/  LEA.HI R12, R78, 0x1e0, RZ, 0x1c ;  /* 0x000001e04e0c7811 */ /* 0x000fe200078fe0ff */
[----:B------:R-:W-:Y:S01]  /*8720*/  IMAD R18, R29, 0x1a, RZ ;  /* 0x0000001a1d127824 */ /* 0x000fe200078e02ff */
[----:B------:R-:W-:Y:S01]  /*8730*/  LEA R32, P4, R9, R17, 0x1 ;  /* 0x0000001109207211 */ /* 0x000fe200078808ff */
[C---:B------:R-:W-:Y:S01]  /*8740*/  IMAD.SHL.U32 R28, R29.reuse, 0x4, RZ ;  /* 0x000000041d1c7824 */ /* 0x040fe200078e00ff */
[----:B------:R-:W-:Y:S01]  /*8750*/  LEA.HI.X.SX32 R31, R6, R19, 0x1, P0 ;  /* 0x00000013061f7211 */ /* 0x000fe200000f0eff */
[----:B------:R-:W-:Y:S01]  /*8760*/  IMAD R12, R12, R21, RZ ;  /* 0x000000150c0c7224 */ /* 0x000fe200078e02ff */
[----:B0-----:R-:W-:Y:S01]  /*8770*/  LEA R26, P5, R10, R17, 0x1 ;  /* 0x000000110a1a7211 */ /* 0x001fe200078a08ff */
[----:B------:R-:W-:Y:S01]  /*8780*/  IMAD R24, R29, 0x1e, RZ ;  /* 0x0000001e1d187824 */ /* 0x000fe200078e02ff */
[----:B------:R-:W-:Y:S01]  /*8790*/  LEA.HI.X.SX32 R39, R13, R19, 0x1, P1 ;  /* 0x000000130d277211 */ /* 0x000fe200008f0eff */
[----:B------:R0:W-:Y:S01]  /*87a0*/  STL.64 [R1+0x880], R30 ;  /* 0x0008801e01007387 */ /* 0x0001e20000100a00 */
[----:B-1----:R-:W-:-:S02]  /*87b0*/  LEA R22, P6, R11, R17, 0x1 ;  /* 0x000000110b167211 */ /* 0x002fc400078c08ff */
[----:B------:R-:W-:Y:S02]  /*87c0*/  CS2R R84, SRZ ;  /* 0x0000000000547805 */ /* 0x000fe4000001ff00 */
[-C--:B------:R-:W-:Y:S01]  /*87d0*/  LEA.HI.X.SX32 R37, R15, R19.reuse, 0x1, P2 ;  /* 0x000000130f257211 */ /* 0x080fe200010f0eff */
[----:B------:R-:W-:Y:S01]  /*87e0*/  STL.64 [R1+0x878], R38 ;  /* 0x0008782601007387 */ /* 0x000fe20000100a00 */
[-C--:B------:R-:W-:Y:S01]  /*87f0*/  LEA.HI.X.SX32 R35, R8, R19.reuse, 0x1, P3 ;  /* 0x0000001308237211 */ /* 0x080fe200018f0eff */
[----:B------:R-:W-:Y:S01]  /*8800*/  IMAD R15, R29, 0xb, RZ ;  /* 0x0000000b1d0f7824 */ /* 0x000fe200078e02ff */
[-C--:B------:R-:W-:Y:S01]  /*8810*/  LEA.HI.X.SX32 R33, R9, R19.reuse, 0x1, P4 ;  /* 0x0000001309217211 */ /* 0x080fe200020f0eff */
[----:B------:R1:W-:Y:S01]  /*8820*/  STL.64 [R1+0x868], R36 ;  /* 0x0008682401007387 */ /* 0x0003e20000100a00 */
[-C--:B------:R-:W-:Y:S01]  /*8830*/  LEA.HI.X.SX32 R27, R10, R19.reuse, 0x1, P5 ;  /* 0x000000130a1b7211 */ /* 0x080fe200028f0eff */
[----:B------:R-:W-:Y:S01]  /*8840*/  IMAD R9, R29, 0x12, RZ ;  /* 0x000000121d097824 */ /* 0x000fe200078e02ff */
[----:B------:R-:W-:Y:S01]  /*8850*/  LEA.HI.X.SX32 R23, R11, R19, 0x1, P6 ;  /* 0x000000130b177211 */ /* 0x000fe200030f0eff */
[----:B------:R2:W-:Y:S01]  /*8860*/  STL.64 [R1+0x858], R34 ;  /* 0x0008582201007387 */ /* 0x0005e20000100a00 */
[----:B------:R-:W-:-:S02]  /*8870*/  LEA R4, R21, R7, 0x6 ;  /* 0x0000000715047211 */ /* 0x000fc400078e30ff */
[----:B------:R-:W-:Y:S02]  /*8880*/  CS2R R86, SRZ ;  /* 0x0000000000567805 */ /* 0x000fe4000001ff00 */
[C---:B0-----:R-:W-:Y:S01]  /*8890*/  LEA R30, P0, R12.reuse, R17, 0x1 ;  /* 0x000000110c1e7211 */ /* 0x041fe200078008ff */
[----:B------:R0:W-:Y:S01]  /*88a0*/  STL.64 [R1+0x848], R32 ;  /* 0x0008482001007387 */ /* 0x0001e20000100a00 */
[----:B------:R-:W-:Y:S01]  /*88b0*/  MOV R75, 0x3f800000 ;  /* 0x3f800000004b7802 */ /* 0x000fe20000000f00 */
[C---:B------:R-:W-:Y:S01]  /*88c0*/  IMAD R5, R21.reuse, 0x40, R4 ;  /* 0x0000004015057824 */ /* 0x040fe200078e0204 */
[----:B------:R-:W-:Y:S01]  /*88d0*/  LEA.HI.X.SX32 R31, R12, R19, 0x1, P0 ;  /* 0x000000130c1f7211 */ /* 0x000fe200000f0eff */
[----:B------:R3:W-:Y:S01]  /*88e0*/  STL.64 [R1+0x838], R26 ;  /* 0x0008381a01007387 */ /* 0x0007e20000100a00 */
[C---:B-1----:R-:W-:Y:S01]  /*88f0*/  LEA.HI R36, R0.reuse, 0xc0, RZ, 0x1e ;  /* 0x000000c000247811 */ /* 0x042fe200078ff0ff */
[C---:B------:R-:W-:Y:S01]  /*8900*/  IMAD R6, R21.reuse, 0x40, R5 ;  /* 0x0000004015067824 */ /* 0x040fe200078e0205 */
[C---:B------:R-:W-:Y:S01]  /*8910*/  LEA.HI R37, R0.reuse, 0xb8, RZ, 0x1e ;  /* 0x000000b800257811 */ /* 0x040fe200078ff0ff */
[----:B------:R1:W-:Y:S01]  /*8920*/  STL.64 [R1+0x828], R22 ;  /* 0x0008281601007387 */ /* 0x0003e20000100a00 */
[C---:B--2---:R-:W-:Y:S01]  /*8930*/  LEA.HI R34, R0.reuse, 0xd0, RZ, 0x1e ;  /* 0x000000d000227811 */ /* 0x044fe200078ff0ff */
[----:B------:R-:W-:Y:S01]  /*8940*/  IMAD R8, R21, 0x40, R6 ;  /* 0x0000004015087824 */ /* 0x000fe200078e0206 */
[C---:B------:R-:W-:Y:S01]  /*8950*/  LEA.HI R35, R0.reuse, 0xc8, RZ, 0x1e ;  /* 0x000000c800237811 */ /* 0x040fe200078ff0ff */
[----:B------:R-:W-:Y:S01]  /*8960*/  STL.64 [R1+0x818], R30 ;  /* 0x0008181e01007387 */ /* 0x000fe20000100a00 */
[C---:B0-----:R-:W-:Y:S01]  /*8970*/  LEA.HI R32, R0.reuse, 0xe0, RZ, 0x1e ;  /* 0x000000e000207811 */ /* 0x041fe200078ff0ff */
[----:B------:R-:W-:Y:S01]  /*8980*/  UMOV UR4, URZ ;  /* 0x000000ff00047c82 */ /* 0x000fe20008000000 */
[C---:B------:R-:W-:Y:S01]  /*8990*/  LEA.HI R33, R0.reuse, 0xd8, RZ, 0x1e ;  /* 0x000000d800217811 */ /* 0x040fe200078ff0ff */
[----:B------:R-:W-:Y:S01]  /*89a0*/  UMOV UR5, URZ ;  /* 0x000000ff00057c82 */ /* 0x000fe20008000000 */
[----:B---3--:R-:W-:Y:S01]  /*89b0*/  LEA R26, P1, R7, R17, 0x1 ;  /* 0x00000011071a7211 */ /* 0x008fe200078208ff */
[----:B------:R-:W0:Y:S01]  /*89c0*/  LDCU UR9, c[0x0][0x3a8] ;  /* 0x00007500ff0977ac */ /* 0x000e220008000800 */
[----:B------:R-:W-:-:S02]  /*89d0*/  LEA.HI R38, R0, 0xb0, RZ, 0x1e ;  /* 0x000000b000267811 */ /* 0x000fc400078ff0ff */
[C---:B-1----:R-:W-:Y:S02]  /*89e0*/  LEA R22, P2, R4.reuse, R17, 0x1 ;  /* 0x0000001104167211 */ /* 0x042fe400078408ff */
[-C--:B------:R-:W-:Y:S01]  /*89f0*/  LEA.HI.X.SX32 R27, R7, R19.reuse, 0x1, P1 ;  /* 0x00000013071b7211 */ /* 0x080fe200008f0eff */
[----:B------:R-:W-:Y:S01]  /*8a00*/  IMAD R7, R29, 0x6, RZ ;  /* 0x000000061d077824 */ /* 0x000fe200078e02ff */
[----:B------:R-:W-:Y:S01]  /*8a10*/  LEA.HI.X.SX32 R23, R4, R19, 0x1, P2 ;  /* 0x0000001304177211 */ /* 0x000fe200010f0eff */
[----:B------:R-:W-:Y:S01]  /*8a20*/  IMAD R4, R21, 0x40, R8 ;  /* 0x0000004015047824 */ /* 0x000fe200078e0208 */
[-C--:B------:R-:W-:Y:S01]  /*8a30*/  LEA R12, P2, R8, R17.reuse, 0x1 ;  /* 0x00000011080c7211 */ /* 0x080fe200078408ff */
[----:B------:R1:W-:Y:S01]  /*8a40*/  STL.64 [R1+0x870], R26 ;  /* 0x0008701a01007387 */ /* 0x0003e20000100a00 */
[----:B------:R-:W-:Y:S01]  /*8a50*/  IMAD R21, R29, 0x1c, RZ ;  /* 0x0000001c1d157824 */ /* 0x000fe200078e02ff */
[----:B------:R-:W-:Y:S02]  /*8a60*/  LEA.HI R39, R0, 0xa8, RZ, 0x1e ;  /* 0x000000a800277811 */ /* 0x000fe400078ff0ff */
[----:B------:R2:W-:Y:S01]  /*8a70*/  STL.64 [R1+0x860], R22 ;  /* 0x0008601601007387 */ /* 0x0005e20000100a00 */
[----:B------:R-:W-:-:S02]  /*8a80*/  LEA R10, P3, R4, R17, 0x1 ;  /* 0x00000011040a7211 */ /* 0x000fc400078608ff */
[-C--:B------:R-:W-:Y:S01]  /*8a90*/  LEA.HI.X.SX32 R13, R8, R19.reuse, 0x1, P2 ;  /* 0x00000013080d7211 */ /* 0x080fe200010f0eff */
[C---:B------:R-:W-:Y:S01]  /*8aa0*/  IMAD R8, R29.reuse, 0xe, RZ ;  /* 0x0000000e1d087824 */ /* 0x040fe200078e02ff */
[----:B------:R-:W-:Y:S01]  /*8ab0*/  LEA.HI.X.SX32 R11, R4, R19, 0x1, P3 ;  /* 0x00000013040b7211 */ /* 0x000fe200018f0eff */
[----:B------:R-:W-:Y:S01]  /*8ac0*/  IMAD.MOV.U32 R4, RZ, RZ, RZ ;  /* 0x000000ffff047224 */ /* 0x000fe200078e00ff */
[-C--:B------:R-:W-:Y:S02]  /*8ad0*/  LEA R66, P3, R29, R62.reuse, 0x3 ;  /* 0x0000003e1d427211 */ /* 0x080fe400078618ff */
[-C--:B-1----:R-:W-:Y:S02]  /*8ae0*/  LEA R26, P0, R5, R17.reuse, 0x1 ;  /* 0x00000011051a7211 */ /* 0x082fe400078008ff */
[CC--:B------:R-:W-:Y:S02]  /*8af0*/  LEA R64, P2, R29.reuse, R62.reuse, 0x4 ;  /* 0x0000003e1d407211 */ /* 0x0c0fe400078420ff */
[C---:B--2---:R-:W-:Y:S01]  /*8b00*/  LEA R22, P1, R6.reuse, R17, 0x1 ;  /* 0x0000001106167211 */ /* 0x044fe200078208ff */
[----:B------:R-:W-:Y:S01]  /*8b10*/  IMAD R17, R29, 0x18, RZ ;  /* 0x000000181d117824 */ /* 0x000fe200078e02ff */
[-C--:B------:R-:W-:Y:S01]  /*8b20*/  LEA.HI.X.SX32 R27, R5, R19.reuse, 0x1, P0 ;  /* 0x00000013051b7211 */ /* 0x080fe200000f0eff */
[C---:B------:R-:W-:Y:S01]  /*8b30*/  IMAD R5, R29.reuse, 0xc, RZ ;  /* 0x0000000c1d057824 */ /* 0x040fe200078e02ff */
[----:B------:R-:W-:Y:S01]  /*8b40*/  LEA.HI.X.SX32 R23, R6, R19, 0x1, P1 ;  /* 0x0000001306177211 */ /* 0x000fe200008f0eff */
[C---:B------:R-:W-:Y:S01]  /*8b50*/  IMAD R6, R29.reuse, 0xa, RZ ;  /* 0x0000000a1d067824 */ /* 0x040fe200078e02ff */
[C---:B------:R-:W-:Y:S01]  /*8b60*/  LEA R68, P1, R29.reuse, R62, 0x2 ;  /* 0x0000003e1d447211 */ /* 0x040fe200078210ff */
[----:B------:R1:W-:Y:S01]  /*8b70*/  STL.64 [R1+0x850], R26 ;  /* 0x0008501a01007387 */ /* 0x0003e20000100a00 */
[----:B------:R-:W-:Y:S01]  /*8b80*/  IMAD R19, R29, 0xd, RZ ;  /* 0x0000000d1d137824 */ /* 0x000fe200078e02ff */
[----:B------:R-:W-:-:S02]  /*8b90*/  LEA.HI R40, R0, 0xa0, RZ, 0x1e ;  /* 0x000000a000287811 */ /* 0x000fc400078ff0ff */
[----:B------:R2:W-:Y:S01]  /*8ba0*/  STL.64 [R1+0x840], R22 ;  /* 0x0008401601007387 */ /* 0x0005e20000100a00 */
[C---:B------:R-:W-:Y:S02]  /*8bb0*/  LEA.HI R41, R0.reuse, 0x98, RZ, 0x1e ;  /* 0x0000009800297811 */ /* 0x040fe400078ff0ff */
[C---:B------:R-:W-:Y:S01]  /*8bc0*/  LEA.HI R42, R0.reuse, 0x90, RZ, 0x1e ;  /* 0x00000090002a7811 */ /* 0x040fe200078ff0ff */
[----:B------:R3:W-:Y:S01]  /*8bd0*/  STL.64 [R1+0x830], R12 ;  /* 0x0008300c01007387 */ /* 0x0007e20000100a00 */
[C---:B------:R-:W-:Y:S02]  /*8be0*/  LEA.HI R43, R0.reuse, 0x88, RZ, 0x1e ;  /* 0x00000088002b7811 */ /* 0x040fe400078ff0ff */
[C---:B------:R-:W-:Y:S01]  /*8bf0*/  LEA.HI R44, R0.reuse, 0x80, RZ, 0x1e ;  /* 0x00000080002c7811 */ /* 0x040fe200078ff0ff */
[----:B------:R4:W-:Y:S01]  /*8c00*/  STL.64 [R1+0x820], R10 ;  /* 0x0008200a01007387 */ /* 0x0009e20000100a00 */
[C---:B-1----:R-:W-:Y:S01]  /*8c10*/  SHF.L.U32 R27, R29.reuse, 0x3, RZ ;  /* 0x000000031d1b7819 */ /* 0x042fe200000006ff */
[C---:B------:R-:W-:Y:S01]  /*8c20*/  IMAD R26, R29.reuse, 0xf, RZ ;  /* 0x0000000f1d1a7824 */ /* 0x040fe200078e02ff */
[C---:B------:R-:W-:Y:S01]  /*8c30*/  LEA.HI R45, R0.reuse, 0x78, RZ, 0x1e ;  /* 0x00000078002d7811 */ /* 0x040fe200078ff0ff */
[C---:B--2---:R-:W-:Y:S01]  /*8c40*/  IMAD.SHL.U32 R23, R29.reuse, 0x2, RZ ;  /* 0x000000021d177824 */ /* 0x044fe200078e00ff */
[C---:B------:R-:W-:Y:S01]  /*8c50*/  LEA.HI R46, R0.reuse, 0x70, RZ, 0x1e ;  /* 0x00000070002e7811 */ /* 0x040fe200078ff0ff */
[C---:B------:R-:W-:Y:S01]  /*8c60*/  IMAD R22, R29.reuse, 0x7, RZ ;  /* 0x000000071d167824 */ /* 0x040fe200078e02ff */
[C---:B------:R-:W-:Y:S01]  /*8c70*/  LEA.HI R47, R0.reuse, 0x68, RZ, 0x1e ;  /* 0x00000068002f7811 */ /* 0x040fe200078ff0ff */
[----:B---3--:R-:W-:Y:S01]  /*8c80*/  IMAD R12, R29, 0x5, RZ ;  /* 0x000000051d0c7824 */ /* 0x008fe200078e02ff */
[----:B------:R-:W-:Y:S01]  /*8c90*/  IADD3 R30, P0, PT, R23, R62, RZ ;  /* 0x0000003e171e7210 */ /* 0x000fe20007f1e0ff */
[C---:B------:R-:W-:Y:S01]  /*8ca0*/  IMAD R13, R29.reuse, 0x16, RZ ;  /* 0x000000161d0d7824 */ /* 0x040fe200078e02ff */
[C---:B------:R-:W-:Y:S01]  /*8cb0*/  LEA.HI R48, R0.reuse, 0x60, RZ, 0x1e ;  /* 0x0000006000307811 */ /* 0x040fe200078ff0ff */
[C---:B----4-:R-:W-:Y:S01]  /*8cc0*/  IMAD R10, R29.reuse, 0x9, RZ ;  /* 0x000000091d0a7824 */ /* 0x050fe200078e02ff */
[C---:B------:R-:W-:Y:S01]  /*8cd0*/  LEA.HI.X.SX32 R31, R29.reuse, R63, 0x1, P0 ;  /* 0x0000003f1d1f7211 */ /* 0x040fe200000f0eff */
[----:B------:R-:W-:Y:S01]  /*8ce0*/  IMAD R11, R29, 0x14, RZ ;  /* 0x000000141d0b7824 */ /* 0x000fe200078e02ff */
[----:B------:R-:W-:-:S02]  /*8cf0*/  LEA.HI R29, R0, 0xf8, RZ, 0x1e ;  /* 0x000000f8001d7811 */ /* 0x000fc400078ff0ff */
[C---:B------:R-:W-:Y:S01]  /*8d00*/  LEA.HI R49, R0.reuse, 0x58, RZ, 0x1e ;  /* 0x0000005800317811 */ /* 0x040fe200078ff0ff */
[----:B------:R1:W-:Y:S01]  /*8d10*/  STL.64 [R1+0x8b0], R30 ;  /* 0x0008b01e01007387 */ /* 0x0003e20000100a00 */
[C---:B------:R-:W-:Y:S02]  /*8d20*/  LEA.HI R50, R0.reuse, 0x50, RZ, 0x1e ;  /* 0x0000005000327811 */ /* 0x040fe400078ff0ff */
[C---:B------:R-:W-:Y:S01]  /*8d30*/  LEA.HI R53, R0.reuse, 0x38, RZ, 0x1e ;  /* 0x0000003800357811 */ /* 0x040fe200078ff0ff */
[----:B------:R-:W-:Y:S01]  /*8d40*/  STL [R1+0x4c], R65 ;  /* 0x00004c4101007387 */ /* 0x000fe20000100800 */
[C---:B------:R-:W-:Y:S02]  /*8d50*/  LEA.HI R55, R0.reuse, 0x28, RZ, 0x1e ;  /* 0x0000002800377811 */ /* 0x040fe400078ff0ff */
[C---:B------:R-:W-:Y:S01]  /*8d60*/  LEA.HI R58, R0.reuse, 0x10, RZ, 0x1e ;  /* 0x00000010003a7811 */ /* 0x040fe200078ff0ff */
[----:B------:R-:W-:Y:S01]  /*8d70*/  STL [R1+0x50], R65 ;  /* 0x0000504101007387 */ /* 0x000fe20000100800 */
[----:B------:R-:W-:-:S02]  /*8d80*/  LEA.HI R52, R0, 0x40, RZ, 0x1e ;  /* 0x0000004000347811 */ /* 0x000fc400078ff0ff */
[C---:B------:R-:W-:Y:S01]  /*8d90*/  LEA.HI R54, R0.reuse, 0x30, RZ, 0x1e ;  /* 0x0000003000367811 */ /* 0x040fe200078ff0ff */
[----:B------:R-:W-:Y:S01]  /*8da0*/  STL [R1+0x54], R69 ;  /* 0x0000544501007387 */ /* 0x000fe20000100800 */
[C---:B-1----:R-:W-:Y:S02]  /*8db0*/  LEA.HI R30, R0.reuse, 0xf0, RZ, 0x1e ;  /* 0x000000f0001e7811 */ /* 0x042fe400078ff0ff */
        /* <DEDUP_REMOVED lines=8> */
[----:B------:R-:W-:Y:S02]  /*8e40*/  SHF.R.U32.HI R60, RZ, 0x3, R78 ;  /* 0x00000003ff3c7819 */ /* 0x000fe4000001164e */
[----:B------:R-:W-:Y:S01]  /*8e50*/  LEA.HI R0, R0, R14, RZ, 0x1e ;  /* 0x0000000e00007211 */ /* 0x000fe200078ff0ff */
[----:B------:R-:W-:Y:S01]  /*8e60*/  STL [R1+0xc], R67 ;  /* 0x00000c4301007387 */ /* 0x000fe20000100800 */
[C---:B------:R-:W-:Y:S01]  /*8e70*/  LOP3.LUT P0, RZ, R78.reuse, 0x3, RZ, 0xc0, !PT ;  /* 0x000000034eff7812 */ /* 0x040fe2000780c0ff */
[----:B------:R-:W-:Y:S01]  /*8e80*/  IMAD.MOV.U32 R0, RZ, RZ, RZ ;  /* 0x000000ffff007224 */ /* 0x000fe200078e00ff */
[----:B------:R-:W-:Y:S01]  /*8e90*/  LOP3.LUT P6, RZ, R78, 0x1, RZ, 0xc0, !PT ;  /* 0x000000014eff7812 */ /* 0x000fe200078cc0ff */
[----:B------:R-:W-:Y:S01]  /*8ea0*/  STL [R1+0x40], R65 ;  /* 0x0000404101007387 */ /* 0x000fe20000100800 */
[----:B------:R-:W-:-:S03]  /*8eb0*/  ISETP.LT.U32.AND P0, PT, R70, 0x40, !P0 ;  /* 0x000000404600780c */ /* 0x000fc60004701070 */
        /* <DEDUP_REMOVED lines=22> */
[----:B------:R2:W-:Y:S04]  /*9020*/  STL [R1+0x678], R67 ;  /* 0x0006784301007387 */ /* 0x0005e80000100800 */
[----:B------:R3:W-:Y:S01]  /*9030*/  STL [R1+0x67c], R65 ;  /* 0x00067c4101007387 */ /* 0x0007e20000100800 */
[----:B-1----:R-:W-:Y:S01]  /*9040*/  IMAD.IADD R69, R14, 0x1, R30 ;  /* 0x000000010e457824 */ /* 0x002fe200078e021e */
[----:B------:R-:W-:-:S02]  /*9050*/  LEA R69, R50, UR6, 0x3 ;  /* 0x0000000632457c11 */ /* 0x000fc4000f8e18ff */
[----:B------:R-:W-:Y:S01]  /*9060*/  STL.64 [R1+0x10], R74 ;  /* 0x0000104a01007387 */ /* 0x000fe20000100a00 */
[----:B--2---:R-:W-:-:S03]  /*9070*/  IMAD.IADD R67, R14, 0x1, R29 ;  /* 0x000000010e437824 */ /* 0x004fc600078e021d */
[----:B------:R-:W-:Y:S01]  /*9080*/  STL [R1+0x340], RZ ;  /* 0x000340ff01007387 */ /* 0x000fe20000100800 */
[C---:B------:R-:W-:Y:S01]  /*9090*/  IMAD.IADD R67, R14.reuse, 0x1, R31 ;  /* 0x000000010e437824 */ /* 0x040fe200078e021f */
[----:B---3--:R-:W-:Y:S01]  /*90a0*/  LEA R65, R29, UR6, 0x3 ;  /* 0x000000061d417c11 */ /* 0x008fe2000f8e18ff */
[----:B------:R-:W-:Y:S01]  /*90b0*/  IMAD.IADD R67, R14, 0x1, R32 ;  /* 0x000000010e437824 */ /* 0x000fe200078e0220 */
[----:B------:R-:W-:Y:S01]  /*90c0*/  STL.64 [R1+0x28], R72 ;  /* 0x0000284801007387 */ /* 0x000fe20000100a00 */
[----:B------:R-:W-:Y:S02]  /*90d0*/  LEA R29, R30, UR6, 0x3 ;  /* 0x000000061e1d7c11 */ /* 0x000fe4000f8e18ff */
[----:B------:R-:W-:Y:S01]  /*90e0*/  LEA R30, R31, UR6, 0x3 ;  /* 0x000000061f1e7c11 */ /* 0x000fe2000f8e18ff */
[----:B------:R-:W-:Y:S01]  /*90f0*/  STL [R1+0x344], RZ ;  /* 0x000344ff01007387 */ /* 0x000fe20000100800 */
[----:B------:R-:W-:Y:S02]  /*9100*/  LEA R31, R32, UR6, 0x3 ;  /* 0x00000006201f7c11 */ /* 0x000fe4000f8e18ff */
[C---:B------:R-:W-:Y:S01]  /*9110*/  IADD3 R67, PT, PT, R14.reuse, R33, RZ ;  /* 0x000000210e437210 */ /* 0x040fe20007ffe0ff */
[----:B------:R-:W-:Y:S01]  /*9120*/  STL [R1+0x348], RZ ;  /* 0x000348ff01007387 */ /* 0x000fe20000100800 */
[----:B------:R-:W-:Y:S01]  /*9130*/  LEA R32, R33, UR6, 0x3 ;  /* 0x0000000621207c11 */ /* 0x000fe2000f8e18ff */
[----:B------:R-:W-:Y:S01]  /*9140*/  IMAD.IADD R67, R14, 0x1, R34 ;  /* 0x000000010e437824 */ /* 0x000fe200078e0222 */
[----:B------:R-:W-:Y:S01]  /*9150*/  LEA R33, R34, UR6, 0x3 ;  /* 0x0000000622217c11 */ /* 0x000fe2000f8e18ff */
[----:B------:R-:W-:Y:S01]  /*9160*/  STL [R1+0x34c], RZ ;  /* 0x00034cff01007387 */ /* 0x000fe20000100800 */
[C---:B------:R-:W-:Y:S01]  /*9170*/  IMAD.IADD R67, R14.reuse, 0x1, R35 ;  /* 0x000000010e437824 */ /* 0x040fe200078e0223 */
[----:B------:R-:W-:Y:S01]  /*9180*/  LEA R34, R35, UR6, 0x3 ;  /* 0x0000000623227c11 */ /* 0x000fe2000f8e18ff */
[----:B------:R-:W-:Y:S01]  /*9190*/  IMAD.IADD R67, R14, 0x1, R36 ;  /* 0x000000010e437824 */ /* 0x000fe200078e0224 */
[----:B------:R-:W-:Y:S01]  /*91a0*/  STL [R1+0x330], RZ ;  /* 0x000330ff01007387 */ /* 0x000fe20000100800 */
[----:B------:R-:W-:Y:S01]  /*91b0*/  LEA R35, R36, UR6, 0x3 ;  /* 0x0000000624237c11 */ /* 0x000fe2000f8e18ff */
[C---:B------:R-:W-:Y:S01]  /*91c0*/  IMAD.IADD R67, R14.reuse, 0x1, R37 ;  /* 0x000000010e437824 */ /* 0x040fe200078e0225 */
[----:B------:R-:W-:Y:S01]  /*91d0*/  LEA R36, R37, UR6, 0x3 ;  /* 0x0000000625247c11 */ /* 0x000fe2000f8e18ff */
[----:B------:R-:W-:Y:S01]  /*91e0*/  STL [R1+0x334], RZ ;  /* 0x000334ff01007387 */ /* 0x000fe20000100800 */
[----:B------:R-:W-:Y:S01]  /*91f0*/  IMAD.IADD R67, R14, 0x1, R38 ;  /* 0x000000010e437824 */ /* 0x000fe200078e0226 */
[----:B------:R-:W-:Y:S01]  /*9200*/  LEA R37, R38, UR6, 0x3 ;  /* 0x0000000626257c11 */ /* 0x000fe2000f8e18ff */
[----:B------:R-:W-:Y:S01]  /*9210*/  IMAD.IADD R67, R14, 0x1, R39 ;  /* 0x000000010e437824 */ /* 0x000fe200078e0227 */
[----:B------:R-:W-:Y:S01]  /*9220*/  STL [R1+0x338], RZ ;  /* 0x000338ff01007387 */ /* 0x000fe20000100800 */
[----:B------:R-:W-:-:S02]  /*9230*/  LEA R38, R39, UR6, 0x3 ;  /* 0x0000000627267c11 */ /* 0x000fc4000f8e18ff */
[----:B------:R-:W-:Y:S01]  /*9240*/  IADD3 R67, PT, PT, R14, R40, RZ ;  /* 0x000000280e437210 */ /* 0x000fe20007ffe0ff */
[----:B------:R-:W-:Y:S01]  /*9250*/  STL [R1+0x33c], RZ ;  /* 0x00033cff01007387 */ /* 0x000fe20000100800 */
[----:B------:R-:W-:Y:S01]  /*9260*/  LEA R39, R40, UR6, 0x3 ;  /* 0x0000000628277c11 */ /* 0x000fe2000f8e18ff */
[C---:B------:R-:W-:Y:S01]  /*9270*/  IMAD.IADD R67, R14.reuse, 0x1, R41 ;  /* 0x000000010e437824 */ /* 0x040fe200078e0229 */
[----:B------:R-:W-:Y:S01]  /*9280*/  LEA R40, R41, UR6, 0x3 ;  /* 0x0000000629287c11 */ /* 0x000fe2000f8e18ff */
[----:B------:R-:W-:Y:S01]  /*9290*/  STL [R1+0x320], RZ ;  /* 0x000320ff01007387 */ /* 0x000fe20000100800 */
[----:B------:R-:W-:Y:S01]  /*92a0*/  IMAD.IADD R67, R14, 0x1, R42 ;  /* 0x000000010e437824 */ /* 0x000fe200078e022a */
[----:B------:R-:W-:Y:S01]  /*92b0*/  LEA R41, R42, UR6, 0x3 ;  /* 0x000000062a297c11 */ /* 0x000fe2000f8e18ff */
[C---:B------:R-:W-:Y:S01]  /*92c0*/  IMAD.IADD R67, R14.reuse, 0x1, R43 ;  /* 0x000000010e437824 */ /* 0x040fe200078e022b */
        /* <DEDUP_REMOVED lines=9> */
[----:B------:R-:W-:-:S02]  /*9360*/  LEA R45, R46, UR6, 0x3 ;  /* 0x000000062e2d7c11 */ /* 0x000fc4000f8e18ff */
        /* <DEDUP_REMOVED lines=8> */
[C---:B------:R-:W-:Y:S01]  /*93f0*/  IMAD.IADD R48, R14.reuse, 0x1, R50 ;  /* 0x000000010e307824 */ /* 0x040fe200078e0232 */
[----:B------:R-:W-:Y:S01]  /*9400*/  STL [R1+0x318], RZ ;  /* 0x000318ff01007387 */ /* 0x000fe20000100800 */
[C---:B------:R-:W-:Y:S01]  /*9410*/  IMAD.IADD R48, R14.reuse, 0x1, R53 ;  /* 0x000000010e307824 */ /* 0x040fe200078e0235 */
[C---:B------:R-:W-:Y:S01]  /*9420*/  IADD3 R48, PT, PT, R14.reuse, R55, RZ ;  /* 0x000000370e307210 */ /* 0x040fe20007ffe0ff */
[C---:B------:R-:W-:Y:S01]  /*9430*/  IMAD.IADD R48, R14.reuse, 0x1, R58 ;  /* 0x000000010e307824 */ /* 0x040fe200078e023a */
[----:B------:R-:W-:Y:S01]  /*9440*/  STL [R1+0x31c], RZ ;  /* 0x00031cff01007387 */ /* 0x000fe20000100800 */
[----:B------:R-:W-:Y:S01]  /*9450*/  IADD3 R48, P4, PT, R9, R62, RZ ;  /* 0x0000003e09307210 */ /* 0x000fe20007f9e0ff */
[----:B------:R-:W-:Y:S01]  /*9460*/  IMAD.IADD R49, R14, 0x1, R52 ;  /* 0x000000010e317824 */ /* 0x000fe200078e0234 */
[----:B------:R-:W-:Y:S01]  /*9470*/  LOP3.LUT R9, R60, 0x4, RZ, 0xc0, !PT ;  /* 0x000000043c097812 */ /* 0x000fe200078ec0ff */
[----:B------:R-:W-:Y:S01]  /*9480*/  STL [R1+0x300], RZ ;  /* 0x000300ff01007387 */ /* 0x000fe20000100800 */
[----:B------:R-:W-:-:S02]  /*9490*/  IMAD.IADD R49, R14, 0x1, R54 ;  /* 0x000000010e317824 */ /* 0x000fc400078e0236 */
[C---:B------:R-:W-:Y:S01]  /*94a0*/  IMAD.IADD R50, R14.reuse, 0x1, R56 ;  /* 0x000000010e327824 */ /* 0x040fe200078e0238 */
[----:B------:R-:W-:Y:S01]  /*94b0*/  STL [R1+0x304], RZ ;  /* 0x000304ff01007387 */ /* 0x000fe20000100800 */
[----:B------:R-:W-:Y:S01]  /*94c0*/  IMAD.IADD R49, R14, 0x1, R57 ;  /* 0x000000010e317824 */ /* 0x000fe200078e0239 */
[----:B------:R-:W-:Y:S01]  /*94d0*/  LEA.HI.X.SX32 R49, R10, R63, 0x1, P4 ;  /* 0x0000003f0a317211 */ /* 0x000fe200020f0eff */
[C---:B------:R-:W-:Y:S01]  /*94e0*/  IMAD.IADD R50, R14.reuse, 0x1, R59 ;  /* 0x000000010e327824 */ /* 0x040fe200078e023b */
[----:B------:R-:W-:Y:S01]  /*94f0*/  STL [R1+0x308], RZ ;  /* 0x000308ff01007387 */ /* 0x000fe20000100800 */
[----:B------:R-:W-:Y:S01]  /*9500*/  LEA R50, R51, UR6, 0x3 ;  /* 0x0000000633327c11 */ /* 0x000fe2000f8e18ff */
[----:B------:R-:W-:Y:S01]  /*9510*/  IMAD.IADD R14, R14, 0x1, R51 ;  /* 0x000000010e0e7824 */ /* 0x000fe200078e0233 */
[C---:B------:R-:W-:Y:S01]  /*9520*/  IADD3 R10, PT, PT, R9.reuse, R69, RZ ;  /* 0x00000045090a7210 */ /* 0x040fe20007ffe0ff */
[----:B------:R-:W-:Y:S01]  /*9530*/  STL [R1+0x30c], RZ ;  /* 0x00030cff01007387 */ /* 0x000fe20000100800 */
[----:B------:R-:W-:Y:S01]  /*9540*/  IMAD.IADD R14, R9, 0x1, R67 ;  /* 0x00000001090e7824 */ /* 0x000fe200078e0243 */
[----:B------:R-:W-:-:S02]  /*9550*/  LEA.HI.X.SX32 R69, R23, R63, 0x1, P1 ;  /* 0x0000003f17457211 */ /* 0x000fc400008f0eff */
[----:B------:R-:W-:Y:S01]  /*9560*/  STL [R1+0x2f0], RZ ;  /* 0x0002f0ff01007387 */ /* 0x000fe20000100800 */
[----:B------:R-:W-:-:S03]  /*9570*/  LEA.HI.X.SX32 R67, R28, R63, 0x1, P3 ;  /* 0x0000003f1c437211 */ /* 0x000fc600018f0eff */
        /* <DEDUP_REMOVED lines=227> */
[----:B------:R1:W-:Y:S02]  /*a3b0*/  STL.64 [R1+0x808], R48 ;  /* 0x0008083001007387 */ /* 0x0003e40000100a00 */
[----:B-1----:R-:W-:Y:S01]  /*a3c0*/  IMAD.IADD R49, R9, 0x1, R50 ;  /* 0x0000000109317824 */ /* 0x002fe200078e0232 */
[----:B------:R-:W-:-:S04]  /*a3d0*/  IADD3 R48, P4, PT, R6, R62, RZ ;  /* 0x0000003e06307210 */ /* 0x000fc80007f9e0ff */
[----:B------:R1:W-:Y:S04]  /*a3e0*/  STL [R1+0x734], R49 ;  /* 0x0007343101007387 */ /* 0x0003e80000100800 */
[----:B------:R2:W-:Y:S04]  /*a3f0*/  STL [R1+0x730], R10 ;  /* 0x0007300a01007387 */ /* 0x0005e80000100800 */
[----:B------:R3:W-:Y:S01]  /*a400*/  STL [R1+0x72c], R14 ;  /* 0x00072c0e01007387 */ /* 0x0007e20000100800 */
[----:B-1----:R-:W-:Y:S01]  /*a410*/  LEA.HI.X.SX32 R49, R12, R63, 0x1, P4 ;  /* 0x0000003f0c317211 */ /* 0x002fe200020f0eff */
[----:B------:R-:W-:Y:S01]  /*a420*/  IMAD.IADD R12, R9, 0x1, R45 ;  /* 0x00000001090c7824 */ /* 0x000fe200078e022d */
[----:B--2---:R-:W-:Y:S01]  /*a430*/  IADD3 R10, P4, PT, R11, R62, RZ ;  /* 0x0000003e0b0a7210 */ /* 0x004fe20007f9e0ff */
[----:B------:R-:W-:-:S02]  /*a440*/  IMAD.IADD R11, R9, 0x1, R47 ;  /* 0x00000001090b7824 */ /* 0x000fc400078e022f */
[----:B------:R-:W-:Y:S01]  /*a450*/  STL.64 [R1+0x810], R48 ;  /* 0x0008103001007387 */ /* 0x000fe20000100a00 */
[----:B---3--:R-:W-:-:S03]  /*a460*/  IMAD.IADD R14, R9, 0x1, R46 ;  /* 0x00000001090e7824 */ /* 0x008fc600078e022e */
[----:B------:R1:W-:Y:S04]  /*a470*/  STL [R1+0x728], R11 ;  /* 0x0007280b01007387 */ /* 0x0003e80000100800 */
[----:B------:R-:W-:Y:S01]  /*a480*/  STL [R1+0x724], R14 ;  /* 0x0007240e01007387 */ /* 0x000fe20000100800 */
[----:B-1----:R-:W-:Y:S02]  /*a490*/  LEA.HI.X.SX32 R11, R6, R63, 0x1, P4 ;  /* 0x0000003f060b7211 */ /* 0x002fe400020f0eff */
[----:B------:R-:W-:-:S03]  /*a4a0*/  IADD3 R6, PT, PT, R9, R42, RZ ;  /* 0x0000002a09067210 */ /* 0x000fc60007ffe0ff */
[----:B------:R1:W-:Y:S04]  /*a4b0*/  STL.64 [R1+0x800], R10 ;  /* 0x0008000a01007387 */ /* 0x0003e80000100a00 */
[----:B------:R2:W-:Y:S01]  /*a4c0*/  STL [R1+0x720], R12 ;  /* 0x0007200c01007387 */ /* 0x0005e20000100800 */
[----:B-1----:R-:W-:Y:S01]  /*a4d0*/  IMAD.IADD R11, R9, 0x1, R44 ;  /* 0x00000001090b7824 */ /* 0x002fe200078e022c */
[----:B------:R-:W-:Y:S01]  /*a4e0*/  IADD3 R10, P4, PT, R13, R62, RZ ;  /* 0x0000003e0d0a7210 */ /* 0x000fe20007f9e0ff */
[----:B--2---:R-:W-:-:S03]  /*a4f0*/  IMAD.IADD R12, R9, 0x1, R43 ;  /* 0x00000001090c7824 */ /* 0x004fc600078e022b */
[----:B------:R1:W-:Y:S04]  /*a500*/  STL [R1+0x71c], R11 ;  /* 0x00071c0b01007387 */ /* 0x0003e80000100800 */
[----:B------:R2:W-:Y:S01]  /*a510*/  STL [R1+0x718], R12 ;  /* 0x0007180c01007387 */ /* 0x0005e20000100800 */
[----:B-1----:R-:W-:Y:S01]  /*a520*/  LEA.HI.X.SX32 R11, R15, R63, 0x1, P4 ;  /* 0x0000003f0f0b7211 */ /* 0x002fe200020f0eff */
[----:B--2---:R-:W-:-:S04]  /*a530*/  IMAD.IADD R12, R9, 0x1, R40 ;  /* 0x00000001090c7824 */ /* 0x004fc800078e0228 */
        /* <DEDUP_REMOVED lines=16> */
[----:B-1----:R-:W-:Y:S02]  /*a640*/  LEA.HI.X.SX32 R11, R7, R63, 0x1, P4 ;  /* 0x0000003f070b7211 */ /* 0x002fe400020f0eff */
[C---:B------:R-:W-:Y:S01]  /*a650*/  IADD3 R7, PT, PT, R9.reuse, R35, RZ ;  /* 0x0000002309077210 */ /* 0x040fe20007ffe0ff */
[----:B--2---:R-:W-:Y:S02]  /*a660*/  IMAD.IADD R12, R9, 0x1, R33 ;  /* 0x00000001090c7824 */ /* 0x004fe400078e0221 */
[----:B------:R1:W-:Y:S04]  /*a670*/  STL.64 [R1+0x7f0], R10 ;  /* 0x0007f00a01007387 */ /* 0x0003e80000100a00 */
[----:B------:R2:W-:Y:S04]  /*a680*/  STL [R1+0x6fc], R6 ;  /* 0x0006fc0601007387 */ /* 0x0005e80000100800 */
[----:B------:R3:W-:Y:S01]  /*a690*/  STL [R1+0x6f8], R7 ;  /* 0x0006f80701007387 */ /* 0x0007e20000100800 */
[----:B-1----:R-:W-:Y:S01]  /*a6a0*/  IADD3 R10, P4, PT, R17, R62, RZ ;  /* 0x0000003e110a7210 */ /* 0x002fe20007f9e0ff */
[----:B--2---:R-:W-:-:S03]  /*a6b0*/  IMAD.IADD R6, R9, 0x1, R34 ;  /* 0x0000000109067824 */ /* 0x004fc600078e0222 */
[----:B------:R-:W-:Y:S01]  /*a6c0*/  LEA.HI.X.SX32 R11, R5, R63, 0x1, P4 ;  /* 0x0000003f050b7211 */ /* 0x000fe200020f0eff */
[C---:B------:R-:W-:Y:S02]  /*a6d0*/  IMAD.IADD R5, R9.reuse, 0x1, R30 ;  /* 0x0000000109057824 */ /* 0x040fe400078e021e */
[----:B---3--:R-:W-:Y:S01]  /*a6e0*/  IMAD.IADD R7, R9, 0x1, R32 ;  /* 0x0000000109077824 */ /* 0x008fe200078e0220 */
[----:B------:R1:W-:Y:S04]  /*a6f0*/  STL [R1+0x6f4], R6 ;  /* 0x0006f40601007387 */ /* 0x0003e80000100800 */
[----:B------:R-:W-:Y:S04]  /*a700*/  STL [R1+0x6f0], R12 ;  /* 0x0006f00c01007387 */ /* 0x000fe80000100800 */
[----:B------:R2:W-:Y:S01]  /*a710*/  STL.64 [R1+0x7e0], R10 ;  /* 0x0007e00a01007387 */ /* 0x0005e20000100a00 */
[----:B-1----:R-:W-:-:S03]  /*a720*/  IADD3 R6, P4, PT, R18, R62, RZ ;  /* 0x0000003e12067210 */ /* 0x002fc60007f9e0ff */
[----:B------:R1:W-:Y:S01]  /*a730*/  STL [R1+0x6ec], R7 ;  /* 0x0006ec0701007387 */ /* 0x0003e20000100800 */
[----:B--2---:R-:W-:Y:S01]  /*a740*/  IMAD.IADD R10, R9, 0x1, R31 ;  /* 0x00000001090a7824 */ /* 0x004fe200078e021f */
[----:B------:R-:W-:Y:S02]  /*a750*/  MOV R11, 0x3f800000 ;  /* 0x3f800000000b7802 */ /* 0x000fe40000000f00 */
[----:B-1----:R-:W-:Y:S02]  /*a760*/  LEA.HI.X.SX32 R7, R19, R63, 0x1, P4 ;  /* 0x0000003f13077211 */ /* 0x002fe400020f0eff */
[----:B------:R1:W-:Y:S04]  /*a770*/  STL [R1+0x6e8], R10 ;  /* 0x0006e80a01007387 */ /* 0x0003e80000100800 */
[----:B------:R2:W-:Y:S04]  /*a780*/  STL.64 [R1+0x7d0], R6 ;  /* 0x0007d00601007387 */ /* 0x0005e80000100a00 */
[----:B------:R3:W-:Y:S01]  /*a790*/  STL [R1+0x6e4], R5 ;  /* 0x0006e40501007387 */ /* 0x0007e20000100800 */
[----:B-1----:R-:W-:-:S02]  /*a7a0*/  LOP3.LUT R10, R2, 0x40, RZ, 0x3c, !PT ;  /* 0x00000040020a7812 */ /* 0x002fc400078e3cff */
[----:B------:R-:W-:Y:S01]  /*a7b0*/  LOP3.LUT R10, R61, 0x40, RZ, 0x3c, !PT ;  /* 0x000000403d0a7812 */ /* 0x000fe200078e3cff */
[C---:B--2---:R-:W-:Y:S01]  /*a7c0*/  IMAD.IADD R7, R9.reuse, 0x1, R29 ;  /* 0x0000000109077824 */ /* 0x044fe200078e021d */
[----:B------:R-:W-:Y:S02]  /*a7d0*/  IADD3 R6, P4, PT, R8, R62, RZ ;  /* 0x0000003e08067210 */ /* 0x000fe40007f9e0ff */
[----:B------:R-:W-:Y:S02]  /*a7e0*/  IADD3 R9, PT, PT, R9, R65, RZ ;  /* 0x0000004109097210 */ /* 0x000fe40007ffe0ff */
[----:B------:R1:W-:Y:S01]  /*a7f0*/  STL [R1+0x6e0], R7 ;  /* 0x0006e00701007387 */ /* 0x0003e20000100800 */
[-C--:B------:R-:W-:Y:S02]  /*a800*/  LEA.HI.X.SX32 R65, R27, R63.reuse, 0x1, P2 ;  /* 0x0000003f1b417211 */ /* 0x080fe400010f0eff */
[----:B---3--:R-:W-:Y:S01]  /*a810*/  LOP3.LUT R5, R20, 0x10, R78, 0x78, !PT ;  /* 0x0000001014057812 */ /* 0x008fe200078e784e */
[----:B------:R2:W-:Y:S01]  /*a820*/  STL [R1+0x6dc], R9 ;  /* 0x0006dc0901007387 */ /* 0x0005e20000100800 */
[----:B-1----:R-:W-:-:S02]  /*a830*/  LEA.HI.X.SX32 R7, R22, R63, 0x1, P4 ;  /* 0x0000003f16077211 */ /* 0x002fc400020f0eff */
[----:B--2---:R-:W-:-:S03]  /*a840*/  LOP3.LUT R9, R2, 0x60, RZ, 0x3c, !PT ;  /* 0x0000006002097812 */ /* 0x004fc600078e3cff */
[----:B------:R1:W-:Y:S01]  /*a850*/  STL.64 [R1+0x7d8], R6 ;  /* 0x0007d80601007387 */ /* 0x0003e20000100a00 */
[----:B------:R-:W-:Y:S01]  /*a860*/  IMAD.MOV.U32 R9, RZ, RZ, 0x3f800000 ;  /* 0x3f800000ff097424 */ /* 0x000fe200078e00ff */
[----:B-1----:R-:W-:Y:S02]  /*a870*/  IADD3 R6, P4, PT, R21, R62, RZ ;  /* 0x0000003e15067210 */ /* 0x002fe40007f9e0ff */
[----:B------:R-:W-:Y:S02]  /*a880*/  LOP3.LUT R7, R2, 0x20, RZ, 0x3c, !PT ;  /* 0x0000002002077812 */ /* 0x000fe400078e3cff */
[----:B------:R-:W-:Y:S01]  /*a890*/  LEA.HI.X.SX32 R7, R8, R63, 0x1, P4 ;  /* 0x0000003f08077211 */ /* 0x000fe200020f0eff */
[----:B------:R-:W-:-:S04]  /*a8a0*/  IMAD.MOV.U32 R8, RZ, RZ, 0x3f800000 ;  /* 0x3f800000ff087424 */ /* 0x000fc800078e00ff */
[----:B------:R1:W-:Y:S02]  /*a8b0*/  STL.64 [R1+0x7c8], R6 ;  /* 0x0007c80601007387 */ /* 0x0003e40000100a00 */
[----:B-1----:R-:W-:Y:S01]  /*a8c0*/  VIADD R7, R25, UR6 ;  /* 0x0000000619077c36 */ /* 0x002fe20008000000 */
[----:B------:R-:W-:-:S04]  /*a8d0*/  IADD3 R6, P4, PT, R24, R62, RZ ;  /* 0x0000003e18067210 */ /* 0x000fc80007f9e0ff */
[----:B------:R1:W-:Y:S04]  /*a8e0*/  STL [R1+0x258], R7 ;  /* 0x0002580701007387 */ /* 0x0003e80000100800 */
[----:B------:R-:W-:Y:S04]  /*a8f0*/  STL.64 [R1+0x8a8], R68 ;  /* 0x0008a84401007387 */ /* 0x000fe80000100a00 */
[----:B------:R-:W-:Y:S01]  /*a900*/  STL.64 [R1+0x8a0], R66 ;  /* 0x0008a04201007387 */ /* 0x000fe20000100a00 */
[----:B-1----:R-:W-:-:S03]  /*a910*/  LEA.HI.X.SX32 R7, R26, R63, 0x1, P4 ;  /* 0x0000003f1a077211 */ /* 0x002fc600020f0eff */
[----:B------:R-:W-:Y:S04]  /*a920*/  STL.64 [R1+0x898], R64 ;  /* 0x0008984001007387 */ /* 0x000fe80000100a00 */
[----:B------:R1:W-:Y:S04]  /*a930*/  STL.64 [R1+0x7c0], R6 ;  /* 0x0007c00601007387 */ /* 0x0003e80000100a00 */
[----:B------:R2:W-:Y:S04]  /*a940*/  STL [R1+0x8b8], R10 ;  /* 0x0008b80a01007387 */ /* 0x0005e80000100800 */
[----:B------:R3:W-:Y:S01]  /*a950*/  STL.64 [R1+0x20], R8 ;  /* 0x0000200801007387 */ /* 0x0007e20000100a00 */
[----:B-1----:R-:W-:-:S02]  /*a960*/  IMAD.MOV.U32 R6, RZ, RZ, 0x3f800000 ;  /* 0x3f800000ff067424 */ /* 0x002fc400078e00ff */
[----:B------:R-:W-:Y:S02]  /*a970*/  IMAD.MOV.U32 R7, RZ, RZ, 0x3f800000 ;  /* 0x3f800000ff077424 */ /* 0x000fe400078e00ff */
[----:B--2---:R-:W-:-:S03]  /*a980*/  IMAD.MOV.U32 R10, RZ, RZ, 0x3f800000 ;  /* 0x3f800000ff0a7424 */ /* 0x004fc600078e00ff */
[----:B------:R3:W-:Y:S04]  /*a990*/  STL.64 [R1+0x18], R6 ;  /* 0x0000180601007387 */ /* 0x0007e80000100a00 */
        /* <DEDUP_REMOVED lines=11> */
[----:B0-----:R3:W-:Y:S02]  /*aa50*/  STL.64 [R1+0x620], R8 ;  /* 0x0006200801007387 */ /* 0x0017e40000100a00 */
.L_x_1:
[----:B0--3--:R-:W2:Y:S04]  /*aa60*/  LDL.64 R6, [R1+0x5d0] ;  /* 0x0005d00001067983 */ /* 0x009ea80000100a00 */
[----:B------:R-:W3:Y:S04]  /*aa70*/  LDL.64 R38, [R1+0x8b0] ;  /* 0x0008b00001267983 */ /* 0x000ee80000100a00 */
[----:B------:R-:W4:Y:S04]  /*aa80*/  LDL.64 R10, [R1+0x810] ;  /* 0x00081000010a7983 */ /* 0x000f280000100a00 */
[----:B------:R-:W3:Y:S04]  /*aa90*/  LDL.64 R8, [R1+0x8a8] ;  /* 0x0008a80001087983 */ /* 0x000ee80000100a00 */
        /* <DEDUP_REMOVED lines=12> */
[----:B------:R-:W-:Y:S04]  /*ab60*/  STL [R1+0x95c], R0 ;  /* 0x00095c0001007387 */ /* 0x000fe80000100800 */
[----:B------:R-:W-:Y:S04]  /*ab70*/  STL [R1+0x958], R80 ;  /* 0x0009585001007387 */ /* 0x000fe80000100800 */
[----:B------:R-:W-:Y:S04]  /*ab80*/  STL [R1+0x954], R81 ;  /* 0x0009545101007387 */ /* 0x000fe80000100800 */
[----:B------:R-:W-:Y:S04]  /*ab90*/  STL [R1+0x950], R84 ;  /* 0x0009505401007387 */ /* 0x000fe80000100800 */
[----:B------:R-:W-:Y:S04]  /*aba0*/  STL [R1+0x94c], R85 ;  /* 0x00094c5501007387 */ /* 0x000fe80000100800 */
[----:B------:R-:W-:Y:S04]  /*abb0*/  STL [R1+0x948], R82 ;  /* 0x0009485201007387 */ /* 0x000fe80000100800 */
[----:B------:R0:W-:Y:S04]  /*abc0*/  STL [R1+0x944], R83 ;  /* 0x0009445301007387 */ /* 0x0001e80000100800 */
[----:B------:R-:W-:Y:S04]  /*abd0*/  STL [R1+0x940], R86 ;  /* 0x0009405601007387 */ /* 0x000fe80000100800 */
[----:B------:R-:W-:Y:S04]  /*abe0*/  STL [R1+0x93c], R87 ;  /* 0x00093c5701007387 */ /* 0x000fe80000100800 */
[----:B------:R1:W-:Y:S04]  /*abf0*/  STL [R1+0x938], R3 ;  /* 0x0009380301007387 */ /* 0x0003e80000100800 */
[----:B------:R2:W-:Y:S04]  /*ac00*/  STL [R1+0x8e4], R5 ;  /* 0x0008e40501007387 */ /* 0x0005e80000100800 */
[----:B0-----:R-:W3:Y:S04]  /*ac10*/  LDL R83, [R1+0x254] ;  /* 0x0002540001537983 */ /* 0x001ee80000100800 */
[----:B-1----:R-:W3:Y:S01]  /*ac20*/  LDL R3, [R1+0x8b8] ;  /* 0x0008b80001037983 */ /* 0x002ee20000100800 */
[----:B--2---:R-:W-:-:S05]  /*ac30*/  IMAD.WIDE R6, R4, 0x2, R6 ;  /* 0x0000000204067825 */ /* 0x004fca00078e0206 */
[----:B------:R3:W2:Y:S01]  /*ac40*/  LDG.E.U16 R20, desc[UR12][R6.64] ;  /* 0x0000000c06147981 */ /* 0x0006a2000c1e1500 */
[----:B----4-:R-:W-:-:S04]  /*ac50*/  IMAD.WIDE R10, R4, 0x2, R10 ;  /* 0x00000002040a7825 */ /* 0x010fc800078e020a */
[----:B---3--:R-:W-:-:S04]  /*ac60*/  IMAD.WIDE R6, R4, 0x2, R38 ;  /* 0x0000000204067825 */ /* 0x008fc800078e0226 */
[C---:B------:R-:W-:Y:S02]  /*ac70*/  IMAD.WIDE R8, R4.reuse, 0x2, R8 ;  /* 0x0000000204087825 */ /* 0x040fe400078e0208 */
[----:B------:R-:W3:Y:S02]  /*ac80*/  LDG.E.U16 R7, desc[UR12][R6.64] ;  /* 0x0000000c06077981 */ /* 0x000ee4000c1e1500 */
[C---:B------:R-:W-:Y:S02]  /*ac90*/  IMAD.WIDE R14, R4.reuse, 0x2, R14 ;  /* 0x00000002040e7825 */ /* 0x040fe400078e020e */
[----:B------:R-:W4:Y:S02]  /*aca0*/  LDG.E.U16 R8, desc[UR12][R8.64] ;  /* 0x0000000c08087981 */ /* 0x000f24000c1e1500 */
[C---:B------:R-:W-:Y:S02]  /*acb0*/  IMAD.WIDE R12, R4.reuse, 0x2, R12 ;  /* 0x00000002040c7825 */ /* 0x040fe400078e020c */
[----:B------:R0:W3:Y:S04]  /*acc0*/  LDG.E.U16 R21, desc[UR12][R14.64] ;  /* 0x0000000c0e157981 */ /* 0x0000e8000c1e1500 */
[----:B------:R1:W3:Y:S04]  /*acd0*/  LDG.E.U16 R6, desc[UR12][R10.64] ;  /* 0x0000000c0a067981 */ /* 0x0002e8000c1e1500 */
[----:B------:R1:W3:Y:S01]  /*ace0*/  LDG.E.U16 R9, desc[UR12][R12.64] ;  /* 0x0000000c0c097981 */ /* 0x0002e2000c1e1500 */
[----:B0-----:R-:W-:-:S04]  /*acf0*/  IMAD.WIDE R14, R4, 0x2, R22 ;  /* 0x00000002040e7825 */ /* 0x001fc800078e0216 */
[----:B-1----:R-:W-:-:S04]  /*ad00*/  IMAD.WIDE R10, R4, 0x2, R26 ;  /* 0x00000002040a7825 */ /* 0x002fc800078e021a */
[C---:B------:R-:W-:Y:S01]  /*ad10*/  IMAD.WIDE R12, R4.reuse, 0x2, R24 ;  /* 0x00000002040c7825 */ /* 0x040fe200078e0218 */
[----:B------:R0:W3:Y:S03]  /*ad20*/  LDG.E.U16 R22, desc[UR12][R10.64] ;  /* 0x0000000c0a167981 */ /* 0x0000e6000c1e1500 */
[C---:B------:R-:W-:Y:S01]  /*ad30*/  IMAD.WIDE R16, R4.reuse, 0x2, R16 ;  /* 0x0000000204107825 */ /* 0x040fe200078e0210 */
[----:B------:R1:W4:Y:S03]  /*ad40*/  LDG.E.U16 R23, desc[UR12][R12.64] ;  /* 0x0000000c0c177981 */ /* 0x000326000c1e1500 */
[C---:B------:R-:W-:Y:S01]  /*ad50*/  IMAD.WIDE R18, R4.reuse, 0x2, R18 ;  /* 0x0000000204127825 */ /* 0x040fe200078e0212 */
[----:B------:R1:W4:Y:S03]  /*ad60*/  LDG.E.U16 R24, desc[UR12][R14.64] ;  /* 0x0000000c0e187981 */ /* 0x000326000c1e1500 */
[C---:B0-----:R-:W-:Y:S01]  /*ad70*/  IMAD.WIDE R10, R4.reuse, 0x2, R36 ;  /* 0x00000002040a7825 */ /* 0x041fe200078e0224 */
[----:B------:R0:W4:Y:S03]  /*ad80*/  LDG.E.U16 R25, desc[UR12][R16.64] ;  /* 0x0000000c10197981 */ /* 0x000126000c1e1500 */
[C---:B-1----:R-:W-:Y:S01]  /*ad90*/  IMAD.WIDE R12, R4.reuse, 0x2, R34 ;  /* 0x00000002040c7825 */ /* 0x042fe200078e0222 */
[----:B------:R1:W4:Y:S03]  /*ada0*/  LDG.E.U16 R26, desc[UR12][R18.64] ;  /* 0x0000000c121a7981 */ /* 0x000326000c1e1500 */
[C---:B------:R-:W-:Y:S01]  /*adb0*/  IMAD.WIDE R14, R4.reuse, 0x2, R32 ;  /* 0x00000002040e7825 */ /* 0x040fe200078e0220 */
[----:B------:R-:W4:Y:S03]  /*adc0*/  LDG.E.U16 R10, desc[UR12][R10.64] ;  /* 0x0000000c0a0a7981 */ /* 0x000f26000c1e1500 */
[----:B0-----:R-:W-:-:S02]  /*add0*/  IMAD.WIDE R16, R4, 0x2, R30 ;  /* 0x0000000204107825 */ /* 0x001fc400078e021e */
[----:B------:R0:W4:Y:S02]  /*ade0*/  LDG.E.U16 R14, desc[UR12][R14.64] ;  /* 0x0000000c0e0e7981 */ /* 0x000124000c1e1500 */
[----:B-1----:R-:W-:Y:S02]  /*adf0*/  IMAD.WIDE R18, R4, 0x2, R28 ;  /* 0x0000000204127825 */ /* 0x002fe400078e021c */
[----:B------:R-:W4:Y:S04]  /*ae00*/  LDG.E.U16 R11, desc[UR12][R12.64] ;  /* 0x0000000c0c0b7981 */ /* 0x000f28000c1e1500 */
[----:B------:R1:W4:Y:S04]  /*ae10*/  LDG.E.U16 R12, desc[UR12][R16.64] ;  /* 0x0000000c100c7981 */ /* 0x000328000c1e1500 */
[----:B------:R0:W4:Y:S01]  /*ae20*/  LDG.E.U16 R13, desc[UR12][R18.64] ;  /* 0x0000000c120d7981 */ /* 0x000122000c1e1500 */
[----:B------:R-:W0:Y:S02]  /*ae30*/  S2R R80, SR_TID.X ;  /* 0x0000000000507919 */ /* 0x000e240000002100 */
[----:B0-----:R-:W-:-:S05]  /*ae40*/  LOP3.LUT R5, R80, 0x1ff, RZ, 0xc0, !PT ;  /* 0x000001ff50057812 */ /* 0x001fca00078ec0ff */
[----:B------:R-:W-:Y:S01]  /*ae50*/  IMAD.SHL.U32 R15, R5, 0x2, RZ ;  /* 0x00000002050f7824 */ /* 0x000fe200078e00ff */
[----:B------:R-:W-:Y:S04]  /*ae60*/  BAR.SYNC.DEFER_BLOCKING 0x0 ;  /* 0x0000000000007b1d */ /* 0x000fe80000010000 */
[C---:B-1----:R-:W-:Y:S02]  /*ae70*/  LOP3.LUT R16, R15.reuse, 0x10, RZ, 0x3c, !PT ;  /* 0x000000100f107812 */ /* 0x042fe400078e3cff */
[C---:B------:R-:W-:Y:S02]  /*ae80*/  LOP3.LUT R17, R15.reuse, 0x20, RZ, 0x3c, !PT ;  /* 0x000000200f117812 */ /* 0x040fe400078e3cff */
[----:B------:R-:W-:Y:S02]  /*ae90*/  LOP3.LUT R18, R15, 0x30, RZ, 0x3c, !PT ;  /* 0x000000300f127812 */ /* 0x000fe400078e3cff */
[----:B-----5:R-:W-:-:S02]  /*aea0*/  LOP3.LUT R81, R2, 0x20, RZ, 0x3c, !PT ;  /* 0x0000002002517812 */ /* 0x020fc400078e3cff */
[----:B------:R-:W-:Y:S01]  /*aeb0*/  LOP3.LUT R0, R2, 0x40, RZ, 0x3c, !PT ;  /* 0x0000004002007812 */ /* 0x000fe200078e3cff */
[----:B--2---:R-:W-:Y:S04]  /*aec0*/  STS.U16 [R15+UR6+0x40000], R20 ;  /* 0x040000140f007988 */ /* 0x004fe80008000406 */
[----:B---3--:R-:W-:Y:S04]  /*aed0*/  STS.U16 [R15+UR6+0x42000], R22 ;  /* 0x042000160f007988 */ /* 0x008fe80008000406 */
[----:B------:R0:W-:Y:S04]  /*aee0*/  STS.U16 [R16+UR6+0x40400], R7 ;  /* 0x0404000710007988 */ /* 0x0001e80008000406 */
[----:B----4-:R1:W-:Y:S01]  /*aef0*/  STS.U16 [R16+UR6+0x42400], R23 ;  /* 0x0424001710007988 */ /* 0x0103e20008000406 */
[----:B0-----:R-:W-:-:S03]  /*af00*/  LOP3.LUT R7, R15, 0x40, RZ, 0x3c, !PT ;  /* 0x000000400f077812 */ /* 0x001fc600078e3cff */
[----:B------:R0:W-:Y:S04]  /*af10*/  STS.U16 [R17+UR6+0x40800], R8 ;  /* 0x0408000811007988 */ /* 0x0001e80008000406 */
[----:B------:R-:W-:Y:S01]  /*af20*/  STS.U16 [R17+UR6+0x42800], R24 ;  /* 0x0428001811007988 */ /* 0x000fe20008000406 */
[----:B-1----:R-:W-:-:S03]  /*af30*/  LOP3.LUT R16, R15, 0x60, RZ, 0x3c, !PT ;  /* 0x000000600f107812 */ /* 0x002fc600078e3cff */
[----:B------:R-:W-:Y:S01]  /*af40*/  STS.U16 [R18+UR6+0x40c00], R21 ;  /* 0x040c001512007988 */ /* 0x000fe20008000406 */
[----:B0-----:R-:W-:-:S03]  /*af50*/  LOP3.LUT R8, R15, 0x50, RZ, 0x3c, !PT ;  /* 0x000000500f087812 */ /* 0x001fc600078e3cff */
[----:B------:R-:W-:Y:S04]  /*af60*/  STS.U16 [R18+UR6+0x42c00], R25 ;  /* 0x042c001912007988 */ /* 0x000fe80008000406 */
[----:B------:R-:W-:Y:S04]  /*af70*/  STS.U16 [R7+UR6+0x41000], R9 ;  /* 0x0410000907007988 */ /* 0x000fe80008000406 */
[----:B------:R0:W-:Y:S04]  /*af80*/  STS.U16 [R7+UR6+0x43000], R26 ;  /* 0x0430001a07007988 */ /* 0x0001e80008000406 */
[----:B------:R-:W-:Y:S01]  /*af90*/  STS.U16 [R8+UR6+0x41400], R6 ;  /* 0x0414000608007988 */ /* 0x000fe20008000406 */
[----:B0-----:R-:W-:-:S03]  /*afa0*/  LOP3.LUT R7, R15, 0x70, RZ, 0x3c, !PT ;  /* 0x000000700f077812 */ /* 0x001fc600078e3cff */
[----:B------:R-:W-:Y:S04]  /*afb0*/  STS.U16 [R8+UR6+0x43400], R10 ;  /* 0x0434000a08007988 */ /* 0x000fe80008000406 */
[----:B------:R-:W-:Y:S04]  /*afc0*/  STS.U16 [R16+UR6+0x41800], R11 ;  /* 0x0418000b10007988 */ /* 0x000fe80008000406 */
[----:B------:R-:W-:Y:S04]  /*afd0*/  STS.U16 [R16+UR6+0x43800], R14 ;  /* 0x0438000e10007988 */ /* 0x000fe80008000406 */
[----:B------:R-:W-:Y:S04]  /*afe0*/  STS.U16 [R7+UR6+0x41c00], R12 ;  /* 0x041c000c07007988 */ /* 0x000fe80008000406 */
[----:B------:R-:W-:Y:S01]  /*aff0*/  STS.U16 [R7+UR6+0x43c00], R13 ;  /* 0x043c000d07007988 */ /* 0x000fe20008000406 */
[----:B------:R-:W-:Y:S06]  /*b000*/  BAR.SYNC.DEFER_BLOCKING 0x0 ;  /* 0x0000000000007b1d */ /* 0x000fec0000010000 */
[----:B------:R-:W-:Y:S04]  /*b010*/  LDSM.16.MT88.4 R12, [R2+UR6] ;  /* 0x00000006020c783b */ /* 0x000fe80008004200 */
[----:B------:R-:W0:Y:S04]  /*b020*/  LDSM.16.M88.4 R8, [R83+UR6+0x40000] ;  /* 0x040000065308783b */ /* 0x000e280008000200 */
[----:B------:R-:W1:Y:S04]  /*b030*/  LDSM.16.MT88.4 R60, [R2+UR6+0x2000] ;  /* 0x00200006023c783b */ /* 0x000e680008004200 */
[----:B------:R-:W2:Y:S04]  /*b040*/  LDSM.16.MT88.4 R16, [R2+UR6+0x80] ;  /* 0x000080060210783b */ /* 0x000ea80008004200 */
[----:B------:R-:W3:Y:S04]  /*b050*/  LDSM.16.MT88.4 R20, [R2+UR6+0x100] ;  /* 0x000100060214783b */ /* 0x000ee80008004200 */
[----:B------:R-:W-:Y:S04]  /*b060*/  LDSM.16.MT88.4 R96, [R2+UR6+0x2080] ;  /* 0x002080060260783b */ /* 0x000fe80008004200 */
[----:B------:R-:W-:Y:S04]  /*b070*/  LDSM.16.MT88.4 R52, [R2+UR6+0x2100] ;  /* 0x002100060234783b */ /* 0x000fe80008004200 */
[----:B------:R-:W4:Y:S04]  /*b080*/  LDSM.16.MT88.4 R76, [R2+UR6+0x180] ;  /* 0x00018006024c783b */ /* 0x000f280008004200 */
[----:B------:R-:W-:Y:S04]  /*b090*/  LDSM.16.MT88.4 R24, [R81+UR6+0x80] ;  /* 0x000080065118783b */ /* 0x000fe80008004200 */
[----:B------:R-:W-:Y:S04]  /*b0a0*/  LDSM.16.MT88.4 R44, [R81+UR6+0x2100] ;  /* 0x00210006512c783b */ /* 0x000fe80008004200 */
[----:B------:R-:W-:Y:S01]  /*b0b0*/  LDSM.16.MT88.4 R72, [R81+UR6] ;  /* 0x000000065148783b */ /* 0x000fe20008004200 */
[----:B0-----:R-:W-:Y:S03]  /*b0c0*/  HMMA.16816.F32.BF16 R12, R12, R8, RZ ;  /* 0x000000080c0c723c */ /* 0x001fe600000418ff */
[----:B------:R-:W-:Y:S04]  /*b0d0*/  LDSM.16.MT88.4 R28, [R2+UR6+0x2180] ;  /* 0x00218006021c783b */ /* 0x000fe80008004200 */
[----:B------:R-:W-:Y:S04]  /*b0e0*/  LDSM.16.MT88.4 R36, [R81+UR6+0x2080] ;  /* 0x002080065124783b */ /* 0x000fe80008004200 */
[----:B------:R-:W-:Y:S04]  /*b0f0*/  LDSM.16.MT88.4 R64, [R81+UR6+0x180] ;  /* 0x000180065140783b */ /* 0x000fe80008004200 */
[----:B------:R-:W-:Y:S04]  /*b100*/  LDSM.16.MT88.4 R40, [R0+UR6] ;  /* 0x000000060028783b */ /* 0x000fe80008004200 */
[----:B------:R-:W-:Y:S01]  /*b110*/  LDSM.16.MT88.4 R68, [R0+UR6+0x180] ;  /* 0x000180060044783b */ /* 0x000fe20008004200 */
[----:B-1----:R-:W-:Y:S03]  /*b120*/  HMMA.16816.F32.BF16 R60, R60, R10, R12 ;  /* 0x0000000a3c3c723c */ /* 0x002fe6000004180c */
[----:B------:R-:W0:Y:S04]  /*b130*/  LDSM.16.MT88.4 R12, [R81+UR6+0x100] ;  /* 0x00010006510c783b */ /* 0x000e280008004200 */
[----:B------:R-:W-:Y:S01]  /*b140*/  LDSM.16.MT88.4 R48, [R81+UR6+0x2000] ;  /* 0x002000065130783b */ /* 0x000fe20008004200 */
[-C--:B--2---:R-:W-:Y:S03]  /*b150*/  HMMA.16816.F32.BF16 R16, R16, R8.reuse, RZ ;  /* 0x000000081010723c */ /* 0x084fe600000418ff */
[----:B------:R-:W-:Y:S04]  /*b160*/  LDSM.16.MT88.4 R32, [R81+UR6+0x2180] ;  /* 0x002180065120783b */ /* 0x000fe80008004200 */
[----:B------:R-:W-:Y:S01]  /*b170*/  LDSM.16.MT88.4 R56, [R0+UR6+0x2080] ;  /* 0x002080060038783b */ /* 0x000fe20008004200 */
[----:B---3--:R-:W-:Y:S01]  /*b180*/  HMMA.16816.F32.BF16 R20, R20, R8, RZ ;  /* 0x000000081414723c */ /* 0x008fe200000418ff */
[----:B------:R-:W-:-:S02]  /*b190*/  LOP3.LUT R82, R2, 0x60, RZ, 0x3c, !PT ;  /* 0x0000006002527812 */ /* 0x000fc400078e3cff */
[----:B------:R-:W-:Y:S04]  /*b1a0*/  LDSM.16.MT88.4 R92, [R0+UR6+0x100] ;  /* 0x00010006005c783b */ /* 0x000fe80008004200 */
[----:B------:R-:W-:Y:S01]  /*b1b0*/  LDSM.16.MT88.4 R88, [R82+UR6] ;  /* 0x000000065258783b */ /* 0x000fe20008004200 */
[----:B----4-:R-:W-:Y:S03]  /*b1c0*/  HMMA.16816.F32.BF16 R76, R76, R8, RZ ;  /* 0x000000084c4c723c */ /* 0x010fe600000418ff */
[----:B------:R-:W-:Y:S04]  /*b1d0*/  LDSM.16.MT88.4 R104, [R82+UR6+0x180] ;  /* 0x000180065268783b */ /* 0x000fe80008004200 */
[----:B------:R-:W-:Y:S01]  /*b1e0*/  LDSM.16.MT88.4 R100, [R2+UR6+0x4000] ;  /* 0x004000060264783b */ /* 0x000fe20008004200 */
[----:B------:R-:W-:Y:S03]  /*b1f0*/  HMMA.16816.F32.BF16 R96, R96, R10, R16 ;  /* 0x0000000a6060723c */ /* 0x000fe60000041810 */
[----:B------:R-:W1:Y:S05]  /*b200*/  LDSM.16.MT88.4 R16, [R0+UR6+0x80] ;  /* 0x000080060010783b */ /* 0x000e6a0008004200 */
[----:B0-----:R-:W-:Y:S08]  /*b210*/  HMMA.16816.F32.BF16 R12, R12, R8, RZ ;  /* 0x000000080c0c723c */ /* 0x001ff000000418ff */
[----:B------:R-:W-:Y:S01]  /*b220*/  HMMA.16816.F32.BF16 R52, R52, R10, R20 ;  /* 0x0000000a3434723c */ /* 0x000fe20000041814 */
[----:B------:R-:W0:Y:S07]  /*b230*/  LDSM.16.MT88.4 R20, [R0+UR6+0x2000] ;  /* 0x002000060014783b */ /* 0x000e2e0008004200 */
[----:B------:R-:W-:Y:S08]  /*b240*/  HMMA.16816.F32.BF16 R24, R24, R8, RZ ;  /* 0x000000081818723c */ /* 0x000ff000000418ff */
[----:B------:R-:W-:Y:S01]  /*b250*/  HMMA.16816.F32.BF16 R44, R44, R10, R12 ;  /* 0x0000000a2c2c723c */ /* 0x000fe2000004180c */
[----:B------:R-:W2:Y:S07]  /*b260*/  LDSM.16.MT88.4 R12, [R0+UR6+0x2180] ;  /* 0x00218006000c783b */ /* 0x000eae0008004200 */
[----:B------:R-:W-:Y:S08]  /*b270*/  HMMA.16816.F32.BF16 R72, R72, R8, RZ ;  /* 0x000000084848723c */ /* 0x000ff000000418ff */
[-C--:B------:R-:W-:Y:S01]  /*b280*/  HMMA.16816.F32.BF16 R28, R28, R10.reuse, R76 ;  /* 0x0000000a1c1c723c */ /* 0x080fe2000004184c */
[----:B------:R-:W3:Y:S07]  /*b290*/  LDSM.16.MT88.4 R76, [R82+UR6+0x80] ;  /* 0x00008006524c783b */ /* 0x000eee0008004200 */
[----:B------:R-:W-:Y:S01]  /*b2a0*/  HMMA.16816.F32.BF16 R36, R36, R10, R24 ;  /* 0x0000000a2424723c */ /* 0x000fe20000041818 */
[----:B------:R-:W4:Y:S07]  /*b2b0*/  LDSM.16.MT88.4 R24, [R82+UR6+0x100] ;  /* 0x000100065218783b */ /* 0x000f2e0008004200 */
[-C--:B------:R-:W-:Y:S08]  /*b2c0*/  HMMA.16816.F32.BF16 R64, R64, R8.reuse, RZ ;  /* 0x000000084040723c */ /* 0x080ff000000418ff */
[-C--:B------:R-:W-:Y:S08]  /*b2d0*/  HMMA.16816.F32.BF16 R40, R40, R8.reuse, RZ ;  /* 0x000000082828723c */ /* 0x080ff000000418ff */
[-C--:B-1----:R-:W-:Y:S08]  /*b2e0*/  HMMA.16816.F32.BF16 R16, R16, R8.reuse, RZ ;  /* 0x000000081010723c */ /* 0x082ff000000418ff */
[----:B------:R-:W-:Y:S08]  /*b2f0*/  HMMA.16816.F32.BF16 R68, R68, R8, RZ ;  /* 0x000000084444723c */ /* 0x000ff000000418ff */
[-C--:B------:R-:W-:Y:S01]  /*b300*/  HMMA.16816.F32.BF16 R48, R48, R10.reuse, R72 ;  /* 0x0000000a3030723c */ /* 0x080fe20000041848 */
[----:B------:R-:W1:Y:S07]  /*b310*/  LDSM.16.MT88.4 R72, [R0+UR6+0x2100] ;  /* 0x002100060048783b */ /* 0x000e6e0008004200 */
[-C--:B------:R-:W-:Y:S01]  /*b320*/  HMMA.16816.F32.BF16 R32, R32, R10.reuse, R64 ;  /* 0x0000000a2020723c */ /* 0x080fe20000041840 */
[----:B------:R-:W-:Y:S07]  /*b330*/  LDSM.16.MT88.4 R64, [R82+UR6+0x2100] ;  /* 0x002100065240783b */ /* 0x000fee0008004200 */
[-C--:B0-----:R-:W-:Y:S01]  /*b340*/  HMMA.16816.F32.BF16 R20, R20, R10.reuse, R40 ;  /* 0x0000000a1414723c */ /* 0x081fe20000041828 */
[----:B------:R-:W-:Y:S07]  /*b350*/  LDSM.16.MT88.4 R40, [R82+UR6+0x2080] ;  /* 0x002080065228783b */ /* 0x000fee0008004200 */
[-C--:B------:R-:W-:Y:S01]  /*b360*/  HMMA.16816.F32.BF16 R56, R56, R10.reuse, R16 ;  /* 0x0000000a3838723c */ /* 0x080fe20000041810 */
[----:B------:R-:W0:Y:S07]  /*b370*/  LDSM.16.MT88.4 R16, [R82+UR6+0x2000] ;  /* 0x002000065210783b */ /* 0x000e2e0008004200 */
[----:B--2---:R-:W-:Y:S01]  /*b380*/  HMMA.16816.F32.BF16 R12, R12, R10, R68 ;  /* 0x0000000a0c0c723c */ /* 0x004fe20000041844 */
[----:B------:R-:W2:Y:S07]  /*b390*/  LDSM.16.MT88.4 R68, [R82+UR6+0x2180] ;  /* 0x002180065244783b */ /* 0x000eae0008004200 */
[-C--:B------:R-:W-:Y:S08]  /*b3a0*/  HMMA.16816.F32.BF16 R92, R92, R8.reuse, RZ ;  /* 0x000000085c5c723c */ /* 0x080ff000000418ff */
[-C--:B------:R-:W-:Y:S08]  /*b3b0*/  HMMA.16816.F32.BF16 R88, R88, R8.reuse, RZ ;  /* 0x000000085858723c */ /* 0x080ff000000418ff */
[-C--:B---3--:R-:W-:Y:S08]  /*b3c0*/  HMMA.16816.F32.BF16 R76, R76, R8.reuse, RZ ;  /* 0x000000084c4c723c */ /* 0x088ff000000418ff */
[-C--:B----4-:R-:W-:Y:S08]  /*b3d0*/  HMMA.16816.F32.BF16 R24, R24, R8.reuse, RZ ;  /* 0x000000081818723c */ /* 0x090ff000000418ff */
[----:B------:R-:W-:Y:S08]  /*b3e0*/  HMMA.16816.F32.BF16 R104, R104, R8, RZ ;  /* 0x000000086868723c */ /* 0x000ff000000418ff */
[-C--:B-1----:R-:W-:Y:S01]  /*b3f0*/  HMMA.16816.F32.BF16 R72, R72, R10.reuse, R92 ;  /* 0x0000000a4848723c */ /* 0x082fe2000004185c */
[----:B------:R-:W-:Y:S07]  /*b400*/  LDSM.16.MT88.4 R92, [R2+UR6+0x4100] ;  /* 0x00410006025c783b */ /* 0x000fee0008004200 */
[-C--:B0-----:R-:W-:Y:S01]  /*b410*/  HMMA.16816.F32.BF16 R16, R16, R10.reuse, R88 ;  /* 0x0000000a1010723c */ /* 0x081fe20000041858 */
[----:B------:R-:W-:Y:S07]  /*b420*/  LDSM.16.MT88.4 R88, [R2+UR6+0x4180] ;  /* 0x004180060258783b */ /* 0x000fee0008004200 */
[-C--:B------:R-:W-:Y:S01]  /*b430*/  HMMA.16816.F32.BF16 R40, R40, R10.reuse, R76 ;  /* 0x0000000a2828723c */ /* 0x080fe2000004184c */
[----:B------:R-:W0:Y:S07]  /*b440*/  LDSM.16.M88.4 R76, [R3+UR6+0x40000] ;  /* 0x04000006034c783b */ /* 0x000e2e0008000200 */
[-C--:B------:R-:W-:Y:S01]  /*b450*/  HMMA.16816.F32.BF16 R64, R64, R10.reuse, R24 ;  /* 0x0000000a4040723c */ /* 0x080fe20000041818 */
[----:B------:R-:W-:Y:S07]  /*b460*/  LDSM.16.MT88.4 R24, [R2+UR6+0x4080] ;  /* 0x004080060218783b */ /* 0x000fee0008004200 */
[----:B--2---:R-:W-:Y:S01]  /*b470*/  HMMA.16816.F32.BF16 R8, R68, R10, R104 ;  /* 0x0000000a4408723c */ /* 0x004fe20000041868 */
[----:B------:R-:W1:Y:S04]  /*b480*/  LDSM.16.MT88.4 R68, [R81+UR6+0x4000] ;  /* 0x004000065144783b */ /* 0x000e680008004200 */
[----:B------:R-:W-:Y:S03]  /*b490*/  LDSM.16.MT88.4 R104, [R81+UR6+0x6000] ;  /* 0x006000065168783b */ /* 0x000fe60008004200 */
[-C--:B0-----:R-:W-:Y:S01]  /*b4a0*/  HMMA.16816.F32.BF16 R52, R92, R76.reuse, R52 ;  /* 0x0000004c5c34723c */ /* 0x081fe20000041834 */
[----:B------:R-:W0:Y:S07]  /*b4b0*/  LDSM.16.MT88.4 R92, [R81+UR6+0x4180] ;  /* 0x00418006515c783b */ /* 0x000e2e0008004200 */
[-C--:B------:R-:W-:Y:S01]  /*b4c0*/  HMMA.16816.F32.BF16 R28, R88, R76.reuse, R28 ;  /* 0x0000004c581c723c */ /* 0x080fe2000004181c */
[----:B------:R-:W2:Y:S07]  /*b4d0*/  LDSM.16.MT88.4 R88, [R0+UR6+0x4000] ;  /* 0x004000060058783b */ /* 0x000eae0008004200 */
[-C--:B-1----:R-:W-:Y:S01]  /*b4e0*/  HMMA.16816.F32.BF16 R48, R68, R76.reuse, R48 ;  /* 0x0000004c4430723c */ /* 0x082fe20000041830 */
[----:B------:R-:W1:Y:S07]  /*b4f0*/  LDSM.16.MT88.4 R68, [R0+UR6+0x4080] ;  /* 0x004080060044783b */ /* 0x000e6e0008004200 */
[-C--:B------:R-:W-:Y:S01]  /*b500*/  HMMA.16816.F32.BF16 R60, R100, R76.reuse, R60 ;  /* 0x0000004c643c723c */ /* 0x080fe2000004183c */
[----:B------:R-:W3:Y:S07]  /*b510*/  LDSM.16.MT88.4 R100, [R81+UR6+0x4080] ;  /* 0x004080065164783b */ /* 0x000eee0008004200 */
[-C--:B------:R-:W-:Y:S01]  /*b520*/  HMMA.16816.F32.BF16 R24, R24, R76.reuse, R96 ;  /* 0x0000004c1818723c */ /* 0x080fe20000041860 */
[----:B------:R-:W4:Y:S07]  /*b530*/  LDSM.16.MT88.4 R96, [R81+UR6+0x4100] ;  /* 0x004100065160783b */ /* 0x000f2e0008004200 */
[-C--:B0-----:R-:W-:Y:S01]  /*b540*/  HMMA.16816.F32.BF16 R32, R92, R76.reuse, R32 ;  /* 0x0000004c5c20723c */ /* 0x081fe20000041820 */
[----:B------:R-:W0:Y:S07]  /*b550*/  LDSM.16.MT88.4 R92, [R82+UR6+0x4000] ;  /* 0x00400006525c783b */ /* 0x000e2e0008004200 */
[-C--:B--2---:R-:W-:Y:S01]  /*b560*/  HMMA.16816.F32.BF16 R20, R88, R76.reuse, R20 ;  /* 0x0000004c5814723c */ /* 0x084fe20000041814 */
[----:B------:R-:W2:Y:S07]  /*b570*/  LDSM.16.MT88.4 R88, [R82+UR6+0x4080] ;  /* 0x004080065258783b */ /* 0x000eae0008004200 */
[-C--:B-1----:R-:W-:Y:S01]  /*b580*/  HMMA.16816.F32.BF16 R56, R68, R76.reuse, R56 ;  /* 0x0000004c4438723c */ /* 0x082fe20000041838 */
[----:B------:R-:W1:Y:S07]  /*b590*/  LDSM.16.MT88.4 R68, [R82+UR6+0x4100] ;  /* 0x004100065244783b */ /* 0x000e6e0008004200 */
[-C--:B---3--:R-:W-:Y:S01]  /*b5a0*/  HMMA.16816.F32.BF16 R36, R100, R76.reuse, R36 ;  /* 0x0000004c6424723c */ /* 0x088fe20000041824 */
[----:B------:R-:W3:Y:S07]  /*b5b0*/  LDSM.16.MT88.4 R100, [R0+UR6+0x4100] ;  /* 0x004100060064783b */ /* 0x000eee0008004200 */
[-C--:B----4-:R-:W-:Y:S01]  /*b5c0*/  HMMA.16816.F32.BF16 R44, R96, R76.reuse, R44 ;  /* 0x0000004c602c723c */ /* 0x090fe2000004182c */
        /* <DEDUP_REMOVED lines=9> */
[----:B----4-:R-:W-:Y:S01]  /*b660*/  HMMA.16816.F32.BF16 R12, R96, R76, R12 ;  /* 0x0000004c600c723c */ /* 0x010fe2000004180c */
[----:B------:R-:W4:Y:S07]  /*b670*/  LDSM.16.MT88.4 R96, [R2+UR6+0x6080] ;  /* 0x006080060260783b */ /* 0x000f2e0008004200 */
[-C--:B0-----:R-:W-:Y:S01]  /*b680*/  HMMA.16816.F32.BF16 R60, R92, R78.reuse, R60 ;  /* 0x0000004e5c3c723c */ /* 0x081fe2000004183c */
[----:B------:R-:W0:Y:S07]  /*b690*/  LDSM.16.MT88.4 R92, [R81+UR6+0x6080] ;  /* 0x00608006515c783b */ /* 0x000e2e0008004200 */
[-C--:B--2---:R-:W-:Y:S01]  /*b6a0*/  HMMA.16816.F32.BF16 R52, R88, R78.reuse, R52 ;  /* 0x0000004e5834723c */ /* 0x084fe20000041834 */
[----:B------:R-:W2:Y:S07]  /*b6b0*/  LDSM.16.MT88.4 R88, [R0+UR6+0x6000] ;  /* 0x006000060058783b */ /* 0x000eae0008004200 */
[----:B-1----:R-:W-:Y:S01]  /*b6c0*/  HMMA.16816.F32.BF16 R28, R68, R78, R28 ;  /* 0x0000004e441c723c */ /* 0x002fe2000004181c */
[----:B------:R-:W1:Y:S07]  /*b6d0*/  LDSM.16.MT88.4 R68, [R0+UR6+0x6080] ;  /* 0x006080060044783b */ /* 0x000e6e0008004200 */
[----:B---3--:R-:W-:Y:S01]  /*b6e0*/  HMMA.16816.F32.BF16 R8, R100, R76, R8 ;  /* 0x0000004c6408723c */ /* 0x008fe20000041808 */
        /* <DEDUP_REMOVED lines=16> */
[----:B------:R-:W-:Y:S07]  /*b7f0*/  LDSM.16.MT88.4 R88, [R2+UR6+0x8100] ;  /* 0x008100060258783b */ /* 0x000fee0008004200 */
[-C--:B-1----:R-:W-:Y:S01]  /*b800*/  HMMA.16816.F32.BF16 R64, R68, R78.reuse, R64 ;  /* 0x0000004e4440723c */ /* 0x082fe20000041840 */
[----:B------:R-:W1:Y:S07]  /*b810*/  LDSM.16.M88.4 R68, [R83+UR6+0x40080] ;  /* 0x040080065344783b */ /* 0x000e6e0008000200 */
[-C--:B------:R-:W-:Y:S01]  /*b820*/  HMMA.16816.F32.BF16 R48, R104, R78.reuse, R48 ;  /* 0x0000004e6830723c */ /* 0x080fe20000041830 */
[----:B------:R-:W-:Y:S07]  /*b830*/  LDSM.16.MT88.4 R104, [R81+UR6+0xa080] ;  /* 0x00a080065168783b */ /* 0x000fee0008004200 */
[-C--:B---3--:R-:W-:Y:S01]  /*b840*/  HMMA.16816.F32.BF16 R12, R100, R78.reuse, R12 ;  /* 0x0000004e640c723c */ /* 0x088fe2000004180c */
[----:B------:R-:W2:Y:S07]  /*b850*/  LDSM.16.MT88.4 R100, [R2+UR6+0x8000] ;  /* 0x008000060264783b */ /* 0x000eae0008004200 */
[-C--:B----4-:R-:W-:Y:S01]  /*b860*/  HMMA.16816.F32.BF16 R16, R96, R78.reuse, R16 ;  /* 0x0000004e6010723c */ /* 0x090fe20000041810 */
[----:B------:R-:W3:Y:S07]  /*b870*/  LDSM.16.MT88.4 R96, [R2+UR6+0x8080] ;  /* 0x008080060260783b */ /* 0x000eee0008004200 */
[----:B0-----:R-:W-:Y:S01]  /*b880*/  HMMA.16816.F32.BF16 R76, R92, R78, R8 ;  /* 0x0000004e5c4c723c */ /* 0x001fe20000041808 */
[----:B------:R-:W0:Y:S04]  /*b890*/  LDSM.16.MT88.4 R92, [R2+UR6+0x8180] ;  /* 0x00818006025c783b */ /* 0x000e280008004200 */
[----:B------:R-:W4:Y:S03]  /*b8a0*/  LDSM.16.MT88.4 R8, [R81+UR6+0x8000] ;  /* 0x008000065108783b */ /* 0x000f260008004200 */
[-C--:B-1----:R-:W-:Y:S01]  /*b8b0*/  HMMA.16816.F32.BF16 R52, R88, R68.reuse, R52 ;  /* 0x000000445834723c */ /* 0x082fe20000041834 */
[----:B------:R-:W1:Y:S07]  /*b8c0*/  LDSM.16.MT88.4 R88, [R81+UR6+0x8100] ;  /* 0x008100065158783b */ /* 0x000e6e0008004200 */
[-C--:B--2---:R-:W-:Y:S01]  /*b8d0*/  HMMA.16816.F32.BF16 R60, R100, R68.reuse, R60 ;  /* 0x00000044643c723c */ /* 0x084fe2000004183c */
[----:B------:R-:W2:Y:S07]  /*b8e0*/  LDSM.16.MT88.4 R100, [R81+UR6+0x8080] ;  /* 0x008080065164783b */ /* 0x000eae0008004200 */
[-C--:B---3--:R-:W-:Y:S01]  /*b8f0*/  HMMA.16816.F32.BF16 R24, R96, R68.reuse, R24 ;  /* 0x000000446018723c */ /* 0x088fe20000041818 */
[----:B------:R-:W3:Y:S07]  /*b900*/  LDSM.16.MT88.4 R96, [R81+UR6+0x8180] ;  /* 0x008180065160783b */ /* 0x000eee0008004200 */
[-C--:B0-----:R-:W-:Y:S01]  /*b910*/  HMMA.16816.F32.BF16 R28, R92, R68.reuse, R28 ;  /* 0x000000445c1c723c */ /* 0x081fe2000004181c */
[----:B------:R-:W0:Y:S07]  /*b920*/  LDSM.16.MT88.4 R92, [R0+UR6+0x8000] ;  /* 0x00800006005c783b */ /* 0x000e2e0008004200 */
[-C--:B----4-:R-:W-:Y:S01]  /*b930*/  HMMA.16816.F32.BF16 R48, R8, R68.reuse, R48 ;  /* 0x000000440830723c */ /* 0x090fe20000041830 */
[----:B------:R-:W4:Y:S07]  /*b940*/  LDSM.16.MT88.4 R8, [R0+UR6+0x8080] ;  /* 0x008080060008783b */ /* 0x000f2e0008004200 */
        /* <DEDUP_REMOVED lines=20> */
[----:B-1----:R-:W-:Y:S01]  /*ba90*/  HMMA.16816.F32.BF16 R76, R88, R68, R76 ;  /* 0x00000044584c723c */ /* 0x002fe2000004184c */
        /* <DEDUP_REMOVED lines=21> */
[-C--:B------:R-:W-:Y:S01]  /*bbf0*/  HMMA.16816.F32.BF16 R36, R104, R70.reuse, R36 ;  /* 0x000000466824723c */ /* 0x080fe20000041824 */
[----:B------:R-:W-:Y:S07]  /*bc00*/  LDSM.16.MT88.4 R104, [R0+UR6+0xe100] ;  /* 0x00e100060068783b */ /* 0x000fee0008004200 */
[-C--:B--2---:R-:W-:Y:S01]  /*bc10*/  HMMA.16816.F32.BF16 R40, R100, R70.reuse, R40 ;  /* 0x000000466428723c */ /* 0x084fe20000041828 */
[----:B------:R-:W-:Y:S07]  /*bc20*/  LDSM.16.MT88.4 R100, [R2+UR6+0xc080] ;  /* 0x00c080060264783b */ /* 0x000fee0008004200 */
[-C--:B---3--:R-:W-:Y:S01]  /*bc30*/  HMMA.16816.F32.BF16 R64, R96, R70.reuse, R64 ;  /* 0x000000466040723c */ /* 0x088fe20000041840 */
[----:B------:R-:W-:Y:S07]  /*bc40*/  LDSM.16.MT88.4 R96, [R81+UR6+0xc000] ;  /* 0x00c000065160783b */ /* 0x000fee0008004200 */
[-C--:B0-----:R-:W-:Y:S01]  /*bc50*/  HMMA.16816.F32.BF16 R12, R92, R70.reuse, R12 ;  /* 0x000000465c0c723c */ /* 0x081fe2000004180c */
[----:B------:R-:W-:Y:S07]  /*bc60*/  LDSM.16.MT88.4 R92, [R2+UR6+0xc000] ;  /* 0x00c00006025c783b */ /* 0x000fee0008004200 */
[-C--:B----4-:R-:W-:Y:S01]  /*bc70*/  HMMA.16816.F32.BF16 R16, R8, R70.reuse, R16 ;  /* 0x000000460810723c */ /* 0x090fe20000041810 */
[----:B------:R-:W0:Y:S07]  /*bc80*/  LDSM.16.M88.4 R8, [R3+UR6+0x40080] ;  /* 0x040080060308783b */ /* 0x000e2e0008000200 */
[----:B-1----:R-:W-:Y:S01]  /*bc90*/  HMMA.16816.F32.BF16 R68, R88, R70, R76 ;  /* 0x000000465844723c */ /* 0x002fe2000004184c */
[----:B------:R-:W1:Y:S04]  /*bca0*/  LDSM.16.MT88.4 R88, [R2+UR6+0xc100] ;  /* 0x00c100060258783b */ /* 0x000e680008004200 */
[----:B------:R-:W2:Y:S03]  /*bcb0*/  LDSM.16.MT88.4 R76, [R2+UR6+0xc180] ;  /* 0x00c18006024c783b */ /* 0x000ea60008004200 */
[-C--:B0-----:R-:W-:Y:S01]  /*bcc0*/  HMMA.16816.F32.BF16 R60, R92, R8.reuse, R60 ;  /* 0x000000085c3c723c */ /* 0x081fe2000004183c */
[----:B------:R-:W0:Y:S07]  /*bcd0*/  LDSM.16.MT88.4 R92, [R81+UR6+0xc080] ;  /* 0x00c08006515c783b */ /* 0x000e2e0008004200 */
[-C--:B-1----:R-:W-:Y:S01]  /*bce0*/  HMMA.16816.F32.BF16 R52, R88, R8.reuse, R52 ;  /* 0x000000085834723c */ /* 0x082fe20000041834 */
[----:B------:R-:W1:Y:S07]  /*bcf0*/  LDSM.16.MT88.4 R88, [R81+UR6+0xc180] ;  /* 0x00c180065158783b */ /* 0x000e6e0008004200 */
[-C--:B--2---:R-:W-:Y:S01]  /*bd00*/  HMMA.16816.F32.BF16 R28, R76, R8.reuse, R28 ;  /* 0x000000084c1c723c */ /* 0x084fe2000004181c */
[----:B------:R-:W2:Y:S07]  /*bd10*/  LDSM.16.MT88.4 R76, [R0+UR6+0xc000] ;  /* 0x00c00006004c783b */ /* 0x000eae0008004200 */
[-C--:B------:R-:W-:Y:S01]  /*bd20*/  HMMA.16816.F32.BF16 R24, R100, R8.reuse, R24 ;  /* 0x000000086418723c */ /* 0x080fe20000041818 */
[----:B------:R-:W3:Y:S07]  /*bd30*/  LDSM.16.MT88.4 R100, [R81+UR6+0xc100] ;  /* 0x00c100065164783b */ /* 0x000eee0008004200 */
[-C--:B------:R-:W-:Y:S01]  /*bd40*/  HMMA.16816.F32.BF16 R48, R96, R8.reuse, R48 ;  /* 0x000000086030723c */ /* 0x080fe20000041830 */
[----:B------:R-:W4:Y:S07]  /*bd50*/  LDSM.16.MT88.4 R96, [R0+UR6+0xc080] ;  /* 0x00c080060060783b */ /* 0x000f2e0008004200 */
[-C--:B0-----:R-:W-:Y:S01]  /*bd60*/  HMMA.16816.F32.BF16 R36, R92, R8.reuse, R36 ;  /* 0x000000085c24723c */ /* 0x081fe20000041824 */
[----:B------:R-:W0:Y:S07]  /*bd70*/  LDSM.16.MT88.4 R92, [R0+UR6+0xc100] ;  /* 0x00c10006005c783b */ /* 0x000e2e0008004200 */
[-C--:B-1----:R-:W-:Y:S01]  /*bd80*/  HMMA.16816.F32.BF16 R32, R88, R8.reuse, R32 ;  /* 0x000000085820723c */ /* 0x082fe20000041820 */
[----:B------:R-:W1:Y:S07]  /*bd90*/  LDSM.16.MT88.4 R88, [R82+UR6+0xc000] ;  /* 0x00c000065258783b */ /* 0x000e6e0008004200 */
[-C--:B--2---:R-:W-:Y:S01]  /*bda0*/  HMMA.16816.F32.BF16 R20, R76, R8.reuse, R20 ;  /* 0x000000084c14723c */ /* 0x084fe20000041814 */
[----:B------:R-:W2:Y:S07]  /*bdb0*/  LDSM.16.MT88.4 R76, [R82+UR6+0xc080] ;  /* 0x00c08006524c783b */ /* 0x000eae0008004200 */
[-C--:B---3--:R-:W-:Y:S01]  /*bdc0*/  HMMA.16816.F32.BF16 R44, R100, R8.reuse, R44 ;  /* 0x00000008642c723c */ /* 0x088fe2000004182c */
[----:B------:R-:W3:Y:S07]  /*bdd0*/  LDSM.16.MT88.4 R100, [R0+UR6+0xc180] ;  /* 0x00c180060064783b */ /* 0x000eee0008004200 */
[-C--:B----4-:R-:W-:Y:S01]  /*bde0*/  HMMA.16816.F32.BF16 R56, R96, R8.reuse, R56 ;  /* 0x000000086038723c */ /* 0x090fe20000041838 */
        /* <DEDUP_REMOVED lines=11> */
[----:B0-----:R-:W-:Y:S01]  /*bea0*/  HMMA.16816.F32.BF16 R68, R92, R8, R68 ;  /* 0x000000085c44723c */ /* 0x001fe20000041844 */
        /* <DEDUP_REMOVED lines=22> */
[----:B------:R-:W-:Y:S07]  /*c010*/  LDSM.16.MT88.4 R88, [R2+UR6+0x10000] ;  /* 0x010000060258783b */ /* 0x000fee0008004200 */
[-C--:B--2---:R-:W-:Y:S01]  /*c020*/  HMMA.16816.F32.BF16 R16, R76, R10.reuse, R16 ;  /* 0x0000000a4c10723c */ /* 0x084fe20000041810 */
        /* <DEDUP_REMOVED lines=9> */
[----:B------:R-:W-:Y:S03]  /*c0c0*/  LDSM.16.MT88.4 R92, [R2+UR6+0x10180] ;  /* 0x01018006025c783b */ /* 0x000fe60008004200 */
        /* <DEDUP_REMOVED lines=8> */
[-C--:B-1----:R-:W-:Y:S01]  /*c150*/  HMMA.16816.F32.BF16 R36, R88, R76.reuse, R36 ;  /* 0x0000004c5824723c */ /* 0x082fe20000041824 */
[----:B------:R-:W1:Y:S07]  /*c160*/  LDSM.16.MT88.4 R88, [R0+UR6+0x10100] ;  /* 0x010100060058783b */ /* 0x000e6e0008004200 */
[-C--:B------:R-:W-:Y:S01]  /*c170*/  HMMA.16816.F32.BF16 R28, R92, R76.reuse, R28 ;  /* 0x0000004c5c1c723c */ /* 0x080fe2000004181c */
[----:B------:R-:W4:Y:S07]  /*c180*/  LDSM.16.MT88.4 R92, [R0+UR6+0x10000] ;  /* 0x01000006005c783b */ /* 0x000f2e0008004200 */
        /* <DEDUP_REMOVED lines=8> */
[-C--:B----4-:R-:W-:Y:S01]  /*c210*/  HMMA.16816.F32.BF16 R20, R92, R76.reuse, R20 ;  /* 0x0000004c5c14723c */ /* 0x090fe20000041814 */
        /* <DEDUP_REMOVED lines=9> */
[----:B----4-:R-:W-:Y:S01]  /*c2b0*/  HMMA.16816.F32.BF16 R64, R92, R76, R64 ;  /* 0x0000004c5c40723c */ /* 0x010fe20000041840 */
[----:B------:R-:W4:Y:S07]  /*c2c0*/  LDSM.16.MT88.4 R92, [R81+UR6+0x12000] ;  /* 0x01200006515c783b */ /* 0x000f2e0008004200 */
[-C--:B--2---:R-:W-:Y:S01]  /*c2d0*/  HMMA.16816.F32.BF16 R52, R100, R78.reuse, R52 ;  /* 0x0000004e6434723c */ /* 0x084fe20000041834 */
[----:B------:R-:W2:Y:S07]  /*c2e0*/  LDSM.16.MT88.4 R100, [R81+UR6+0x12180] ;  /* 0x012180065164783b */ /* 0x000eae0008004200 */
[-C--:B---3--:R-:W-:Y:S01]  /*c2f0*/  HMMA.16816.F32.BF16 R28, R96, R78.reuse, R28 ;  /* 0x0000004e601c723c */ /* 0x088fe2000004181c */
[----:B------:R-:W-:Y:S07]  /*c300*/  LDSM.16.MT88.4 R96, [R0+UR6+0x12000] ;  /* 0x012000060060783b */ /* 0x000fee0008004200 */
[-C--:B0-----:R-:W-:Y:S01]  /*c310*/  HMMA.16816.F32.BF16 R24, R68, R78.reuse, R24 ;  /* 0x0000004e4418723c */ /* 0x081fe20000041818 */
[----:B------:R-:W0:Y:S07]  /*c320*/  LDSM.16.MT88.4 R68, [R81+UR6+0x12100] ;  /* 0x012100065144783b */ /* 0x000e2e0008004200 */
[-C--:B-1----:R-:W-:Y:S01]  /*c330*/  HMMA.16816.F32.BF16 R36, R88, R78.reuse, R36 ;  /* 0x0000004e5824723c */ /* 0x082fe20000041824 */
[----:B------:R-:W1:Y:S07]  /*c340*/  LDSM.16.MT88.4 R88, [R0+UR6+0x12100] ;  /* 0x012100060058783b */ /* 0x000e6e0008004200 */
[-C--:B------:R-:W-:Y:S01]  /*c350*/  HMMA.16816.F32.BF16 R60, R104, R78.reuse, R60 ;  /* 0x0000004e683c723c */ /* 0x080fe2000004183c */
[----:B------:R-:W3:Y:S07]  /*c360*/  LDSM.16.MT88.4 R104, [R82+UR6+0x12000] ;  /* 0x012000065268783b */ /* 0x000eee0008004200 */
[-C--:B----4-:R-:W-:Y:S01]  /*c370*/  HMMA.16816.F32.BF16 R48, R92, R78.reuse, R48 ;  /* 0x0000004e5c30723c */ /* 0x090fe20000041830 */
[----:B------:R-:W4:Y:S07]  /*c380*/  LDSM.16.MT88.4 R92, [R0+UR6+0x12080] ;  /* 0x01208006005c783b */ /* 0x000f2e0008004200 */
[-C--:B--2---:R-:W-:Y:S01]  /*c390*/  HMMA.16816.F32.BF16 R32, R100, R78.reuse, R32 ;  /* 0x0000004e6420723c */ /* 0x084fe20000041820 */
[----:B------:R-:W2:Y:S07]  /*c3a0*/  LDSM.16.MT88.4 R100, [R82+UR6+0x12080] ;  /* 0x012080065264783b */ /* 0x000eae0008004200 */
[-C--:B0-----:R-:W-:Y:S01]  /*c3b0*/  HMMA.16816.F32.BF16 R44, R68, R78.reuse, R44 ;  /* 0x0000004e442c723c */ /* 0x081fe2000004182c */
[----:B------:R-:W0:Y:S07]  /*c3c0*/  LDSM.16.MT88.4 R68, [R0+UR6+0x12180] ;  /* 0x012180060044783b */ /* 0x000e2e0008004200 */
[-C--:B------:R-:W-:Y:S01]  /*c3d0*/  HMMA.16816.F32.BF16 R20, R96, R78.reuse, R20 ;  /* 0x0000004e6014723c */ /* 0x080fe20000041814 */
[----:B------:R-:W0:Y:S07]  /*c3e0*/  LDSM.16.MT88.4 R96, [R82+UR6+0x12100] ;  /* 0x012100065260783b */ /* 0x000e2e0008004200 */
[-C--:B-1----:R-:W-:Y:S01]  /*c3f0*/  HMMA.16816.F32.BF16 R72, R88, R78.reuse, R72 ;  /* 0x0000004e5848723c */ /* 0x082fe20000041848 */
[----:B------:R-:W1:Y:S07]  /*c400*/  LDSM.16.MT88.4 R88, [R82+UR6+0x12180] ;  /* 0x012180065258783b */ /* 0x000e6e0008004200 */
[-C--:B---3--:R-:W-:Y:S01]  /*c410*/  HMMA.16816.F32.BF16 R16, R104, R78.reuse, R16 ;  /* 0x0000004e6810723c */ /* 0x088fe20000041810 */
[----:B------:R-:W-:Y:S07]  /*c420*/  LDSM.16.MT88.4 R104, [R81+UR6+0x16100] ;  /* 0x016100065168783b */ /* 0x000fee0008004200 */
[-C--:B----4-:R-:W-:Y:S01]  /*c430*/  HMMA.16816.F32.BF16 R56, R92, R78.reuse, R56 ;  /* 0x0000004e5c38723c */ /* 0x090fe20000041838 */
[----:B------:R-:W-:Y:S07]  /*c440*/  LDSM.16.M88.4 R92, [R3+UR6+0x40100] ;  /* 0x04010006035c783b */ /* 0x000fee0008000200 */
[-C--:B--2---:R-:W-:Y:S01]  /*c450*/  HMMA.16816.F32.BF16 R40, R100, R78.reuse, R40 ;  /* 0x0000004e6428723c */ /* 0x084fe20000041828 */
[----:B------:R-:W-:Y:S07]  /*c460*/  LDSM.16.MT88.4 R100, [R2+UR6+0x14080] ;  /* 0x014080060264783b */ /* 0x000fee0008004200 */
[-C--:B0-----:R-:W-:Y:S01]  /*c470*/  HMMA.16816.F32.BF16 R12, R68, R78.reuse, R12 ;  /* 0x0000004e440c723c */ /* 0x081fe2000004180c */
[----:B------:R-:W0:Y:S07]  /*c480*/  LDSM.16.MT88.4 R68, [R2+UR6+0x14000] ;  /* 0x014000060244783b */ /* 0x000e2e0008004200 */
[-C--:B------:R-:W-:Y:S01]  /*c490*/  HMMA.16816.F32.BF16 R64, R96, R78.reuse, R64 ;  /* 0x0000004e6040723c */ /* 0x080fe20000041840 */
[----:B------:R-:W-:Y:S07]  /*c4a0*/  LDSM.16.MT88.4 R96, [R2+UR6+0x14100] ;  /* 0x014100060260783b */ /* 0x000fee0008004200 */
[----:B-1----:R-:W-:Y:S01]  /*c4b0*/  HMMA.16816.F32.BF16 R76, R88, R78, R8 ;  /* 0x0000004e584c723c */ /* 0x002fe20000041808 */
[----:B------:R-:W1:Y:S04]  /*c4c0*/  LDSM.16.MT88.4 R8, [R2+UR6+0x14180] ;  /* 0x014180060208783b */ /* 0x000e680008004200 */
[----:B------:R-:W-:Y:S03]  /*c4d0*/  LDSM.16.MT88.4 R88, [R81+UR6+0x14000] ;  /* 0x014000065158783b */ /* 0x000fe60008004200 */
[-C--:B0-----:R-:W-:Y:S01]  /*c4e0*/  HMMA.16816.F32.BF16 R60, R68, R92.reuse, R60 ;  /* 0x0000005c443c723c */ /* 0x081fe2000004183c */
[----:B------:R-:W0:Y:S07]  /*c4f0*/  LDSM.16.MT88.4 R68, [R81+UR6+0x14080] ;  /* 0x014080065144783b */ /* 0x000e2e0008004200 */
[-C--:B-1----:R-:W-:Y:S01]  /*c500*/  HMMA.16816.F32.BF16 R28, R8, R92.reuse, R28 ;  /* 0x0000005c081c723c */ /* 0x082fe2000004181c */
[----:B------:R-:W1:Y:S07]  /*c510*/  LDSM.16.MT88.4 R8, [R81+UR6+0x14180] ;  /* 0x014180065108783b */ /* 0x000e6e0008004200 */
[-C--:B------:R-:W-:Y:S01]  /*c520*/  HMMA.16816.F32.BF16 R52, R96, R92.reuse, R52 ;  /* 0x0000005c6034723c */ /* 0x080fe20000041834 */
[----:B------:R-:W2:Y:S07]  /*c530*/  LDSM.16.MT88.4 R96, [R0+UR6+0x14000] ;  /* 0x014000060060783b */ /* 0x000eae0008004200 */
[-C--:B0-----:R-:W-:Y:S01]  /*c540*/  HMMA.16816.F32.BF16 R36, R68, R92.reuse, R36 ;  /* 0x0000005c4424723c */ /* 0x081fe20000041824 */
[----:B------:R-:W0:Y:S07]  /*c550*/  LDSM.16.MT88.4 R68, [R0+UR6+0x14100] ;  /* 0x014100060044783b */ /* 0x000e2e0008004200 */
[-C--:B-1----:R-:W-:Y:S01]  /*c560*/  HMMA.16816.F32.BF16 R32, R8, R92.reuse, R32 ;  /* 0x0000005c0820723c */ /* 0x082fe20000041820 */
[----:B------:R-:W1:Y:S07]  /*c570*/  LDSM.16.MT88.4 R8, [R0+UR6+0x14180] ;  /* 0x014180060008783b */ /* 0x000e6e0008004200 */
[-C--:B------:R-:W-:Y:S01]  /*c580*/  HMMA.16816.F32.BF16 R24, R100, R92.reuse, R24 ;  /* 0x0000005c6418723c */ /* 0x080fe20000041818 */
[----:B------:R-:W3:Y:S07]  /*c590*/  LDSM.16.MT88.4 R100, [R81+UR6+0x14100] ;  /* 0x014100065164783b */ /* 0x000eee0008004200 */
[-C--:B------:R-:W-:Y:S01]  /*c5a0*/  HMMA.16816.F32.BF16 R48, R88, R92.reuse, R48 ;  /* 0x0000005c5830723c */ /* 0x080fe20000041830 */
[----:B------:R-:W4:Y:S07]  /*c5b0*/  LDSM.16.MT88.4 R88, [R0+UR6+0x14080] ;  /* 0x014080060058783b */ /* 0x000f2e0008004200 */
[-C--:B--2---:R-:W-:Y:S01]  /*c5c0*/  HMMA.16816.F32.BF16 R20, R96, R92.reuse, R20 ;  /* 0x0000005c6014723c */ /* 0x084fe20000041814 */
[----:B------:R-:W2:Y:S07]  /*c5d0*/  LDSM.16.MT88.4 R96, [R82+UR6+0x14080] ;  /* 0x014080065260783b */ /* 0x000eae0008004200 */
[-C--:B0-----:R-:W-:Y:S01]  /*c5e0*/  HMMA.16816.F32.BF16 R72, R68, R92.reuse, R72 ;  /* 0x0000005c4448723c */ /* 0x081fe20000041848 */
[----:B------:R-:W0:Y:S07]  /*c5f0*/  LDSM.16.MT88.4 R68, [R82+UR6+0x14180] ;  /* 0x014180065244783b */ /* 0x000e2e0008004200 */
[-C--:B-1----:R-:W-:Y:S01]  /*c600*/  HMMA.16816.F32.BF16 R12, R8, R92.reuse, R12 ;  /* 0x0000005c080c723c */ /* 0x082fe2000004180c */
[----:B------:R-:W1:Y:S07]  /*c610*/  LDSM.16.MT88.4 R8, [R2+UR6+0x16000] ;  /* 0x016000060208783b */ /* 0x000e6e0008004200 */
[-C--:B---3--:R-:W-:Y:S01]  /*c620*/  HMMA.16816.F32.BF16 R44, R100, R92.reuse, R44 ;  /* 0x0000005c642c723c */ /* 0x088fe2000004182c */
[----:B------:R-:W3:Y:S07]  /*c630*/  LDSM.16.MT88.4 R100, [R82+UR6+0x14000] ;  /* 0x014000065264783b */ /* 0x000eee0008004200 */
[-C--:B----4-:R-:W-:Y:S01]  /*c640*/  HMMA.16816.F32.BF16 R56, R88, R92.reuse, R56 ;  /* 0x0000005c5838723c */ /* 0x090fe20000041838 */
[----:B------:R-:W4:Y:S07]  /*c650*/  LDSM.16.MT88.4 R88, [R82+UR6+0x14100] ;  /* 0x014100065258783b */ /* 0x000f2e0008004200 */
[-C--:B--2---:R-:W-:Y:S01]  /*c660*/  HMMA.16816.F32.BF16 R40, R96, R92.reuse, R40 ;  /* 0x0000005c6028723c */ /* 0x084fe20000041828 */
[----:B------:R-:W2:Y:S07]  /*c670*/  LDSM.16.MT88.4 R96, [R2+UR6+0x16100] ;  /* 0x016100060260783b */ /* 0x000eae0008004200 */
[----:B0-----:R-:W-:Y:S01]  /*c680*/  HMMA.16816.F32.BF16 R76, R68, R92, R76 ;  /* 0x0000005c444c723c */ /* 0x001fe2000004184c */
[----:B------:R-:W0:Y:S07]  /*c690*/  LDSM.16.MT88.4 R68, [R81+UR6+0x16000] ;  /* 0x016000065144783b */ /* 0x000e2e0008004200 */
[----:B-1----:R-:W-:Y:S01]  /*c6a0*/  HMMA.16816.F32.BF16 R60, R8, R94, R60 ;  /* 0x0000005e083c723c */ /* 0x002fe2000004183c */
[----:B------:R-:W1:Y:S07]  /*c6b0*/  LDSM.16.MT88.4 R8, [R81+UR6+0x16080] ;  /* 0x016080065108783b */ /* 0x000e6e0008004200 */
[-C--:B---3--:R-:W-:Y:S01]  /*c6c0*/  HMMA.16816.F32.BF16 R16, R100, R92.reuse, R16 ;  /* 0x0000005c6410723c */ /* 0x088fe20000041810 */
[----:B------:R-:W3:Y:S07]  /*c6d0*/  LDSM.16.MT88.4 R100, [R2+UR6+0x16080] ;  /* 0x016080060264783b */ /* 0x000eee0008004200 */
[----:B----4-:R-:W-:Y:S01]  /*c6e0*/  HMMA.16816.F32.BF16 R64, R88, R92, R64 ;  /* 0x0000005c5840723c */ /* 0x010fe20000041840 */
        /* <DEDUP_REMOVED lines=12> */
[----:B------:R-:W-:Y:S07]  /*c7b0*/  LDSM.16.M88.4 R96, [R83+UR6+0x40180] ;  /* 0x040180065360783b */ /* 0x000fee0008000200 */
[-C--:B0-----:R-:W-:Y:S01]  /*c7c0*/  HMMA.16816.F32.BF16 R56, R68, R94.reuse, R56 ;  /* 0x0000005e4438723c */ /* 0x081fe20000041838 */
[----:B------:R-:W0:Y:S07]  /*c7d0*/  LDSM.16.MT88.4 R68, [R82+UR6+0x16100] ;  /* 0x016100065244783b */ /* 0x000e2e0008004200 */
[-C--:B-1----:R-:W-:Y:S01]  /*c7e0*/  HMMA.16816.F32.BF16 R12, R8, R94.reuse, R12 ;  /* 0x0000005e080c723c */ /* 0x082fe2000004180c */
[----:B------:R-:W1:Y:S07]  /*c7f0*/  LDSM.16.MT88.4 R8, [R2+UR6+0x18000] ;  /* 0x018000060208783b */ /* 0x000e6e0008004200 */
[-C--:B------:R-:W-:Y:S01]  /*c800*/  HMMA.16816.F32.BF16 R44, R104, R94.reuse, R44 ;  /* 0x0000005e682c723c */ /* 0x080fe2000004182c */
[----:B------:R-:W2:Y:S07]  /*c810*/  LDSM.16.MT88.4 R104, [R82+UR6+0x16000] ;  /* 0x016000065268783b */ /* 0x000eae0008004200 */
[-C--:B---3--:R-:W-:Y:S01]  /*c820*/  HMMA.16816.F32.BF16 R32, R100, R94.reuse, R32 ;  /* 0x0000005e6420723c */ /* 0x088fe20000041820 */
[----:B------:R-:W3:Y:S07]  /*c830*/  LDSM.16.MT88.4 R100, [R82+UR6+0x16080] ;  /* 0x016080065264783b */ /* 0x000eee0008004200 */
[-C--:B----4-:R-:W-:Y:S01]  /*c840*/  HMMA.16816.F32.BF16 R72, R88, R94.reuse, R72 ;  /* 0x0000005e5848723c */ /* 0x090fe20000041848 */
[----:B------:R-:W4:Y:S07]  /*c850*/  LDSM.16.MT88.4 R88, [R82+UR6+0x16180] ;  /* 0x016180065258783b */ /* 0x000f2e0008004200 */
[----:B0-----:R-:W-:Y:S01]  /*c860*/  HMMA.16816.F32.BF16 R64, R68, R94, R64 ;  /* 0x0000005e4440723c */ /* 0x001fe20000041840 */
[----:B------:R-:W0:Y:S07]  /*c870*/  LDSM.16.MT88.4 R68, [R2+UR6+0x18100] ;  /* 0x018100060244783b */ /* 0x000e2e0008004200 */
[----:B-1----:R-:W-:Y:S01]  /*c880*/  HMMA.16816.F32.BF16 R60, R8, R96, R60 ;  /* 0x00000060083c723c */ /* 0x002fe2000004183c */
[----:B------:R-:W1:Y:S07]  /*c890*/  LDSM.16.MT88.4 R8, [R81+UR6+0x18080] ;  /* 0x018080065108783b */ /* 0x000e6e0008004200 */
[-C--:B--2---:R-:W-:Y:S01]  /*c8a0*/  HMMA.16816.F32.BF16 R16, R104, R94.reuse, R16 ;  /* 0x0000005e6810723c */ /* 0x084fe20000041810 */
[----:B------:R-:W-:Y:S07]  /*c8b0*/  LDSM.16.MT88.4 R104, [R2+UR6+0x1a080] ;  /* 0x01a080060268783b */ /* 0x000fee0008004200 */
[-C--:B---3--:R-:W-:Y:S01]  /*c8c0*/  HMMA.16816.F32.BF16 R40, R100, R94.reuse, R40 ;  /* 0x0000005e6428723c */ /* 0x088fe20000041828 */
[----:B------:R-:W-:Y:S07]  /*c8d0*/  LDSM.16.MT88.4 R100, [R2+UR6+0x18080] ;  /* 0x018080060264783b */ /* 0x000fee0008004200 */
[----:B----4-:R-:W-:Y:S01]  /*c8e0*/  HMMA.16816.F32.BF16 R92, R88, R94, R76 ;  /* 0x0000005e585c723c */ /* 0x010fe2000004184c */
[----:B------:R-:W2:Y:S04]  /*c8f0*/  LDSM.16.MT88.4 R88, [R2+UR6+0x18180] ;  /* 0x018180060258783b */ /* 0x000ea80008004200 */
[----:B------:R-:W3:Y:S03]  /*c900*/  LDSM.16.MT88.4 R76, [R81+UR6+0x18000] ;  /* 0x01800006514c783b */ /* 0x000ee60008004200 */
        /* <DEDUP_REMOVED lines=26> */
[----:B---3--:R-:W-:Y:S01]  /*cab0*/  HMMA.16816.F32.BF16 R64, R76, R96, R64 ;  /* 0x000000604c40723c */ /* 0x008fe20000041840 */
[----:B------:R-:W3:Y:S07]  /*cac0*/  LDSM.16.MT88.4 R76, [R81+UR6+0x1a080] ;  /* 0x01a08006514c783b */ /* 0x000eee0008004200 */
[-C--:B0-----:R-:W-:Y:S01]  /*cad0*/  HMMA.16816.F32.BF16 R60, R68, R98.reuse, R60 ;  /* 0x00000062443c723c */ /* 0x081fe2000004183c */
[----:B------:R-:W0:Y:S07]  /*cae0*/  LDSM.16.MT88.4 R68, [R81+UR6+0x1a100] ;  /* 0x01a100065144783b */ /* 0x000e2e0008004200 */
[----:B-1----:R-:W-:Y:S01]  /*caf0*/  HMMA.16816.F32.BF16 R48, R8, R98, R48 ;  /* 0x000000620830723c */ /* 0x002fe20000041830 */
[----:B------:R-:W1:Y:S07]  /*cb00*/  LDSM.16.MT88.4 R8, [R0+UR6+0x1a080] ;  /* 0x01a080060008783b */ /* 0x000e6e0008004200 */
[----:B----4-:R-:W-:Y:S01]  /*cb10*/  HMMA.16816.F32.BF16 R16, R100, R96, R16 ;  /* 0x000000606410723c */ /* 0x010fe20000041810 */
        /* <DEDUP_REMOVED lines=10> */
[----:B------:R-:W1:Y:S07]  /*cbc0*/  LDSM.16.MT88.4 R104, [R81+UR6+0x1a180] ;  /* 0x01a180065168783b */ /* 0x000e6e0008004200 */
[-C--:B----4-:R-:W-:Y:S01]  /*cbd0*/  HMMA.16816.F32.BF16 R52, R100, R98.reuse, R52 ;  /* 0x000000626434723c */ /* 0x090fe20000041834 */
[----:B------:R-:W4:Y:S07]  /*cbe0*/  LDSM.16.MT88.4 R100, [R0+UR6+0x1a000] ;  /* 0x01a000060064783b */ /* 0x000f2e0008004200 */
[-C--:B--2---:R-:W-:Y:S01]  /*cbf0*/  HMMA.16816.F32.BF16 R72, R88, R98.reuse, R72 ;  /* 0x000000625848723c */ /* 0x084fe20000041848 */
[----:B------:R-:W-:Y:S07]  /*cc00*/  LDSM.16.M88.4 R88, [R3+UR6+0x40180] ;  /* 0x040180060358783b */ /* 0x000fee0008000200 */
[-C--:B---3--:R-:W-:Y:S01]  /*cc10*/  HMMA.16816.F32.BF16 R12, R76, R98.reuse, R12 ;  /* 0x000000624c0c723c */ /* 0x088fe2000004180c */
[----:B------:R-:W2:Y:S07]  /*cc20*/  LDSM.16.MT88.4 R76, [R2+UR6+0x1c000] ;  /* 0x01c00006024c783b */ /* 0x000eae0008004200 */
[-C--:B0-----:R-:W-:Y:S01]  /*cc30*/  HMMA.16816.F32.BF16 R16, R68, R98.reuse, R16 ;  /* 0x000000624410723c */ /* 0x081fe20000041810 */
[----:B------:R-:W0:Y:S07]  /*cc40*/  LDSM.16.MT88.4 R68, [R2+UR6+0x1c080] ;  /* 0x01c080060244783b */ /* 0x000e2e0008004200 */
[-C--:B-1----:R-:W-:Y:S01]  /*cc50*/  HMMA.16816.F32.BF16 R64, R8, R98.reuse, R64 ;  /* 0x000000620840723c */ /* 0x082fe20000041840 */
[----:B------:R-:W1:Y:S07]  /*cc60*/  LDSM.16.MT88.4 R8, [R2+UR6+0x1c100] ;  /* 0x01c100060208783b */ /* 0x000e6e0008004200 */
[-C--:B------:R-:W-:Y:S01]  /*cc70*/  HMMA.16816.F32.BF16 R32, R104, R98.reuse, R32 ;  /* 0x000000626820723c */ /* 0x080fe20000041820 */
[----:B------:R-:W3:Y:S07]  /*cc80*/  LDSM.16.MT88.4 R104, [R82+UR6+0x1a080] ;  /* 0x01a080065268783b */ /* 0x000eee0008004200 */
[----:B----4-:R-:W-:Y:S01]  /*cc90*/  HMMA.16816.F32.BF16 R20, R100, R98, R20 ;  /* 0x000000626414723c */ /* 0x010fe20000041814 */
[----:B------:R-:W4:Y:S07]  /*cca0*/  LDSM.16.MT88.4 R100, [R82+UR6+0x1a180] ;  /* 0x01a180065264783b */ /* 0x000f2e0008004200 */
[-C--:B--2---:R-:W-:Y:S01]  /*ccb0*/  HMMA.16816.F32.BF16 R60, R76, R88.reuse, R60 ;  /* 0x000000584c3c723c */ /* 0x084fe2000004183c */
[----:B------:R-:W2:Y:S07]  /*ccc0*/  LDSM.16.MT88.4 R76, [R81+UR6+0x1c080] ;  /* 0x01c08006514c783b */ /* 0x000eae0008004200 */
[-C--:B0-----:R-:W-:Y:S01]  /*ccd0*/  HMMA.16816.F32.BF16 R24, R68, R88.reuse, R24 ;  /* 0x000000584418723c */ /* 0x081fe20000041818 */
[----:B------:R-:W0:Y:S07]  /*cce0*/  LDSM.16.MT88.4 R68, [R81+UR6+0x1c100] ;  /* 0x01c100065144783b */ /* 0x000e2e0008004200 */
[----:B-1----:R-:W-:Y:S01]  /*ccf0*/  HMMA.16816.F32.BF16 R52, R8, R88, R52 ;  /* 0x000000580834723c */ /* 0x002fe20000041834 */
[----:B------:R-:W1:Y:S07]  /*cd00*/  LDSM.16.MT88.4 R8, [R81+UR6+0x1c180] ;  /* 0x01c180065108783b */ /* 0x000e6e0008004200 */
[-C--:B---3--:R-:W-:Y:S01]  /*cd10*/  HMMA.16816.F32.BF16 R40, R104, R98.reuse, R40 ;  /* 0x000000626828723c */ /* 0x088fe20000041828 */
[----:B------:R-:W-:Y:S07]  /*cd20*/  LDSM.16.MT88.4 R104, [R2+UR6+0x1e100] ;  /* 0x01e100060268783b */ /* 0x000fee0008004200 */
[----:B----4-:R-:W-:Y:S01]  /*cd30*/  HMMA.16816.F32.BF16 R96, R100, R98, R92 ;  /* 0x000000626460723c */ /* 0x010fe2000004185c */
[----:B------:R-:W3:Y:S04]  /*cd40*/  LDSM.16.MT88.4 R100, [R2+UR6+0x1c180] ;  /* 0x01c180060264783b */ /* 0x000ee80008004200 */
[----:B------:R-:W4:Y:S03]  /*cd50*/  LDSM.16.MT88.4 R92, [R81+UR6+0x1c000] ;  /* 0x01c00006515c783b */ /* 0x000f260008004200 */
        /* <DEDUP_REMOVED lines=20> */
[----:B--2---:R-:W-:Y:S01]  /*cea0*/  HMMA.16816.F32.BF16 R96, R76, R88, R96 ;  /* 0x000000584c60723c */ /* 0x004fe20000041860 */
[----:B------:R-:W2:Y:S07]  /*ceb0*/  LDSM.16.MT88.4 R76, [R2+UR6+0x1e180] ;  /* 0x01e18006024c783b */ /* 0x000eae0008004200 */
[-C--:B0-----:R-:W-:Y:S01]  /*cec0*/  HMMA.16816.F32.BF16 R60, R68, R90.reuse, R60 ;  /* 0x0000005a443c723c */ /* 0x081fe2000004183c */
        /* <DEDUP_REMOVED lines=20> */
[----:B------:R-:W-:Y:S07]  /*d010*/  LDSM.16.M88.4 R68, [R83+UR6+0x40200] ;  /* 0x040200065344783b */ /* 0x000fee0008000200 */
[-C--:B-1----:R-:W-:Y:S01]  /*d020*/  HMMA.16816.F32.BF16 R16, R8, R90.reuse, R16 ;  /* 0x0000005a0810723c */ /* 0x082fe20000041810 */
[----:B------:R-:W0:Y:S07]  /*d030*/  LDSM.16.MT88.4 R8, [R2+UR6+0x20000] ;  /* 0x020000060208783b */ /* 0x000e2e0008004200 */
[-C--:B------:R-:W-:Y:S01]  /*d040*/  HMMA.16816.F32.BF16 R52, R104, R90.reuse, R52 ;  /* 0x0000005a6834723c */ /* 0x080fe20000041834 */
[----:B------:R-:W1:Y:S07]  /*d050*/  LDSM.16.MT88.4 R104, [R82+UR6+0x1e100] ;  /* 0x01e100065268783b */ /* 0x000e6e0008004200 */
[-C--:B---3--:R-:W-:Y:S01]  /*d060*/  HMMA.16816.F32.BF16 R56, R100, R90.reuse, R56 ;  /* 0x0000005a6438723c */ /* 0x088fe20000041838 */
[----:B------:R-:W3:Y:S07]  /*d070*/  LDSM.16.MT88.4 R100, [R82+UR6+0x1e180] ;  /* 0x01e180065264783b */ /* 0x000eee0008004200 */
[-C--:B----4-:R-:W-:Y:S01]  /*d080*/  HMMA.16816.F32.BF16 R72, R92, R90.reuse, R72 ;  /* 0x0000005a5c48723c */ /* 0x090fe20000041848 */
[----:B------:R-:W4:Y:S07]  /*d090*/  LDSM.16.MT88.4 R92, [R2+UR6+0x20080] ;  /* 0x02008006025c783b */ /* 0x000f2e0008004200 */
[----:B--2---:R-:W-:Y:S01]  /*d0a0*/  HMMA.16816.F32.BF16 R40, R76, R90, R40 ;  /* 0x0000005a4c28723c */ /* 0x004fe20000041828 */
[----:B------:R-:W2:Y:S07]  /*d0b0*/  LDSM.16.MT88.4 R76, [R2+UR6+0x20100] ;  /* 0x02010006024c783b */ /* 0x000eae0008004200 */
[----:B0-----:R-:W-:Y:S01]  /*d0c0*/  HMMA.16816.F32.BF16 R60, R8, R68, R60 ;  /* 0x00000044083c723c */ /* 0x001fe2000004183c */
[----:B------:R-:W0:Y:S07]  /*d0d0*/  LDSM.16.MT88.4 R8, [R81+UR6+0x20000] ;  /* 0x020000065108783b */ /* 0x000e2e0008004200 */
[-C--:B-1----:R-:W-:Y:S01]  /*d0e0*/  HMMA.16816.F32.BF16 R64, R104, R90.reuse, R64 ;  /* 0x0000005a6840723c */ /* 0x082fe20000041840 */
[----:B------:R-:W-:Y:S07]  /*d0f0*/  LDSM.16.MT88.4 R104, [R2+UR6+0x22180] ;  /* 0x022180060268783b */ /* 0x000fee0008004200 */
[----:B---3--:R-:W-:Y:S01]  /*d100*/  HMMA.16816.F32.BF16 R88, R100, R90, R96 ;  /* 0x0000005a6458723c */ /* 0x008fe20000041860 */
[----:B------:R-:W1:Y:S04]  /*d110*/  LDSM.16.MT88.4 R100, [R2+UR6+0x20180] ;  /* 0x020180060264783b */ /* 0x000e680008004200 */
[----:B------:R-:W-:Y:S03]  /*d120*/  LDSM.16.MT88.4 R96, [R81+UR6+0x20080] ;  /* 0x020080065160783b */ /* 0x000fe60008004200 */
[-C--:B----4-:R-:W-:Y:S01]  /*d130*/  HMMA.16816.F32.BF16 R24, R92, R68.reuse, R24 ;  /* 0x000000445c18723c */ /* 0x090fe20000041818 */
[----:B------:R-:W3:Y:S07]  /*d140*/  LDSM.16.MT88.4 R92, [R81+UR6+0x20100] ;  /* 0x02010006515c783b */ /* 0x000eee0008004200 */
        /* <DEDUP_REMOVED lines=8> */
[-C--:B--2---:R-:W-:Y:S01]  /*d1d0*/  HMMA.16816.F32.BF16 R32, R76, R68.reuse, R32 ;  /* 0x000000444c20723c */ /* 0x084fe20000041820 */
[----:B------:R-:W2:Y:S07]  /*d1e0*/  LDSM.16.MT88.4 R76, [R82+UR6+0x20000] ;  /* 0x02000006524c783b */ /* 0x000eae0008004200 */
[-C--:B0-----:R-:W-:Y:S01]  /*d1f0*/  HMMA.16816.F32.BF16 R20, R8, R68.reuse, R20 ;  /* 0x000000440814723c */ /* 0x081fe20000041814 */
[----:B------:R-:W0:Y:S07]  /*d200*/  LDSM.16.MT88.4 R8, [R82+UR6+0x20080] ;  /* 0x020080065208783b */ /* 0x000e2e0008004200 */
[-C--:B------:R-:W-:Y:S01]  /*d210*/  HMMA.16816.F32.BF16 R36, R96, R68.reuse, R36 ;  /* 0x000000446024723c */ /* 0x080fe20000041824 */
[----:B------:R-:W4:Y:S07]  /*d220*/  LDSM.16.MT88.4 R96, [R0+UR6+0x20100] ;  /* 0x020100060060783b */ /* 0x000f2e0008004200 */
        /* <DEDUP_REMOVED lines=8> */
[-C--:B----4-:R-:W-:Y:S01]  /*d2b0*/  HMMA.16816.F32.BF16 R72, R96, R68.reuse, R72 ;  /* 0x000000446048723c */ /* 0x090fe20000041848 */
[----:B------:R-:W4:Y:S07]  /*d2c0*/  LDSM.16.MT88.4 R96, [R82+UR6+0x20180] ;  /* 0x020180065260783b */ /* 0x000f2e0008004200 */
[----:B-1----:R-:W-:Y:S01]  /*d2d0*/  HMMA.16816.F32.BF16 R64, R100, R68, R64 ;  /* 0x000000446440723c */ /* 0x002fe20000041840 */
[----:B------:R-:W1:Y:S07]  /*d2e0*/  LDSM.16.MT88.4 R100, [R81+UR6+0x22000] ;  /* 0x022000065164783b */ /* 0x000e6e0008004200 */
[-C--:B---3--:R-:W-:Y:S01]  /*d2f0*/  HMMA.16816.F32.BF16 R60, R92, R70.reuse, R60 ;  /* 0x000000465c3c723c */ /* 0x088fe2000004183c */
[----:B------:R-:W3:Y:S07]  /*d300*/  LDSM.16.MT88.4 R92, [R81+UR6+0x22080] ;  /* 0x02208006515c783b */ /* 0x000eee0008004200 */
[-C--:B--2---:R-:W-:Y:S01]  /*d310*/  HMMA.16816.F32.BF16 R24, R76, R70.reuse, R24 ;  /* 0x000000464c18723c */ /* 0x084fe20000041818 */
[----:B------:R-:W2:Y:S07]  /*d320*/  LDSM.16.MT88.4 R76, [R81+UR6+0x22180] ;  /* 0x02218006514c783b */ /* 0x000eae0008004200 */
[----:B0-----:R-:W-:Y:S01]  /*d330*/  HMMA.16816.F32.BF16 R52, R8, R70, R52 ;  /* 0x000000460834723c */ /* 0x001fe20000041834 */
[----:B------:R-:W0:Y:S07]  /*d340*/  LDSM.16.MT88.4 R8, [R0+UR6+0x22000] ;  /* 0x022000060008783b */ /* 0x000e2e0008004200 */
[----:B----4-:R-:W-:Y:S01]  /*d350*/  HMMA.16816.F32.BF16 R88, R96, R68, R88 ;  /* 0x000000446058723c */ /* 0x010fe20000041858 */
        /* <DEDUP_REMOVED lines=11> */
[-C--:B-1----:R-:W-:Y:S01]  /*d410*/  HMMA.16816.F32.BF16 R56, R100, R70.reuse, R56 ;  /* 0x000000466438723c */ /* 0x082fe20000041838 */
[----:B------:R-:W1:Y:S07]  /*d420*/  LDSM.16.MT88.4 R100, [R82+UR6+0x22100] ;  /* 0x022100065264783b */ /* 0x000e6e0008004200 */
[-C--:B---3--:R-:W-:Y:S01]  /*d430*/  HMMA.16816.F32.BF16 R72, R92, R70.reuse, R72 ;  /* 0x000000465c48723c */ /* 0x088fe20000041848 */
[----:B------:R-:W3:Y:S07]  /*d440*/  LDSM.16.MT88.4 R92, [R82+UR6+0x22180] ;  /* 0x02218006525c783b */ /* 0x000eee0008004200 */
[-C--:B--2---:R-:W-:Y:S01]  /*d450*/  HMMA.16816.F32.BF16 R16, R76, R70.reuse, R16 ;  /* 0x000000464c10723c */ /* 0x084fe20000041810 */
[----:B------:R-:W-:Y:S07]  /*d460*/  LDSM.16.MT88.4 R76, [R2+UR6+0x24080] ;  /* 0x02408006024c783b */ /* 0x000fee0008004200 */
[-C--:B0-----:R-:W-:Y:S01]  /*d470*/  HMMA.16816.F32.BF16 R40, R8, R70.reuse, R40 ;  /* 0x000000460828723c */ /* 0x081fe20000041828 */
[----:B------:R-:W0:Y:S07]  /*d480*/  LDSM.16.M88.4 R8, [R3+UR6+0x40200] ;  /* 0x040200060308783b */ /* 0x000e2e0008000200 */
[-C--:B------:R-:W-:Y:S01]  /*d490*/  HMMA.16816.F32.BF16 R28, R104, R70.reuse, R28 ;  /* 0x00000046681c723c */ /* 0x080fe2000004181c */
[----:B------:R-:W-:Y:S07]  /*d4a0*/  LDSM.16.MT88.4 R104, [R0+UR6+0x26000] ;  /* 0x026000060068783b */ /* 0x000fee0008004200 */
[-C--:B----4-:R-:W-:Y:S01]  /*d4b0*/  HMMA.16816.F32.BF16 R12, R96, R70.reuse, R12 ;  /* 0x00000046600c723c */ /* 0x090fe2000004180c */
[----:B------:R-:W2:Y:S07]  /*d4c0*/  LDSM.16.MT88.4 R96, [R2+UR6+0x24000] ;  /* 0x024000060260783b */ /* 0x000eae0008004200 */
[-C--:B-1----:R-:W-:Y:S01]  /*d4d0*/  HMMA.16816.F32.BF16 R64, R100, R70.reuse, R64 ;  /* 0x000000466440723c */ /* 0x082fe20000041840 */
[----:B------:R-:W1:Y:S07]  /*d4e0*/  LDSM.16.MT88.4 R100, [R81+UR6+0x24000] ;  /* 0x024000065164783b */ /* 0x000e6e0008004200 */
[----:B---3--:R-:W-:Y:S01]  /*d4f0*/  HMMA.16816.F32.BF16 R68, R92, R70, R88 ;  /* 0x000000465c44723c */ /* 0x008fe20000041858 */
[----:B------:R-:W3:Y:S04]  /*d500*/  LDSM.16.MT88.4 R92, [R2+UR6+0x24100] ;  /* 0x02410006025c783b */ /* 0x000ee80008004200 */
[----:B------:R-:W4:Y:S03]  /*d510*/  LDSM.16.MT88.4 R88, [R2+UR6+0x24180] ;  /* 0x024180060258783b */ /* 0x000f260008004200 */
        /* <DEDUP_REMOVED lines=30> */
[----:B0-----:R-:W-:Y:S01]  /*d700*/  HMMA.16816.F32.BF16 R60, R76, R10, R60 ;  /* 0x0000000a4c3c723c */ /* 0x001fe2000004183c */
[----:B------:R-:W0:Y:S07]  /*d710*/  LDSM.16.MT88.4 R76, [R81+UR6+0x26080] ;  /* 0x02608006514c783b */ /* 0x000e2e0008004200 */
[----:B--2---:R-:W-:Y:S01]  /*d720*/  HMMA.16816.F32.BF16 R68, R96, R8, R68 ;  /* 0x000000086044723c */ /* 0x004fe20000041844 */
        /* <DEDUP_REMOVED lines=19> */
[-C--:B------:R-:W-:Y:S01]  /*d860*/  HMMA.16816.F32.BF16 R20, R104, R10.reuse, R20 ;  /* 0x0000000a6814723c */ /* 0x080fe20000041814 */
[----:B------:R-:W-:Y:S07]  /*d870*/  LDSM.16.MT88.4 R104, [R82+UR6+0x2a080] ;  /* 0x02a080065268783b */ /* 0x000fee0008004200 */
[-C--:B--2---:R-:W-:Y:S01]  /*d880*/  HMMA.16816.F32.BF16 R12, R96, R10.reuse, R12 ;  /* 0x0000000a600c723c */ /* 0x084fe2000004180c */
[----:B------:R-:W-:Y:S07]  /*d890*/  LDSM.16.MT88.4 R96, [R2+UR6+0x28000] ;  /* 0x028000060260783b */ /* 0x000fee0008004200 */
[-C--:B-1----:R-:W-:Y:S01]  /*d8a0*/  HMMA.16816.F32.BF16 R64, R100, R10.reuse, R64 ;  /* 0x0000000a6440723c */ /* 0x082fe20000041840 */
[----:B------:R-:W-:Y:S07]  /*d8b0*/  LDSM.16.MT88.4 R100, [R81+UR6+0x28000] ;  /* 0x028000065164783b */ /* 0x000fee0008004200 */
[-C--:B---3--:R-:W-:Y:S01]  /*d8c0*/  HMMA.16816.F32.BF16 R16, R92, R10.reuse, R16 ;  /* 0x0000000a5c10723c */ /* 0x088fe20000041810 */
[----:B------:R-:W-:Y:S07]  /*d8d0*/  LDSM.16.MT88.4 R92, [R2+UR6+0x28080] ;  /* 0x02808006025c783b */ /* 0x000fee0008004200 */
[-C--:B----4-:R-:W-:Y:S01]  /*d8e0*/  HMMA.16816.F32.BF16 R40, R88, R10.reuse, R40 ;  /* 0x0000000a5828723c */ /* 0x090fe20000041828 */
[----:B------:R-:W1:Y:S07]  /*d8f0*/  LDSM.16.M88.4 R88, [R83+UR6+0x40280] ;  /* 0x040280065358783b */ /* 0x000e6e0008000200 */
[----:B0-----:R-:W-:Y:S01]  /*d900*/  HMMA.16816.F32.BF16 R8, R76, R10, R68 ;  /* 0x0000000a4c08723c */ /* 0x001fe20000041844 */
[----:B------:R-:W0:Y:S04]  /*d910*/  LDSM.16.MT88.4 R76, [R2+UR6+0x28100] ;  /* 0x02810006024c783b */ /* 0x000e280008004200 */
[----:B------:R-:W2:Y:S03]  /*d920*/  LDSM.16.MT88.4 R68, [R2+UR6+0x28180] ;  /* 0x028180060244783b */ /* 0x000ea60008004200 */
[-C--:B-1----:R-:W-:Y:S01]  /*d930*/  HMMA.16816.F32.BF16 R24, R92, R88.reuse, R24 ;  /* 0x000000585c18723c */ /* 0x082fe20000041818 */
[----:B------:R-:W1:Y:S07]  /*d940*/  LDSM.16.MT88.4 R92, [R81+UR6+0x28100] ;  /* 0x02810006515c783b */ /* 0x000e6e0008004200 */
[-C--:B------:R-:W-:Y:S01]  /*d950*/  HMMA.16816.F32.BF16 R60, R96, R88.reuse, R60 ;  /* 0x00000058603c723c */ /* 0x080fe2000004183c */
[----:B------:R-:W3:Y:S07]  /*d960*/  LDSM.16.MT88.4 R96, [R81+UR6+0x28080] ;  /* 0x028080065160783b */ /* 0x000eee0008004200 */
[-C--:B0-----:R-:W-:Y:S01]  /*d970*/  HMMA.16816.F32.BF16 R52, R76, R88.reuse, R52 ;  /* 0x000000584c34723c */ /* 0x081fe20000041834 */
[----:B------:R-:W0:Y:S07]  /*d980*/  LDSM.16.MT88.4 R76, [R81+UR6+0x28180] ;  /* 0x02818006514c783b */ /* 0x000e2e0008004200 */
[-C--:B--2---:R-:W-:Y:S01]  /*d990*/  HMMA.16816.F32.BF16 R28, R68, R88.reuse, R28 ;  /* 0x00000058441c723c */ /* 0x084fe2000004181c */
[----:B------:R-:W2:Y:S07]  /*d9a0*/  LDSM.16.MT88.4 R68, [R0+UR6+0x28000] ;  /* 0x028000060044783b */ /* 0x000eae0008004200 */
[-C--:B------:R-:W-:Y:S01]  /*d9b0*/  HMMA.16816.F32.BF16 R48, R100, R88.reuse, R48 ;  /* 0x000000586430723c */ /* 0x080fe20000041830 */
[----:B------:R-:W4:Y:S07]  /*d9c0*/  LDSM.16.MT88.4 R100, [R0+UR6+0x28080] ;  /* 0x028080060064783b */ /* 0x000f2e0008004200 */
[-C--:B-1----:R-:W-:Y:S01]  /*d9d0*/  HMMA.16816.F32.BF16 R44, R92, R88.reuse, R44 ;  /* 0x000000585c2c723c */ /* 0x082fe2000004182c */
[----:B------:R-:W1:Y:S07]  /*d9e0*/  LDSM.16.MT88.4 R92, [R0+UR6+0x28180] ;  /* 0x02818006005c783b */ /* 0x000e6e0008004200 */
[-C--:B---3--:R-:W-:Y:S01]  /*d9f0*/  HMMA.16816.F32.BF16 R36, R96, R88.reuse, R36 ;  /* 0x000000586024723c */ /* 0x088fe20000041824 */
[----:B------:R-:W3:Y:S07]  /*da00*/  LDSM.16.MT88.4 R96, [R0+UR6+0x28100] ;  /* 0x028100060060783b */ /* 0x000eee0008004200 */
[-C--:B0-----:R-:W-:Y:S01]  /*da10*/  HMMA.16816.F32.BF16 R32, R76, R88.reuse, R32 ;  /* 0x000000584c20723c */ /* 0x081fe20000041820 */
[----:B------:R-:W0:Y:S07]  /*da20*/  LDSM.16.MT88.4 R76, [R82+UR6+0x28000] ;  /* 0x02800006524c783b */ /* 0x000e2e0008004200 */
[-C--:B--2---:R-:W-:Y:S01]  /*da30*/  HMMA.16816.F32.BF16 R20, R68, R88.reuse, R20 ;  /* 0x000000584414723c */ /* 0x084fe20000041814 */
[----:B------:R-:W2:Y:S07]  /*da40*/  LDSM.16.MT88.4 R68, [R82+UR6+0x28080] ;  /* 0x028080065244783b */ /* 0x000eae0008004200 */
[-C--:B----4-:R-:W-:Y:S01]  /*da50*/  HMMA.16816.F32.BF16 R56, R100, R88.reuse, R56 ;  /* 0x000000586438723c */ /* 0x090fe20000041838 */
        /* <DEDUP_REMOVED lines=9> */
[----:B----4-:R-:W-:Y:S01]  /*daf0*/  HMMA.16816.F32.BF16 R64, R100, R88, R64 ;  /* 0x000000586440723c */ /* 0x010fe20000041840 */
[----:B------:R-:W4:Y:S07]  /*db00*/  LDSM.16.MT88.4 R100, [R2+UR6+0x2a180] ;  /* 0x02a180060264783b */ /* 0x000f2e0008004200 */
[----:B-1----:R-:W-:Y:S01]  /*db10*/  HMMA.16816.F32.BF16 R60, R92, R90, R60 ;  /* 0x0000005a5c3c723c */ /* 0x002fe2000004183c */
[----:B------:R-:W1:Y:S07]  /*db20*/  LDSM.16.MT88.4 R92, [R81+UR6+0x2a080] ;  /* 0x02a08006515c783b */ /* 0x000e6e0008004200 */
[----:B---3--:R-:W-:Y:S01]  /*db30*/  HMMA.16816.F32.BF16 R8, R96, R88, R8 ;  /* 0x000000586008723c */ /* 0x008fe20000041808 */
        /* <DEDUP_REMOVED lines=20> */
[----:B------:R-:W-:Y:S07]  /*dc80*/  LDSM.16.M88.4 R96, [R3+UR6+0x40280] ;  /* 0x040280060360783b */ /* 0x000fee0008000200 */
[-C--:B0-----:R-:W-:Y:S01]  /*dc90*/  HMMA.16816.F32.BF16 R12, R76, R90.reuse, R12 ;  /* 0x0000005a4c0c723c */ /* 0x081fe2000004180c */
[----:B------:R-:W0:Y:S07]  /*dca0*/  LDSM.16.MT88.4 R76, [R2+UR6+0x2c000] ;  /* 0x02c00006024c783b */ /* 0x000e2e0008004200 */
[-C--:B--2---:R-:W-:Y:S01]  /*dcb0*/  HMMA.16816.F32.BF16 R16, R68, R90.reuse, R16 ;  /* 0x0000005a4410723c */ /* 0x084fe20000041810 */
[----:B------:R-:W2:Y:S07]  /*dcc0*/  LDSM.16.MT88.4 R68, [R2+UR6+0x2c080] ;  /* 0x02c080060244783b */ /* 0x000eae0008004200 */
[-C--:B------:R-:W-:Y:S01]  /*dcd0*/  HMMA.16816.F32.BF16 R40, R104, R90.reuse, R40 ;  /* 0x0000005a6828723c */ /* 0x080fe20000041828 */
[----:B------:R-:W-:Y:S07]  /*dce0*/  LDSM.16.MT88.4 R104, [R2+UR6+0x2e100] ;  /* 0x02e100060268783b */ /* 0x000fee0008004200 */
[-C--:B----4-:R-:W-:Y:S01]  /*dcf0*/  HMMA.16816.F32.BF16 R64, R100, R90.reuse, R64 ;  /* 0x0000005a6440723c */ /* 0x090fe20000041840 */
[----:B------:R-:W-:Y:S07]  /*dd00*/  LDSM.16.MT88.4 R100, [R2+UR6+0x2c100] ;  /* 0x02c100060264783b */ /* 0x000fee0008004200 */
[----:B-1----:R-:W-:Y:S01]  /*dd10*/  HMMA.16816.F32.BF16 R88, R92, R90, R8 ;  /* 0x0000005a5c58723c */ /* 0x002fe20000041808 */
[----:B------:R-:W1:Y:S04]  /*dd20*/  LDSM.16.MT88.4 R8, [R2+UR6+0x2c180] ;  /* 0x02c180060208783b */ /* 0x000e680008004200 */
[----:B------:R-:W3:Y:S03]  /*dd30*/  LDSM.16.MT88.4 R92, [R81+UR6+0x2c000] ;  /* 0x02c00006515c783b */ /* 0x000ee60008004200 */
        /* <DEDUP_REMOVED lines=8> */
[-C--:B0-----:R-:W-:Y:S01]  /*ddc0*/  HMMA.16816.F32.BF16 R36, R76, R96.reuse, R36 ;  /* 0x000000604c24723c */ /* 0x081fe20000041824 */
[----:B------:R-:W0:Y:S07]  /*ddd0*/  LDSM.16.MT88.4 R76, [R0+UR6+0x2c100] ;  /* 0x02c10006004c783b */ /* 0x000e2e0008004200 */
[-C--:B------:R-:W-:Y:S01]  /*dde0*/  HMMA.16816.F32.BF16 R52, R100, R96.reuse, R52 ;  /* 0x000000606434723c */ /* 0x080fe20000041834 */
[----:B------:R-:W4:Y:S07]  /*ddf0*/  LDSM.16.MT88.4 R100, [R0+UR6+0x2c000] ;  /* 0x02c000060064783b */ /* 0x000f2e0008004200 */
        /* <DEDUP_REMOVED lines=8> */
[-C--:B----4-:R-:W-:Y:S01]  /*de80*/  HMMA.16816.F32.BF16 R20, R100, R96.reuse, R20 ;  /* 0x000000606414723c */ /* 0x090fe20000041814 */
        /* <DEDUP_REMOVED lines=9> */
[----:B----4-:R-:W-:Y:S01]  /*df20*/  HMMA.16816.F32.BF16 R40, R100, R96, R40 ;  /* 0x000000606428723c */ /* 0x010fe20000041828 */
        /* <DEDUP_REMOVED lines=22> */
[----:B------:R-:W-:Y:S07]  /*e090*/  LDSM.16.M88.4 R68, [R83+UR6+0x40300] ;  /* 0x040300065344783b */ /* 0x000fee0008000200 */
[-C--:B-1----:R-:W-:Y:S01]  /*e0a0*/  HMMA.16816.F32.BF16 R16, R8, R98.reuse, R16 ;  /* 0x000000620810723c */ /* 0x082fe20000041810 */
[----:B------:R-:W1:Y:S07]  /*e0b0*/  LDSM.16.MT88.4 R8, [R2+UR6+0x30000] ;  /* 0x030000060208783b */ /* 0x000e6e0008004200 */
[-C--:B---3--:R-:W-:Y:S01]  /*e0c0*/  HMMA.16816.F32.BF16 R40, R92, R98.reuse, R40 ;  /* 0x000000625c28723c */ /* 0x088fe20000041828 */
[----:B------:R-:W2:Y:S07]  /*e0d0*/  LDSM.16.MT88.4 R92, [R2+UR6+0x30080] ;  /* 0x03008006025c783b */ /* 0x000eae0008004200 */
[-C--:B0-----:R-:W-:Y:S01]  /*e0e0*/  HMMA.16816.F32.BF16 R64, R76, R98.reuse, R64 ;  /* 0x000000624c40723c */ /* 0x081fe20000041840 */
[----:B------:R-:W0:Y:S07]  /*e0f0*/  LDSM.16.MT88.4 R76, [R2+UR6+0x30100] ;  /* 0x03010006024c783b */ /* 0x000e2e0008004200 */
[-C--:B------:R-:W-:Y:S01]  /*e100*/  HMMA.16816.F32.BF16 R52, R104, R98.reuse, R52 ;  /* 0x000000626834723c */ /* 0x080fe20000041834 */
[----:B------:R-:W-:Y:S07]  /*e110*/  LDSM.16.MT88.4 R104, [R81+UR6+0x32180] ;  /* 0x032180065168783b */ /* 0x000fee0008004200 */
[----:B----4-:R-:W-:Y:S01]  /*e120*/  HMMA.16816.F32.BF16 R96, R100, R98, R88 ;  /* 0x000000626460723c */ /* 0x010fe20000041858 */
[----:B------:R-:W3:Y:S04]  /*e130*/  LDSM.16.MT88.4 R88, [R81+UR6+0x30000] ;  /* 0x030000065158783b */ /* 0x000ee80008004200 */
[----:B------:R-:W-:Y:S03]  /*e140*/  LDSM.16.MT88.4 R100, [R2+UR6+0x30180] ;  /* 0x030180060264783b */ /* 0x000fe60008004200 */
[-C--:B-1----:R-:W-:Y:S01]  /*e150*/  HMMA.16816.F32.BF16 R60, R8, R68.reuse, R60 ;  /* 0x00000044083c723c */ /* 0x082fe2000004183c */
[----:B------:R-:W1:Y:S07]  /*e160*/  LDSM.16.MT88.4 R8, [R81+UR6+0x30080] ;  /* 0x030080065108783b */ /* 0x000e6e0008004200 */
[-C--:B--2---:R-:W-:Y:S01]  /*e170*/  HMMA.16816.F32.BF16 R24, R92, R68.reuse, R24 ;  /* 0x000000445c18723c */ /* 0x084fe20000041818 */
[----:B------:R-:W2:Y:S07]  /*e180*/  LDSM.16.MT88.4 R92, [R81+UR6+0x30100] ;  /* 0x03010006515c783b */ /* 0x000eae0008004200 */
[-C--:B0-----:R-:W-:Y:S01]  /*e190*/  HMMA.16816.F32.BF16 R52, R76, R68.reuse, R52 ;  /* 0x000000444c34723c */ /* 0x081fe20000041834 */
[----:B------:R-:W0:Y:S07]  /*e1a0*/  LDSM.16.MT88.4 R76, [R81+UR6+0x30180] ;  /* 0x03018006514c783b */ /* 0x000e2e0008004200 */
[-C--:B---3--:R-:W-:Y:S01]  /*e1b0*/  HMMA.16816.F32.BF16 R48, R88, R68.reuse, R48 ;  /* 0x000000445830723c */ /* 0x088fe20000041830 */
[----:B------:R-:W3:Y:S07]  /*e1c0*/  LDSM.16.MT88.4 R88, [R0+UR6+0x30080] ;  /* 0x030080060058783b */ /* 0x000eee0008004200 */
[-C--:B-1----:R-:W-:Y:S01]  /*e1d0*/  HMMA.16816.F32.BF16 R36, R8, R68.reuse, R36 ;  /* 0x000000440824723c */ /* 0x082fe20000041824 */
[----:B------:R-:W1:Y:S07]  /*e1e0*/  LDSM.16.MT88.4 R8, [R0+UR6+0x30100] ;  /* 0x030100060008783b */ /* 0x000e6e0008004200 */
[-C--:B--2---:R-:W-:Y:S01]  /*e1f0*/  HMMA.16816.F32.BF16 R44, R92, R68.reuse, R44 ;  /* 0x000000445c2c723c */ /* 0x084fe2000004182c */
[----:B------:R-:W2:Y:S07]  /*e200*/  LDSM.16.MT88.4 R92, [R0+UR6+0x30180] ;  /* 0x03018006005c783b */ /* 0x000eae0008004200 */
[-C--:B0-----:R-:W-:Y:S01]  /*e210*/  HMMA.16816.F32.BF16 R32, R76, R68.reuse, R32 ;  /* 0x000000444c20723c */ /* 0x081fe20000041820 */
[----:B------:R-:W0:Y:S07]  /*e220*/  LDSM.16.MT88.4 R76, [R82+UR6+0x30000] ;  /* 0x03000006524c783b */ /* 0x000e2e0008004200 */
[-C--:B------:R-:W-:Y:S01]  /*e230*/  HMMA.16816.F32.BF16 R28, R100, R68.reuse, R28 ;  /* 0x00000044641c723c */ /* 0x080fe2000004181c */
[----:B------:R-:W4:Y:S07]  /*e240*/  LDSM.16.MT88.4 R100, [R0+UR6+0x30000] ;  /* 0x030000060064783b */ /* 0x000f2e0008004200 */
        /* <DEDUP_REMOVED lines=8> */
[-C--:B----4-:R-:W-:Y:S01]  /*e2d0*/  HMMA.16816.F32.BF16 R20, R100, R68.reuse, R20 ;  /* 0x000000446414723c */ /* 0x090fe20000041814 */
[----:B------:R-:W4:Y:S07]  /*e2e0*/  LDSM.16.MT88.4 R100, [R82+UR6+0x30080] ;  /* 0x030080065264783b */ /* 0x000f2e0008004200 */
[-C--:B---3--:R-:W-:Y:S01]  /*e2f0*/  HMMA.16816.F32.BF16 R64, R88, R68.reuse, R64 ;  /* 0x000000445840723c */ /* 0x088fe20000041840 */
[----:B------:R-:W3:Y:S07]  /*e300*/  LDSM.16.MT88.4 R88, [R2+UR6+0x32180] ;  /* 0x032180060258783b */ /* 0x000eee0008004200 */
[----:B-1----:R-:W-:Y:S01]  /*e310*/  HMMA.16816.F32.BF16 R96, R8, R68, R96 ;  /* 0x000000440860723c */ /* 0x002fe20000041860 */
[----:B------:R-:W1:Y:S07]  /*e320*/  LDSM.16.MT88.4 R8, [R81+UR6+0x32000] ;  /* 0x032000065108783b */ /* 0x000e6e0008004200 */
[-C--:B--2---:R-:W-:Y:S01]  /*e330*/  HMMA.16816.F32.BF16 R60, R92, R70.reuse, R60 ;  /* 0x000000465c3c723c */ /* 0x084fe2000004183c */
[----:B------:R-:W2:Y:S07]  /*e340*/  LDSM.16.MT88.4 R92, [R81+UR6+0x32080] ;  /* 0x03208006515c783b */ /* 0x000eae0008004200 */
[----:B0-----:R-:W-:Y:S01]  /*e350*/  HMMA.16816.F32.BF16 R24, R76, R70, R24 ;  /* 0x000000464c18723c */ /* 0x001fe20000041818 */
[----:B------:R-:W0:Y:S07]  /*e360*/  LDSM.16.MT88.4 R76, [R81+UR6+0x32100] ;  /* 0x03210006514c783b */ /* 0x000e2e0008004200 */
[----:B----4-:R-:W-:Y:S01]  /*e370*/  HMMA.16816.F32.BF16 R40, R100, R68, R40 ;  /* 0x000000446428723c */ /* 0x010fe20000041828 */
        /* <DEDUP_REMOVED lines=13> */
[-C--:B-1----:R-:W-:Y:S01]  /*e450*/  HMMA.16816.F32.BF16 R56, R8, R70.reuse, R56 ;  /* 0x000000460838723c */ /* 0x082fe20000041838 */
[----:B------:R-:W1:Y:S07]  /*e460*/  LDSM.16.MT88.4 R8, [R82+UR6+0x32100] ;  /* 0x032100065208783b */ /* 0x000e6e0008004200 */
[-C--:B--2---:R-:W-:Y:S01]  /*e470*/  HMMA.16816.F32.BF16 R12, R92, R70.reuse, R12 ;  /* 0x000000465c0c723c */ /* 0x084fe2000004180c */
[----:B------:R-:W-:Y:S07]  /*e480*/  LDSM.16.MT88.4 R92, [R2+UR6+0x34000] ;  /* 0x03400006025c783b */ /* 0x000fee0008004200 */
[-C--:B0-----:R-:W-:Y:S01]  /*e490*/  HMMA.16816.F32.BF16 R16, R76, R70.reuse, R16 ;  /* 0x000000464c10723c */ /* 0x081fe20000041810 */
[----:B------:R-:W0:Y:S07]  /*e4a0*/  LDSM.16.M88.4 R76, [R3+UR6+0x40300] ;  /* 0x04030006034c783b */ /* 0x000e2e0008000200 */
[-C--:B----4-:R-:W-:Y:S01]  /*e4b0*/  HMMA.16816.F32.BF16 R72, R100, R70.reuse, R72 ;  /* 0x000000466448723c */ /* 0x090fe20000041848 */
[----:B------:R-:W2:Y:S07]  /*e4c0*/  LDSM.16.MT88.4 R100, [R82+UR6+0x32180] ;  /* 0x032180065264783b */ /* 0x000eae0008004200 */
[-C--:B---3--:R-:W-:Y:S01]  /*e4d0*/  HMMA.16816.F32.BF16 R40, R88, R70.reuse, R40 ;  /* 0x000000465828723c */ /* 0x088fe20000041828 */
[----:B------:R-:W3:Y:S07]  /*e4e0*/  LDSM.16.MT88.4 R88, [R2+UR6+0x34080] ;  /* 0x034080060258783b */ /* 0x000eee0008004200 */
[----:B-1----:R-:W-:Y:S01]  /*e4f0*/  HMMA.16816.F32.BF16 R64, R8, R70, R64 ;  /* 0x000000460840723c */ /* 0x002fe20000041840 */
[----:B------:R-:W1:Y:S07]  /*e500*/  LDSM.16.MT88.4 R8, [R2+UR6+0x34100] ;  /* 0x034100060208783b */ /* 0x000e6e0008004200 */
[----:B0-----:R-:W-:Y:S01]  /*e510*/  HMMA.16816.F32.BF16 R60, R92, R76, R60 ;  /* 0x0000004c5c3c723c */ /* 0x001fe2000004183c */
[----:B------:R-:W0:Y:S07]  /*e520*/  LDSM.16.MT88.4 R92, [R81+UR6+0x34080] ;  /* 0x03408006515c783b */ /* 0x000e2e0008004200 */
[-C--:B------:R-:W-:Y:S01]  /*e530*/  HMMA.16816.F32.BF16 R32, R104, R70.reuse, R32 ;  /* 0x000000466820723c */ /* 0x080fe20000041820 */
[----:B------:R-:W-:Y:S07]  /*e540*/  LDSM.16.MT88.4 R104, [R82+UR6+0x36000] ;  /* 0x036000065268783b */ /* 0x000fee0008004200 */
[----:B--2---:R-:W-:Y:S01]  /*e550*/  HMMA.16816.F32.BF16 R68, R100, R70, R96 ;  /* 0x000000466444723c */ /* 0x004fe20000041860 */
[----:B------:R-:W2:Y:S04]  /*e560*/  LDSM.16.MT88.4 R100, [R2+UR6+0x34180] ;  /* 0x034180060264783b */ /* 0x000ea80008004200 */
[----:B------:R-:W4:Y:S03]  /*e570*/  LDSM.16.MT88.4 R96, [R81+UR6+0x34000] ;  /* 0x034000065160783b */ /* 0x000f260008004200 */
[-C--:B---3--:R-:W-:Y:S01]  /*e580*/  HMMA.16816.F32.BF16 R24, R88, R76.reuse, R24 ;  /* 0x0000004c5818723c */ /* 0x088fe20000041818 */
[----:B------:R-:W3:Y:S07]  /*e590*/  LDSM.16.MT88.4 R88, [R81+UR6+0x34100] ;  /* 0x034100065158783b */ /* 0x000eee0008004200 */
[-C--:B-1----:R-:W-:Y:S01]  /*e5a0*/  HMMA.16816.F32.BF16 R52, R8, R76.reuse, R52 ;  /* 0x0000004c0834723c */ /* 0x082fe20000041834 */
[----:B------:R-:W1:Y:S07]  /*e5b0*/  LDSM.16.MT88.4 R8, [R81+UR6+0x34180] ;  /* 0x034180065108783b */ /* 0x000e6e0008004200 */
[-C--:B0-----:R-:W-:Y:S01]  /*e5c0*/  HMMA.16816.F32.BF16 R36, R92, R76.reuse, R36 ;  /* 0x0000004c5c24723c */ /* 0x081fe20000041824 */
[----:B------:R-:W0:Y:S07]  /*e5d0*/  LDSM.16.MT88.4 R92, [R0+UR6+0x34100] ;  /* 0x03410006005c783b */ /* 0x000e2e0008004200 */
[-C--:B--2---:R-:W-:Y:S01]  /*e5e0*/  HMMA.16816.F32.BF16 R28, R100, R76.reuse, R28 ;  /* 0x0000004c641c723c */ /* 0x084fe2000004181c */
[----:B------:R-:W2:Y:S07]  /*e5f0*/  LDSM.16.MT88.4 R100, [R0+UR6+0x34000] ;  /* 0x034000060064783b */ /* 0x000eae0008004200 */
[-C--:B----4-:R-:W-:Y:S01]  /*e600*/  HMMA.16816.F32.BF16 R48, R96, R76.reuse, R48 ;  /* 0x0000004c6030723c */ /* 0x090fe20000041830 */
[----:B------:R-:W4:Y:S07]  /*e610*/  LDSM.16.MT88.4 R96, [R0+UR6+0x34080] ;  /* 0x034080060060783b */ /* 0x000f2e0008004200 */
        /* <DEDUP_REMOVED lines=18> */
[----:B----4-:R-:W-:Y:S01]  /*e740*/  HMMA.16816.F32.BF16 R64, R96, R76, R64 ;  /* 0x0000004c6040723c */ /* 0x010fe20000041840 */
        /* <DEDUP_REMOVED lines=22> */
[----:B------:R-:W-:Y:S07]  /*e8b0*/  LDSM.16.M88.4 R88, [R83+UR6+0x40380] ;  /* 0x040380065358783b */ /* 0x000fee0008000200 */
[-C--:B-1----:R-:W-:Y:S01]  /*e8c0*/  HMMA.16816.F32.BF16 R12, R8, R78.reuse, R12 ;  /* 0x0000004e080c723c */ /* 0x082fe2000004180c */
[----:B------:R-:W1:Y:S07]  /*e8d0*/  LDSM.16.MT88.4 R8, [R2+UR6+0x38000] ;  /* 0x038000060208783b */ /* 0x000e6e0008004200 */
[-C--:B0-----:R-:W-:Y:S01]  /*e8e0*/  HMMA.16816.F32.BF16 R64, R92, R78.reuse, R64 ;  /* 0x0000004e5c40723c */ /* 0x081fe20000041840 */
[----:B------:R-:W0:Y:S07]  /*e8f0*/  LDSM.16.MT88.4 R92, [R2+UR6+0x38100] ;  /* 0x03810006025c783b */ /* 0x000e2e0008004200 */
[-C--:B------:R-:W-:Y:S01]  /*e900*/  HMMA.16816.F32.BF16 R16, R104, R78.reuse, R16 ;  /* 0x0000004e6810723c */ /* 0x080fe20000041810 */
[----:B------:R-:W3:Y:S01]  /*e910*/  S2R R108, SR_TID.X ;  /* 0x00000000006c7919 */ /* 0x000ee20000002100 */
[----:B------:R-:W3:Y:S06]  /*e920*/  S2R R119, SR_TID.X ;  /* 0x0000000000777919 */ /* 0x000eec0000002100 */
[-C--:B--2---:R-:W-:Y:S01]  /*e930*/  HMMA.16816.F32.BF16 R40, R100, R78.reuse, R40 ;  /* 0x0000004e6428723c */ /* 0x084fe20000041828 */
[----:B------:R-:W2:Y:S04]  /*e940*/  LDSM.16.MT88.4 R100, [R2+UR6+0x38080] ;  /* 0x038080060264783b */ /* 0x000ea80008004200 */
[----:B------:R-:W-:Y:S03]  /*e950*/  LDSM.16.MT88.4 R104, [R0+UR6+0x3c180] ;  /* 0x03c180060068783b */ /* 0x000fe60008004200 */
[----:B----4-:R-:W-:Y:S01]  /*e960*/  HMMA.16816.F32.BF16 R76, R96, R78, R68 ;  /* 0x0000004e604c723c */ /* 0x010fe20000041844 */
[----:B------:R-:W4:Y:S04]  /*e970*/  LDSM.16.MT88.4 R96, [R2+UR6+0x38180] ;  /* 0x038180060260783b */ /* 0x000f280008004200 */
[----:B------:R-:W3:Y:S03]  /*e980*/  LDSM.16.MT88.4 R68, [R81+UR6+0x38000] ;  /* 0x038000065144783b */ /* 0x000ee60008004200 */
        /* <DEDUP_REMOVED lines=30> */
[----:B-1----:R-:W-:Y:S01]  /*eb70*/  HMMA.16816.F32.BF16 R64, R8, R88, R64 ;  /* 0x000000580840723c */ /* 0x002fe20000041840 */
        /* <DEDUP_REMOVED lines=24> */
[----:B------:R-:W-:Y:S07]  /*ed00*/  LDSM.16.MT88.4 R100, [R2+UR6+0x3c080] ;  /* 0x03c080060264783b */ /* 0x000fee0008004200 */
[-C--:B----4-:R-:W-:Y:S01]  /*ed10*/  HMMA.16816.F32.BF16 R64, R96, R90.reuse, R64 ;  /* 0x0000005a6040723c */ /* 0x090fe20000041840 */
[----:B------:R-:W-:Y:S07]  /*ed20*/  LDSM.16.MT88.4 R96, [R2+UR6+0x3c100] ;  /* 0x03c100060260783b */ /* 0x000fee0008004200 */
[-C--:B---3--:R-:W-:Y:S01]  /*ed30*/  HMMA.16816.F32.BF16 R12, R68, R90.reuse, R12 ;  /* 0x0000005a440c723c */ /* 0x088fe2000004180c */
[----:B------:R-:W-:Y:S07]  /*ed40*/  LDSM.16.M88.4 R68, [R3+UR6+0x40380] ;  /* 0x040380060344783b */ /* 0x000fee0008000200 */
[-C--:B-1----:R-:W-:Y:S01]  /*ed50*/  HMMA.16816.F32.BF16 R16, R8, R90.reuse, R16 ;  /* 0x0000005a0810723c */ /* 0x082fe20000041810 */
[----:B------:R-:W1:Y:S07]  /*ed60*/  LDSM.16.MT88.4 R8, [R2+UR6+0x3c000] ;  /* 0x03c000060208783b */ /* 0x000e6e0008004200 */
[----:B0-----:R-:W-:Y:S01]  /*ed70*/  HMMA.16816.F32.BF16 R88, R92, R90, R76 ;  /* 0x0000005a5c58723c */ /* 0x001fe2000004184c */
[----:B------:R-:W0:Y:S04]  /*ed80*/  LDSM.16.MT88.4 R76, [R81+UR6+0x3c000] ;  /* 0x03c00006514c783b */ /* 0x000e280008004200 */
[----:B------:R-:W2:Y:S03]  /*ed90*/  LDSM.16.MT88.4 R92, [R2+UR6+0x3c180] ;  /* 0x03c18006025c783b */ /* 0x000ea60008004200 */
[-C--:B-1----:R-:W-:Y:S01]  /*eda0*/  HMMA.16816.F32.BF16 R60, R8, R68.reuse, R60 ;  /* 0x00000044083c723c */ /* 0x082fe2000004183c */
[----:B------:R-:W1:Y:S07]  /*edb0*/  LDSM.16.MT88.4 R8, [R81+UR6+0x3c080] ;  /* 0x03c080065108783b */ /* 0x000e6e0008004200 */
[-C--:B0-----:R-:W-:Y:S01]  /*edc0*/  HMMA.16816.F32.BF16 R48, R76, R68.reuse, R48 ;  /* 0x000000444c30723c */ /* 0x081fe20000041830 */
[----:B------:R-:W0:Y:S07]  /*edd0*/  LDSM.16.MT88.4 R76, [R0+UR6+0x3c080] ;  /* 0x03c08006004c783b */ /* 0x000e2e0008004200 */
[-C--:B--2---:R-:W-:Y:S01]  /*ede0*/  HMMA.16816.F32.BF16 R28, R92, R68.reuse, R28 ;  /* 0x000000445c1c723c */ /* 0x084fe2000004181c */
[----:B------:R-:W2:Y:S07]  /*edf0*/  LDSM.16.MT88.4 R92, [R0+UR6+0x3c000] ;  /* 0x03c00006005c783b */ /* 0x000eae0008004200 */
[-C--:B------:R-:W-:Y:S01]  /*ee00*/  HMMA.16816.F32.BF16 R24, R100, R68.reuse, R24 ;  /* 0x000000446418723c */ /* 0x080fe20000041818 */
[----:B------:R-:W-:Y:S07]  /*ee10*/  LDSM.16.MT88.4 R100, [R81+UR6+0x3c100] ;  /* 0x03c100065164783b */ /* 0x000fee0008004200 */
[-C--:B-1----:R-:W-:Y:S01]  /*ee20*/  HMMA.16816.F32.BF16 R36, R8, R68.reuse, R36 ;  /* 0x000000440824723c */ /* 0x082fe20000041824 */
[----:B------:R-:W1:Y:S07]  /*ee30*/  LDSM.16.MT88.4 R8, [R0+UR6+0x3c100] ;  /* 0x03c100060008783b */ /* 0x000e6e0008004200 */
[-C--:B0-----:R-:W-:Y:S01]  /*ee40*/  HMMA.16816.F32.BF16 R56, R76, R68.reuse, R56 ;  /* 0x000000444c38723c */ /* 0x081fe20000041838 */
[----:B------:R-:W0:Y:S07]  /*ee50*/  LDSM.16.MT88.4 R76, [R82+UR6+0x3c180] ;  /* 0x03c18006524c783b */ /* 0x000e2e0008004200 */
[-C--:B--2---:R-:W-:Y:S01]  /*ee60*/  HMMA.16816.F32.BF16 R20, R92, R68.reuse, R20 ;  /* 0x000000445c14723c */ /* 0x084fe20000041814 */
[----:B------:R-:W2:Y:S07]  /*ee70*/  LDSM.16.MT88.4 R92, [R82+UR6+0x3c080] ;  /* 0x03c08006525c783b */ /* 0x000eae0008004200 */
[-C--:B------:R-:W-:Y:S01]  /*ee80*/  HMMA.16816.F32.BF16 R52, R96, R68.reuse, R52 ;  /* 0x000000446034723c */ /* 0x080fe20000041834 */
[----:B------:R-:W3:Y:S07]  /*ee90*/  LDSM.16.MT88.4 R96, [R81+UR6+0x3c180] ;  /* 0x03c180065160783b */ /* 0x000eee0008004200 */
[-C--:B-1----:R-:W-:Y:S01]  /*eea0*/  HMMA.16816.F32.BF16 R72, R8, R68.reuse, R72 ;  /* 0x000000440848723c */ /* 0x082fe20000041848 */
[----:B------:R-:W1:Y:S07]  /*eeb0*/  LDSM.16.MT88.4 R8, [R2+UR6+0x3e000] ;  /* 0x03e000060208783b */ /* 0x000e6e0008004200 */
[-C--:B0-----:R-:W-:Y:S01]  /*eec0*/  HMMA.16816.F32.BF16 R88, R76, R68.reuse, R88 ;  /* 0x000000444c58723c */ /* 0x081fe20000041858 */
[----:B------:R-:W0:Y:S07]  /*eed0*/  LDSM.16.MT88.4 R76, [R81+UR6+0x3e080] ;  /* 0x03e08006514c783b */ /* 0x000e2e0008004200 */
[-C--:B--2---:R-:W-:Y:S01]  /*eee0*/  HMMA.16816.F32.BF16 R40, R92, R68.reuse, R40 ;  /* 0x000000445c28723c */ /* 0x084fe20000041828 */
[----:B------:R-:W2:Y:S07]  /*eef0*/  LDSM.16.MT88.4 R92, [R2+UR6+0x3e080] ;  /* 0x03e08006025c783b */ /* 0x000eae0008004200 */
[-C--:B------:R-:W-:Y:S01]  /*ef00*/  HMMA.16816.F32.BF16 R44, R100, R68.reuse, R44 ;  /* 0x00000044642c723c */ /* 0x080fe2000004182c */
[----:B------:R-:W4:Y:S07]  /*ef10*/  LDSM.16.MT88.4 R100, [R82+UR6+0x3c000] ;  /* 0x03c000065264783b */ /* 0x000f2e0008004200 */
[----:B---3--:R-:W-:Y:S01]  /*ef20*/  HMMA.16816.F32.BF16 R32, R96, R68, R32 ;  /* 0x000000446020723c */ /* 0x008fe20000041820 */
[----:B------:R-:W3:Y:S07]  /*ef30*/  LDSM.16.MT88.4 R96, [R82+UR6+0x3c100] ;  /* 0x03c100065260783b */ /* 0x000eee0008004200 */
[-C--:B-1----:R-:W-:Y:S01]  /*ef40*/  HMMA.16816.F32.BF16 R60, R8, R70.reuse, R60 ;  /* 0x00000046083c723c */ /* 0x082fe2000004183c */
[----:B------:R-:W-:Y:S07]  /*ef50*/  LDSM.16.MT88.4 R8, [R81+UR6+0x3e000] ;  /* 0x03e000065108783b */ /* 0x000fee0008004200 */
[-C--:B0-----:R-:W-:Y:S01]  /*ef60*/  HMMA.16816.F32.BF16 R36, R76, R70.reuse, R36 ;  /* 0x000000464c24723c */ /* 0x081fe20000041824 */
[----:B------:R-:W0:Y:S01]  /*ef70*/  LDSM.16.MT88.4 R76, [R0+UR6+0x3e080] ;  /* 0x03e08006004c783b */ /* 0x000e220008004200 */
[----:B------:R-:W1:Y:S06]  /*ef80*/  S2R R118, SR_CTAID.X ;  /* 0x0000000000767919 */ /* 0x000e6c0000002500 */
[----:B--2---:R-:W-:Y:S01]  /*ef90*/  HMMA.16816.F32.BF16 R24, R92, R70, R24 ;  /* 0x000000465c18723c */ /* 0x004fe20000041818 */
[----:B------:R-:W2:Y:S01]  /*efa0*/  LDSM.16.MT88.4 R92, [R0+UR6+0x3e000] ;  /* 0x03e00006005c783b */ /* 0x000ea20008004200 */
[----:B------:R-:W0:Y:S06]  /*efb0*/  S2R R113, SR_TID.X ;  /* 0x0000000000717919 */ /* 0x000e2c0000002100 */
[-C--:B----4-:R-:W-:Y:S01]  /*efc0*/  HMMA.16816.F32.BF16 R16, R100, R68.reuse, R16 ;  /* 0x000000446410723c */ /* 0x090fe20000041810 */
[----:B------:R-:W4:Y:S01]  /*efd0*/  LDSM.16.MT88.4 R100, [R2+UR6+0x3e100] ;  /* 0x03e100060264783b */ /* 0x000f220008004200 */
[----:B------:R-:W2:Y:S06]  /*efe0*/  S2R R112, SR_CTAID.X ;  /* 0x0000000000707919 */ /* 0x000eac0000002500 */
[----:B---3--:R-:W-:Y:S01]  /*eff0*/  HMMA.16816.F32.BF16 R64, R96, R68, R64 ;  /* 0x000000446040723c */ /* 0x008fe20000041840 */
[----:B------:R3:W-:Y:S04]  /*f000*/  STL [R1+0x8cc], R4 ;  /* 0x0008cc0401007387 */ /* 0x0007e80000100800 */
[----:B------:R-:W4:Y:S01]  /*f010*/  LDSM.16.MT88.4 R96, [R2+UR6+0x3e180] ;  /* 0x03e180060260783b */ /* 0x000f220008004200 */
[----:B---3--:R-:W-:-:S02]  /*f020*/  LOP3.LUT R4, R108, 0x3, RZ, 0xc0, !PT ;  /* 0x000000036c047812 */ /* 0x008fc400078ec0ff */
[C---:B------:R-:W-:Y:S02]  /*f030*/  LOP3.LUT R115, R119.reuse, 0x1c, RZ, 0xc0, !PT ;  /* 0x0000001c77737812 */ /* 0x040fe400078ec0ff */
[----:B------:R-:W-:Y:S01]  /*f040*/  LOP3.LUT R3, R108, 0x20, RZ, 0xc0, !PT ;  /* 0x000000206c037812 */ /* 0x000fe200078ec0ff */
[----:B------:R-:W-:Y:S01]  /*f050*/  IMAD.SHL.U32 R4, R4, 0x2, RZ ;  /* 0x0000000204047824 */ /* 0x000fe200078e00ff */
[----:B------:R-:W-:Y:S01]  /*f060*/  LOP3.LUT R117, R119, 0x1c, RZ, 0xc0, !PT ;  /* 0x0000001c77757812 */ /* 0x000fe200078ec0ff */
[----:B-1----:R-:W-:Y:S01]  /*f070*/  IMAD.SHL.U32 R114, R118, 0x100, RZ ;  /* 0x0000010076727824 */ /* 0x002fe200078e00ff */
[----:B------:R-:W-:Y:S01]  /*f080*/  LEA.HI R115, R115, 0xb0, RZ, 0x1e ;  /* 0x000000b073737811 */ /* 0x000fe200078ff0ff */
[----:B0-----:R-:W-:Y:S01]  /*f090*/  HMMA.16816.F32.BF16 R56, R76, R70, R56 ;  /* 0x000000464c38723c */ /* 0x001fe20000041838 */
[----:B------:R-:W-:Y:S01]  /*f0a0*/  LEA.HI R3, R3, R4, RZ, 0x1e ;  /* 0x0000000403037211 */ /* 0x000fe200078ff0ff */
[----:B------:R-:W0:Y:S01]  /*f0b0*/  LDSM.16.MT88.4 R76, [R82+UR6+0x3e080] ;  /* 0x03e08006524c783b */ /* 0x000e220008004200 */
[----:B------:R-:W-:-:S02]  /*f0c0*/  LOP3.LUT R85, R119, 0x1c, RZ, 0xc0, !PT ;  /* 0x0000001c77557812 */ /* 0x000fc400078ec0ff */
[----:B------:R-:W-:Y:S01]  /*f0d0*/  LOP3.LUT R87, R119, 0x1c, RZ, 0xc0, !PT ;  /* 0x0000001c77577812 */ /* 0x000fe200078ec0ff */
[----:B------:R-:W-:Y:S01]  /*f0e0*/  IMAD.SHL.U32 R116, R118, 0x100, RZ ;  /* 0x0000010076747824 */ /* 0x000fe200078e00ff */
[----:B------:R-:W-:Y:S01]  /*f0f0*/  LEA.HI R117, R117, 0xb8, RZ, 0x1e ;  /* 0x000000b875757811 */ /* 0x000fe200078ff0ff */
[-C--:B------:R-:W-:Y:S01]  /*f100*/  HMMA.16816.F32.BF16 R48, R8, R70.reuse, R48 ;  /* 0x000000460830723c */ /* 0x080fe20000041830 */
[----:B------:R-:W-:Y:S01]  /*f110*/  IADD3 R10, P2, PT, R3, UR4, RZ ;  /* 0x00000004030a7c10 */ /* 0x000fe2000ff5e0ff */
[----:B------:R-:W-:Y:S01]  /*f120*/  IMAD.IADD R114, R114, 0x1, R115 ;  /* 0x0000000172727824 */ /* 0x000fe200078e0273 */
[----:B------:R-:W-:Y:S01]  /*f130*/  LEA.HI R85, R85, 0x90, RZ, 0x1e ;  /* 0x0000009055557811 */ /* 0x000fe200078ff0ff */
[C---:B------:R-:W-:Y:S01]  /*f140*/  IMAD.SHL.U32 R86, R118.reuse, 0x100, RZ ;  /* 0x0000010076567824 */ /* 0x040fe200078e00ff */
[----:B------:R-:W-:Y:S02]  /*f150*/  SHF.L.U32 R84, R118, 0x8, RZ ;  /* 0x0000000876547819 */ /* 0x000fe400000006ff */
[----:B------:R-:W-:Y:S01]  /*f160*/  LEA.HI R87, R87, 0x98, RZ, 0x1e ;  /* 0x0000009857577811 */ /* 0x000fe200078ff0ff */
[----:B--2---:R-:W-:Y:S01]  /*f170*/  HMMA.16816.F32.BF16 R20, R92, R70, R20 ;  /* 0x000000465c14723c */ /* 0x004fe20000041814 */
[C---:B------:R-:W-:Y:S01]  /*f180*/  LOP3.LUT R111, R113.reuse, 0x1c, RZ, 0xc0, !PT ;  /* 0x0000001c716f7812 */ /* 0x040fe200078ec0ff */
[----:B------:R-:W-:Y:S01]  /*f190*/  IMAD.IADD R116, R116, 0x1, R117 ;  /* 0x0000000174747824 */ /* 0x000fe200078e0275 */
[----:B------:R-:W1:Y:S01]  /*f1a0*/  LDSM.16.MT88.4 R92, [R82+UR6+0x3e000] ;  /* 0x03e00006525c783b */ /* 0x000e620008004200 */
[----:B------:R-:W-:Y:S01]  /*f1b0*/  IMAD.IADD R86, R86, 0x1, R87 ;  /* 0x0000000156567824 */ /* 0x000fe200078e0257 */
[----:B------:R-:W-:Y:S01]  /*f1c0*/  LOP3.LUT R109, R113, 0x1c, RZ, 0xc0, !PT ;  /* 0x0000001c716d7812 */ /* 0x000fe200078ec0ff */
[----:B------:R-:W-:-:S02]  /*f1d0*/  IMAD.IADD R84, R84, 0x1, R85 ;  /* 0x0000000154547824 */ /* 0x000fc400078e0255 */
[----:B------:R-:W-:Y:S01]  /*f1e0*/  HMMA.16816.F32.BF16 R12, R104, R68, R12 ;  /* 0x00000044680c723c */ /* 0x000fe2000004180c */
[----:B------:R-:W-:Y:S01]  /*f1f0*/  IMAD.X R6, RZ, RZ, UR5, P2 ;  /* 0x00000005ff067e24 */ /* 0x000fe200090e06ff */
[----:B------:R-:W-:Y:S01]  /*f200*/  LOP3.LUT R106, R113, 0x1c, RZ, 0xc0, !PT ;  /* 0x0000001c716a7812 */ /* 0x000fe200078ec0ff */
[----:B------:R-:W-:Y:S01]  /*f210*/  IMAD.SHL.U32 R110, R112, 0x100, RZ ;  /* 0x00000100706e7824 */ /* 0x000fe200078e00ff */
[----:B------:R-:W-:Y:S02]  /*f220*/  ISETP.GT.U32.AND P3, PT, R10, R114, PT ;  /* 0x000000720a00720c */ /* 0x000fe40003f64070 */
[----:B------:R-:W-:Y:S01]  /*f230*/  LEA.HI R111, R111, 0xa8, RZ, 0x1e ;  /* 0x000000a86f6f7811 */ /* 0x000fe200078ff0ff */
[----:B------:R-:W-:Y:S01]  /*f240*/  IMAD.SHL.U32 R108, R112, 0x100, RZ ;  /* 0x00000100706c7824 */ /* 0x000fe200078e00ff */
[----:B------:R-:W-:Y:S01]  /*f250*/  ISETP.GT.U32.AND P1, PT, R10, R116, PT ;  /* 0x000000740a00720c */ /* 0x000fe20003f24070 */
[----:B------:R-:W-:Y:S01]  /*f260*/  IMAD.SHL.U32 R105, R112, 0x100, RZ ;  /* 0x0000010070697824 */ /* 0x000fe200078e00ff */
[----:B------:R-:W-:-:S02]  /*f270*/  LEA.HI R109, R109, 0xa0, RZ, 0x1e ;  /* 0x000000a06d6d7811 */ /* 0x000fc400078ff0ff */
[----:B------:R-:W-:Y:S02]  /*f280*/  LEA.HI R106, R106, 0xd8, RZ, 0x1e ;  /* 0x000000d86a6a7811 */ /* 0x000fe400078ff0ff */
[----:B------:R-:W-:Y:S02]  /*f290*/  LOP3.LUT R3, R119, 0x1c, RZ, 0xc0, !PT ;  /* 0x0000001c77037812 */ /* 0x000fe400078ec0ff */
[C---:B------:R-:W-:Y:S02]  /*f2a0*/  ISETP.GT.U32.AND P4, PT, R10.reuse, R86, PT ;  /* 0x000000560a00720c */ /* 0x040fe40003f84070 */
[----:B------:R-:W-:Y:S02]  /*f2b0*/  ISETP.GT.U32.AND P2, PT, R10, R84, PT ;  /* 0x000000540a00720c */ /* 0x000fe40003f44070 */
[----:B------:R-:W-:Y:S02]  /*f2c0*/  ISETP.GT.U32.AND.EX P3, PT, R6, RZ, PT, P3 ;  /* 0x000000ff0600720c */ /* 0x000fe40003f64130 */
[----:B------:R-:W-:Y:S01]  /*f2d0*/  LOP3.LUT R104, R113, 0x1c, RZ, 0xc0, !PT ;  /* 0x0000001c71687812 */ /* 0x000fe200078ec0ff */
[----:B------:R2:W-:Y:S01]  /*f2e0*/  STL [R1+0x8c8], R2 ;  /* 0x0008c80201007387 */ /* 0x0005e20000100800 */
[----:B------:R-:W-:Y:S01]  /*f2f0*/  IADD3 R110, PT, PT, R110, R111, RZ ;  /* 0x0000006f6e6e7210 */ /* 0x000fe20007ffe0ff */
[----:B----4-:R-:W-:Y:S01]  /*f300*/  HMMA.16816.F32.BF16 R52, R100, R70, R52 ;  /* 0x000000466434723c */ /* 0x010fe20000041834 */
[----:B------:R-:W-:Y:S01]  /*f310*/  ISETP.GT.U32.AND.EX P1, PT, R6, RZ, PT, P1 ;  /* 0x000000ff0600720c */ /* 0x000fe20003f24110 */
[----:B------:R-:W-:Y:S01]  /*f320*/  IMAD.IADD R108, R108, 0x1, R109 ;  /* 0x000000016c6c7824 */ /* 0x000fe200078e026d */
[----:B------:R-:W-:Y:S01]  /*f330*/  LEA.HI R3, R3, 0xf0, RZ, 0x1e ;  /* 0x000000f003037811 */ /* 0x000fe200078ff0ff */
[----:B------:R-:W-:Y:S01]  /*f340*/  IMAD.IADD R105, R105, 0x1, R106 ;  /* 0x0000000169697824 */ /* 0x000fe200078e026a */
[----:B------:R-:W-:Y:S01]  /*f350*/  ISETP.GT.U32.AND.EX P4, PT, R6, RZ, PT, P4 ;  /* 0x000000ff0600720c */ /* 0x000fe20003f84140 */
[----:B------:R-:W-:Y:S01]  /*f360*/  IMAD.SHL.U32 R103, R112, 0x100, RZ ;  /* 0x0000010070677824 */ /* 0x000fe200078e00ff */
[----:B------:R-:W-:-:S02]  /*f370*/  ISETP.GT.U32.AND.EX P2, PT, R6, RZ, PT, P2 ;  /* 0x000000ff0600720c */ /* 0x000fc40003f44120 */
[----:B--2---:R-:W-:Y:S02]  /*f380*/  SHF.L.U32 R2, R118, 0x8, RZ ;  /* 0x0000000876027819 */ /* 0x004fe400000006ff */
[----:B------:R-:W-:Y:S02]  /*f390*/  SEL R11, RZ, 0x1fffe, !P3 ;  /* 0x0001fffeff0b7807 */ /* 0x000fe40005800000 */
[----:B------:R-:W-:Y:S02]  /*f3a0*/  LEA.HI R104, R104, 0xd0, RZ, 0x1e ;  /* 0x000000d068687811 */ /* 0x000fe400078ff0ff */
[----:B------:R-:W-:Y:S01]  /*f3b0*/  ISETP.GT.U32.AND P3, PT, R10, R110, PT ;  /* 0x0000006e0a00720c */ /* 0x000fe20003f64070 */
[----:B------:R-:W-:Y:S01]  /*f3c0*/  IMAD.IADD R2, R2, 0x1, R3 ;  /* 0x0000000102027824 */ /* 0x000fe200078e0203 */
[----:B------:R-:W-:Y:S01]  /*f3d0*/  SEL R8, RZ, 0x1, !P1 ;  /* 0x00000001ff087807 */ /* 0x000fe20004800000 */
[----:B------:R-:W-:Y:S01]  /*f3e0*/  IMAD.IADD R103, R103, 0x1, R104 ;  /* 0x0000000167677824 */ /* 0x000fe200078e0268 */
[----:B------:R-:W-:-:S02]  /*f3f0*/  SEL R7, RZ, 0x1, !P4 ;  /* 0x00000001ff077807 */ /* 0x000fc40006000000 */
[----:B------:R-:W-:Y:S02]  /*f400*/  SEL R9, RZ, 0x1fffe, !P2 ;  /* 0x0001fffeff097807 */ /* 0x000fe40005000000 */
[----:B------:R-:W-:Y:S02]  /*f410*/  ISETP.GT.U32.AND P4, PT, R10, R108, PT ;  /* 0x0000006c0a00720c */ /* 0x000fe40003f84070 */
[----:B------:R-:W-:Y:S02]  /*f420*/  ISETP.GT.U32.AND.EX P3, PT, R6, RZ, PT, P3 ;  /* 0x000000ff0600720c */ /* 0x000fe40003f64130 */
[----:B------:R-:W-:Y:S01]  /*f430*/  ISETP.GT.U32.AND P2, PT, R10, R105, PT ;  /* 0x000000690a00720c */ /* 0x000fe20003f44070 */
[----:B------:R-:W-:Y:S01]  /*f440*/  IMAD.IADD R8, R8, 0x1, R11 ;  /* 0x0000000108087824 */ /* 0x000fe200078e020b */
[----:B------:R-:W-:Y:S02]  /*f450*/  LOP3.LUT R83, R119, 0x1c, RZ, 0xc0, !PT ;  /* 0x0000001c77537812 */ /* 0x000fe400078ec0ff */
[----:B------:R-:W-:-:S02]  /*f460*/  ISETP.GT.U32.AND P1, PT, R10, R2, PT ;  /* 0x000000020a00720c */ /* 0x000fc40003f24070 */
[----:B------:R-:W-:Y:S02]  /*f470*/  SEL R11, RZ, 0x4, !P3 ;  /* 0x00000004ff0b7807 */ /* 0x000fe40005800000 */
[C---:B------:R-:W-:Y:S02]  /*f480*/  ISETP.GT.U32.AND.EX P4, PT, R6.reuse, RZ, PT, P4 ;  /* 0x000000ff0600720c */ /* 0x040fe40003f84140 */
[----:B------:R-:W-:Y:S02]  /*f490*/  ISETP.GT.U32.AND.EX P2, PT, R6, RZ, PT, P2 ;  /* 0x000000ff0600720c */ /* 0x000fe40003f44120 */
[C---:B------:R-:W-:Y:S02]  /*f4a0*/  LOP3.LUT R102, R113.reuse, 0x1c, RZ, 0xc0, !PT ;  /* 0x0000001c71667812 */ /* 0x040fe400078ec0ff */
[----:B------:R-:W-:Y:S02]  /*f4b0*/  LOP3.LUT R100, R113, 0x1c, RZ, 0xc0, !PT ;  /* 0x0000001c71647812 */ /* 0x000fe400078ec0ff */
[----:B------:R-:W-:Y:S01]  /*f4c0*/  ISETP.GT.U32.AND P3, PT, R10, R103, PT ;  /* 0x000000670a00720c */ /* 0x000fe20003f64070 */
[----:B------:R-:W-:Y:S01]  /*f4d0*/  HMMA.16816.F32.BF16 R28, R96, R70, R28 ;  /* 0x00000046601c723c */ /* 0x000fe2000004181c */
[----:B------:R-:W-:Y:S01]  /*f4e0*/  LEA.HI R83, R83, 0xf8, RZ, 0x1e ;  /* 0x000000f853537811 */ /* 0x000fe200078ff0ff */
[----:B------:R-:W-:Y:S01]  /*f4f0*/  IMAD.SHL.U32 R4, R118, 0x100, RZ ;  /* 0x0000010076047824 */ /* 0x000fe200078e00ff */
[----:B------:R-:W-:Y:S01]  /*f500*/  ISETP.GT.U32.AND.EX P1, PT, R6, RZ, PT, P1 ;  /* 0x000000ff0600720c */ /* 0x000fe20003f24110 */
[----:B------:R-:W-:Y:S01]  /*f510*/  IMAD.SHL.U32 R99, R112, 0x100, RZ ;  /* 0x0000010070637824 */ /* 0x000fe200078e00ff */
[----:B------:R-:W-:-:S02]  /*f520*/  SEL R68, RZ, 0x1, !P2 ;  /* 0x00000001ff447807 */ /* 0x000fc40005000000 */
[----:B------:R-:W-:Y:S02]  /*f530*/  SEL R96, RZ, 0x7fff8, !P4 ;  /* 0x0007fff8ff607807 */ /* 0x000fe40006000000 */
[----:B------:R-:W-:Y:S02]  /*f540*/  LEA.HI R102, R102, 0x88, RZ, 0x1e ;  /* 0x0000008866667811 */ /* 0x000fe400078ff0ff */
[----:B------:R-:W-:Y:S02]  /*f550*/  SHF.L.U32 R101, R112, 0x8, RZ ;  /* 0x0000000870657819 */ /* 0x000fe400000006ff */
[----:B------:R-:W-:Y:S02]  /*f560*/  LEA.HI R100, R100, 0x80, RZ, 0x1e ;  /* 0x0000008064647811 */ /* 0x000fe400078ff0ff */
[----:B------:R-:W-:Y:S02]  /*f570*/  ISETP.GT.U32.AND.EX P3, PT, R6, RZ, PT, P3 ;  /* 0x000000ff0600720c */ /* 0x000fe40003f64130 */
[----:B------:R-:W-:-:S02]  /*f580*/  ISETP.GE.U32.AND P2, PT, R10, R114, PT ;  /* 0x000000720a00720c */ /* 0x000fc40003f46070 */
[----:B------:R-:W-:Y:S01]  /*f590*/  ISETP.GE.U32.AND P4, PT, R10, R86, PT ;  /* 0x000000560a00720c */ /* 0x000fe20003f86070 */
[----:B------:R-:W-:Y:S01]  /*f5a0*/  IMAD.IADD R4, R4, 0x1, R83 ;  /* 0x0000000104047824 */ /* 0x000fe200078e0253 */
[----:B------:R-:W-:Y:S01]  /*f5b0*/  LOP3.LUT R87, R113, 0x1c, RZ, 0xc0, !PT ;  /* 0x0000001c71577812 */ /* 0x000fe200078ec0ff */
[----:B------:R-:W-:Y:S01]  /*f5c0*/  IMAD.IADD R101, R101, 0x1, R102 ;  /* 0x0000000165657824 */ /* 0x000fe200078e0266 */
[----:B------:R-:W-:Y:S01]  /*f5d0*/  SEL R98, RZ, 0x1fffe, !P1 ;  /* 0x0001fffeff627807 */ /* 0x000fe20004800000 */
[----:B------:R-:W-:Y:S01]  /*f5e0*/  IMAD.IADD R99, R99, 0x1, R100 ;  /* 0x0000000163637824 */ /* 0x000fe200078e0264 */
[----:B------:R-:W-:Y:S01]  /*f5f0*/  LOP3.LUT R97, R8, 0x3, RZ, 0xc0, !PT ;  /* 0x0000000308617812 */ /* 0x000fe200078ec0ff */
[----:B------:R-:W-:Y:S01]  /*f600*/  IMAD.SHL.U32 R86, R112, 0x100, RZ ;  /* 0x0000010070567824 */ /* 0x000fe200078e00ff */
[----:B------:R-:W-:Y:S02]  /*f610*/  SEL R69, RZ, 0x1fffe, !P3 ;  /* 0x0001fffeff457807 */ /* 0x000fe40005800000 */
[----:B------:R-:W-:-:S02]  /*f620*/  ISETP.GE.U32.AND P1, PT, R10, R116, PT ;  /* 0x000000740a00720c */ /* 0x000fc40003f26070 */
[C---:B------:R-:W-:Y:S02]  /*f630*/  ISETP.GE.U32.AND.EX P2, PT, R6.reuse, RZ, PT, P2 ;  /* 0x000000ff0600720c */ /* 0x040fe40003f46120 */
[----:B------:R-:W-:Y:S02]  /*f640*/  ISETP.GE.U32.AND.EX P4, PT, R6, RZ, PT, P4 ;  /* 0x000000ff0600720c */ /* 0x000fe40003f86140 */
[----:B------:R-:W-:Y:S02]  /*f650*/  LOP3.LUT R85, R113, 0x1c, RZ, 0xc0, !PT ;  /* 0x0000001c71557812 */ /* 0x000fe400078ec0ff */
[----:B------:R-:W-:Y:S02]  /*f660*/  ISETP.GE.U32.AND P3, PT, R10, R84, PT ;  /* 0x000000540a00720c */ /* 0x000fe40003f66070 */
[----:B------:R-:W-:Y:S02]  /*f670*/  LEA.HI R87, R87, 0xe8, RZ, 0x1e ;  /* 0x000000e857577811 */ /* 0x000fe400078ff0ff */
[----:B------:R-:W-:Y:S01]  /*f680*/  IADD3 R97, PT, PT, R97, R96, R11 ;  /* 0x0000006061617210 */ /* 0x000fe20007ffe00b */
[----:B------:R-:W-:Y:S01]  /*f690*/  IMAD.SHL.U32 R84, R112, 0x100, RZ ;  /* 0x0000010070547824 */ /* 0x000fe200078e00ff */
[----:B------:R-:W-:-:S02]  /*f6a0*/  ISETP.GT.U32.AND P5, PT, R10, R4, PT ;  /* 0x000000040a00720c */ /* 0x000fc40003fa4070 */
[C---:B------:R-:W-:Y:S02]  /*f6b0*/  ISETP.GE.U32.AND.EX P1, PT, R6.reuse, RZ, PT, P1 ;  /* 0x000000ff0600720c */ /* 0x040fe40003f26110 */
[----:B------:R-:W-:Y:S02]  /*f6c0*/  SEL R96, RZ, 0x1fffe, P2 ;  /* 0x0001fffeff607807 */ /* 0x000fe40001000000 */
[----:B------:R-:W-:Y:S02]  /*f6d0*/  SEL R11, RZ, 0x1, P4 ;  /* 0x00000001ff0b7807 */ /* 0x000fe40002000000 */
[----:B------:R-:W-:Y:S01]  /*f6e0*/  LEA.HI R85, R85, 0xe0, RZ, 0x1e ;  /* 0x000000e055557811 */ /* 0x000fe200078ff0ff */
[----:B0-----:R-:W-:Y:S01]  /*f6f0*/  HMMA.16816.F32.BF16 R40, R76, R70, R40 ;  /* 0x000000464c28723c */ /* 0x001fe20000041828 */
[----:B------:R-:W-:Y:S02]  /*f700*/  ISETP.GE.U32.AND.EX P3, PT, R6, RZ, PT, P3 ;  /* 0x000000ff0600720c */ /* 0x000fe40003f66130 */
[----:B------:R-:W-:Y:S01]  /*f710*/  LOP3.LUT R83, R113, 0x1c, RZ, 0xc0, !PT ;  /* 0x0000001c71537812 */ /* 0x000fe200078ec0ff */
[----:B------:R-:W-:Y:S01]  /*f720*/  IMAD.IADD R8, R68, 0x1, R69 ;  /* 0x0000000144087824 */ /* 0x000fe200078e0245 */
[C---:B------:R-:W-:Y:S01]  /*f730*/  ISETP.GT.U32.AND P2, PT, R10.reuse, R101, PT ;  /* 0x000000650a00720c */ /* 0x040fe20003f44070 */
[----:B------:R-:W0:Y:S01]  /*f740*/  LDSM.16.MT88.4 R76, [R82+UR6+0x3e180] ;  /* 0x03e18006524c783b */ /* 0x000e220008004200 */
[----:B------:R-:W-:-:S02]  /*f750*/  ISETP.GT.U32.AND P4, PT, R10, R99, PT ;  /* 0x000000630a00720c */ /* 0x000fc40003f84070 */
[----:B------:R-:W-:Y:S01]  /*f760*/  IADD3 R86, PT, PT, R86, R87, RZ ;  /* 0x0000005756567210 */ /* 0x000fe20007ffe0ff */
[----:B------:R-:W-:Y:S01]  /*f770*/  IMAD.IADD R84, R84, 0x1, R85 ;  /* 0x0000000154547824 */ /* 0x000fe200078e0255 */
[C---:B------:R-:W-:Y:S02]  /*f780*/  ISETP.GT.U32.AND.EX P5, PT, R6.reuse, RZ, PT, P5 ;  /* 0x000000ff0600720c */ /* 0x040fe40003fa4150 */
[----:B------:R-:W-:Y:S02]  /*f790*/  SEL R68, RZ, 0x1, P1 ;  /* 0x00000001ff447807 */ /* 0x000fe40000800000 */
[----:B------:R-:W-:Y:S02]  /*f7a0*/  SEL R69, RZ, 0x1fffe, P3 ;  /* 0x0001fffeff457807 */ /* 0x000fe40001800000 */
[----:B------:R-:W-:Y:S02]  /*f7b0*/  ISETP.GT.U32.AND.EX P2, PT, R6, RZ, PT, P2 ;  /* 0x000000ff0600720c */ /* 0x000fe40003f44120 */
[----:B------:R-:W-:Y:S01]  /*f7c0*/  ISETP.GE.U32.AND P1, PT, R10, R4, PT ;  /* 0x000000040a00720c */ /* 0x000fe20003f26070 */
[----:B------:R-:W-:Y:S01]  /*f7d0*/  IMAD.SHL.U32 R4, R112, 0x100, RZ ;  /* 0x0000010070047824 */ /* 0x000fe200078e00ff */
[----:B------:R-:W-:-:S02]  /*f7e0*/  ISETP.GT.U32.AND.EX P4, PT, R6, RZ, PT, P4 ;  /* 0x000000ff0600720c */ /* 0x000fc40003f84140 */
[----:B------:R-:W-:Y:S01]  /*f7f0*/  LEA.HI R83, R83, 0xc8, RZ, 0x1e ;  /* 0x000000c853537811 */ /* 0x000fe200078ff0ff */
[----:B------:R-:W-:Y:S01]  /*f800*/  IMAD.IADD R7, R7, 0x1, R9 ;  /* 0x0000000107077824 */ /* 0x000fe200078e0209 */
[----:B------:R-:W-:Y:S01]  /*f810*/  ISETP.GT.U32.AND P3, PT, R10, R86, PT ;  /* 0x000000560a00720c */ /* 0x000fe20003f64070 */
[----:B-1----:R-:W-:Y:S01]  /*f820*/  HMMA.16816.F32.BF16 R16, R92, R70, R16 ;  /* 0x000000465c10723c */ /* 0x002fe20000041810 */
[----:B------:R-:W-:Y:S01]  /*f830*/  SEL R9, RZ, 0x1, !P5 ;  /* 0x00000001ff097807 */ /* 0x000fe20006800000 */
[----:B------:R-:W-:Y:S01]  /*f840*/  IMAD.IADD R4, R4, 0x1, R83 ;  /* 0x0000000104047824 */ /* 0x000fe200078e0253 */
[----:B------:R-:W-:Y:S02]  /*f850*/  SEL R93, RZ, 0x4, !P2 ;  /* 0x00000004ff5d7807 */ /* 0x000fe40005000000 */
[----:B------:R-:W-:Y:S02]  /*f860*/  SEL R94, RZ, 0x7fff8, !P4 ;  /* 0x0007fff8ff5e7807 */ /* 0x000fe40006000000 */
[----:B------:R-:W-:-:S02]  /*f870*/  ISETP.GE.U32.AND P2, PT, R10, R2, PT ;  /* 0x000000020a00720c */ /* 0x000fc40003f46070 */
[----:B------:R-:W-:Y:S02]  /*f880*/  ISETP.GT.U32.AND.EX P3, PT, R6, RZ, PT, P3 ;  /* 0x000000ff0600720c */ /* 0x000fe40003f64130 */
[----:B------:R-:W-:Y:S01]  /*f890*/  ISETP.GT.U32.AND P4, PT, R10, R84, PT ;  /* 0x000000540a00720c */ /* 0x000fe20003f84070 */
[----:B------:R-:W-:Y:S01]  /*f8a0*/  IMAD.IADD R9, R9, 0x1, R98 ;  /* 0x0000000109097824 */ /* 0x000fe200078e0262 */
[C---:B------:R-:W-:Y:S01]  /*f8b0*/  ISETP.GE.U32.AND.EX P2, PT, R6.reuse, RZ, PT, P2 ;  /* 0x000000ff0600720c */ /* 0x040fe20003f46120 */
[----:B------:R-:W-:Y:S01]  /*f8c0*/  IMAD.IADD R11, R11, 0x1, R69 ;  /* 0x000000010b0b7824 */ /* 0x000fe200078e0245 */
[----:B------:R-:W-:Y:S01]  /*f8d0*/  SEL R69, RZ, 0x4, !P3 ;  /* 0x00000004ff457807 */ /* 0x000fe20005800000 */
[----:B------:R-:W1:Y:S01]  /*f8e0*/  S2R R124, SR_TID.X ;  /* 0x00000000007c7919 */ /* 0x000e620000002100 */
[----:B------:R-:W-:Y:S02]  /*f8f0*/  ISETP.GT.U32.AND.EX P4, PT, R6, RZ, PT, P4 ;  /* 0x000000ff0600720c */ /* 0x000fe40003f84140 */
[----:B------:R-:W-:Y:S01]  /*f900*/  ISETP.GT.U32.AND P3, PT, R10, R4, PT ;  /* 0x000000040a00720c */ /* 0x000fe20003f64070 */
[----:B------:R-:W-:Y:S01]  /*f910*/  IMAD.IADD R68, R68, 0x1, R96 ;  /* 0x0000000144447824 */ /* 0x000fe200078e0260 */
[----:B------:R-:W-:Y:S01]  /*f920*/  LOP3.LUT R3, R113, 0x1c, RZ, 0xc0, !PT ;  /* 0x0000001c71037812 */ /* 0x000fe200078ec0ff */
[----:B------:R-:W-:Y:S01]  /*f930*/  IMAD.SHL.U32 R2, R112, 0x100, RZ ;  /* 0x0000010070027824 */ /* 0x000fe200078e00ff */
[----:B------:R-:W-:Y:S01]  /*f940*/  SEL R95, RZ, 0x1fffe, P2 ;  /* 0x0001fffeff5f7807 */ /* 0x000fe20001000000 */
[----:B------:R-:W2:Y:S01]  /*f950*/  S2R R125, SR_CTAID.X ;  /* 0x00000000007d7919 */ /* 0x000ea20000002500 */
[----:B------:R-:W-:-:S02]  /*f960*/  LOP3.LUT R9, R9, 0x3, RZ, 0xc0, !PT ;  /* 0x0000000309097812 */ /* 0x000fc400078ec0ff */
[----:B------:R-:W-:Y:S02]  /*f970*/  SEL R96, RZ, 0x7fff8, !P4 ;  /* 0x0007fff8ff607807 */ /* 0x000fe40006000000 */
[C---:B------:R-:W-:Y:S02]  /*f980*/  ISETP.GT.U32.AND.EX P2, PT, R6.reuse, RZ, PT, P3 ;  /* 0x000000ff0600720c */ /* 0x040fe40003f44130 */
[----:B------:R-:W-:Y:S02]  /*f990*/  LEA.HI R3, R3, 0xc0, RZ, 0x1e ;  /* 0x000000c003037811 */ /* 0x000fe400078ff0ff */
[----:B------:R-:W-:Y:S02]  /*f9a0*/  ISETP.GE.U32.AND.EX P1, PT, R6, RZ, PT, P1 ;  /* 0x000000ff0600720c */ /* 0x000fe40003f26110 */
[----:B------:R-:W-:Y:S02]  /*f9b0*/  IADD3 R69, PT, PT, R9, R96, R69 ;  /* 0x0000006009457210 */ /* 0x000fe40007ffe045 */
[----:B------:R-:W-:-:S02]  /*f9c0*/  SEL R9, RZ, 0x4, !P2 ;  /* 0x00000004ff097807 */ /* 0x000fc40005000000 */
[----:B------:R-:W-:Y:S02]  /*f9d0*/  IADD3 R2, PT, PT, R2, R3, RZ ;  /* 0x0000000302027210 */ /* 0x000fe40007ffe0ff */
[C---:B------:R-:W-:Y:S02]  /*f9e0*/  ISETP.GE.U32.AND P2, PT, R10.reuse, R103, PT ;  /* 0x000000670a00720c */ /* 0x040fe40003f46070 */
[----:B------:R-:W-:Y:S02]  /*f9f0*/  SEL R92, RZ, 0x1, P1 ;  /* 0x00000001ff5c7807 */ /* 0x000fe40000800000 */
[C---:B------:R-:W-:Y:S02]  /*fa00*/  ISETP.GE.U32.AND P3, PT, R10.reuse, R105, PT ;  /* 0x000000690a00720c */ /* 0x040fe40003f66070 */
[----:B------:R-:W-:Y:S02]  /*fa10*/  ISETP.GT.U32.AND P4, PT, R10, R2, PT ;  /* 0x000000020a00720c */ /* 0x000fe40003f84070 */
[----:B------:R-:W-:-:S02]  /*fa20*/  ISETP.GE.U32.AND.EX P2, PT, R6, RZ, PT, P2 ;  /* 0x000000ff0600720c */ /* 0x000fc40003f46120 */
[----:B------:R-:W-:Y:S01]  /*fa30*/  LOP3.LUT R7, R7, 0x3, RZ, 0xc0, !PT ;  /* 0x0000000307077812 */ /* 0x000fe200078ec0ff */
[----:B------:R-:W-:Y:S01]  /*fa40*/  IMAD.IADD R92, R92, 0x1, R95 ;  /* 0x000000015c5c7824 */ /* 0x000fe200078e025f */
[C---:B------:R-:W-:Y:S02]  /*fa50*/  ISETP.GE.U32.AND.EX P3, PT, R6.reuse, RZ, PT, P3 ;  /* 0x000000ff0600720c */ /* 0x040fe40003f66130 */
[----:B------:R-:W-:Y:S02]  /*fa60*/  ISETP.GT.U32.AND.EX P4, PT, R6, RZ, PT, P4 ;  /* 0x000000ff0600720c */ /* 0x000fe40003f84140 */
[----:B------:R-:W-:Y:S02]  /*fa70*/  SEL R95, RZ, 0x1fffe, P2 ;  /* 0x0001fffeff5f7807 */ /* 0x000fe40001000000 */
[----:B------:R-:W-:Y:S02]  /*fa80*/  IADD3 R7, PT, PT, R7, R94, R93 ;  /* 0x0000005e07077210 */ /* 0x000fe40007ffe05d */
[----:B------:R-:W-:-:S02]  /*fa90*/  ISETP.GE.U32.AND P2, PT, R10, R108, PT ;  /* 0x0000006c0a00720c */ /* 0x000fc40003f46070 */
[----:B------:R-:W-:Y:S02]  /*faa0*/  SEL R93, RZ, 0x1, P3 ;  /* 0x00000001ff5d7807 */ /* 0x000fe40001800000 */
[----:B------:R-:W-:Y:S02]  /*fab0*/  ISETP.GE.U32.AND P3, PT, R10, R110, PT ;  /* 0x0000006e0a00720c */ /* 0x000fe40003f66070 */
[----:B------:R-:W-:Y:S02]  /*fac0*/  SEL R94, RZ, 0x7fff8, !P4 ;  /* 0x0007fff8ff5e7807 */ /* 0x000fe40006000000 */
[----:B------:R-:W-:Y:S02]  /*fad0*/  LOP3.LUT R8, R8, 0x3, RZ, 0xc0, !PT ;  /* 0x0000000308087812 */ /* 0x000fe400078ec0ff */
[C---:B------:R-:W-:Y:S02]  /*fae0*/  ISETP.GE.U32.AND.EX P2, PT, R6.reuse, RZ, PT, P2 ;  /* 0x000000ff0600720c */ /* 0x040fe40003f46120 */
[----:B------:R-:W-:-:S02]  /*faf0*/  ISETP.GE.U32.AND.EX P3, PT, R6, RZ, PT, P3 ;  /* 0x000000ff0600720c */ /* 0x000fc40003f66130 */
[----:B------:R-:W-:Y:S02]  /*fb00*/  IADD3 R9, PT, PT, R8, R94, R9 ;  /* 0x0000005e08097210 */ /* 0x000fe40007ffe009 */
[C---:B------:R-:W-:Y:S02]  /*fb10*/  ISETP.GE.U32.AND P4, PT, R10.reuse, R101, PT ;  /* 0x000000650a00720c */ /* 0x040fe40003f86070 */
[----:B------:R-:W-:Y:S01]  /*fb20*/  SEL R94, RZ, 0x7fff8, P2 ;  /* 0x0007fff8ff5e7807 */ /* 0x000fe20001000000 */
[----:B0-----:R-:W-:Y:S01]  /*fb30*/  HMMA.16816.F32.BF16 R76, R76, R70, R88 ;  /* 0x000000464c4c723c */ /* 0x001fe20000041858 */
[C---:B------:R-:W-:Y:S02]  /*fb40*/  ISETP.GE.U32.AND P2, PT, R10.reuse, R99, PT ;  /* 0x000000630a00720c */ /* 0x040fe40003f46070 */
[----:B------:R-:W-:Y:S02]  /*fb50*/  SEL R8, RZ, 0x4, P3 ;  /* 0x00000004ff087807 */ /* 0x000fe40001800000 */
[----:B------:R-:W-:-:S02]  /*fb60*/  ISETP.GE.U32.AND P3, PT, R10, R86, PT ;  /* 0x000000560a00720c */ /* 0x000fc40003f66070 */
[----:B------:R-:W-:Y:S02]  /*fb70*/  LOP3.LUT R68, R68, 0x3, RZ, 0xc0, !PT ;  /* 0x0000000344447812 */ /* 0x000fe400078ec0ff */
[C---:B------:R-:W-:Y:S02]  /*fb80*/  ISETP.GE.U32.AND.EX P4, PT, R6.reuse, RZ, PT, P4 ;  /* 0x000000ff0600720c */ /* 0x040fe40003f86140 */
[----:B------:R-:W-:Y:S02]  /*fb90*/  ISETP.GE.U32.AND.EX P2, PT, R6, RZ, PT, P2 ;  /* 0x000000ff0600720c */ /* 0x000fe40003f46120 */
[----:B-1----:R-:W-:Y:S01]  /*fba0*/  LOP3.LUT R123, R124, 0x1c, RZ, 0xc0, !PT ;  /* 0x0000001c7c7b7812 */ /* 0x002fe200078ec0ff */
[----:B------:R-:W-:Y:S01]  /*fbb0*/  IMAD.IADD R93, R93, 0x1, R95 ;  /* 0x000000015d5d7824 */ /* 0x000fe200078e025f */
[----:B------:R-:W-:Y:S02]  /*fbc0*/  ISETP.GE.U32.AND.EX P3, PT, R6, RZ, PT, P3 ;  /* 0x000000ff0600720c */ /* 0x000fe40003f66130 */
[----:B------:R-:W-:-:S02]  /*fbd0*/  LOP3.LUT R121, R124, 0x1c, RZ, 0xc0, !PT ;  /* 0x0000001c7c797812 */ /* 0x000fc400078ec0ff */
[----:B------:R-:W-:Y:S02]  /*fbe0*/  IADD3 R8, PT, PT, R68, R94, R8 ;  /* 0x0000005e44087210 */ /* 0x000fe40007ffe008 */
[----:B------:R-:W-:Y:S01]  /*fbf0*/  SEL R95, RZ, 0x4, P4 ;  /* 0x00000004ff5f7807 */ /* 0x000fe20002000000 */
[----:B--2---:R-:W-:Y:S01]  /*fc00*/  IMAD.SHL.U32 R122, R125, 0x100, RZ ;  /* 0x000001007d7a7824 */ /* 0x004fe200078e00ff */
[C---:B------:R-:W-:Y:S02]  /*fc10*/  ISETP.GE.U32.AND P4, PT, R10.reuse, R84, PT ;  /* 0x000000540a00720c */ /* 0x040fe40003f86070 */
[----:B------:R-:W-:Y:S02]  /*fc20*/  SEL R94, RZ, 0x7fff8, P2 ;  /* 0x0007fff8ff5e7807 */ /* 0x000fe40001000000 */
[----:B------:R-:W-:Y:S02]  /*fc30*/  LEA.HI R123, R123, 0x78, RZ, 0x1e ;  /* 0x000000787b7b7811 */ /* 0x000fe400078ff0ff */
[----:B------:R-:W-:Y:S01]  /*fc40*/  ISETP.GE.U32.AND P2, PT, R10, R4, PT ;  /* 0x000000040a00720c */ /* 0x000fe20003f46070 */
[----:B------:R-:W-:Y:S01]  /*fc50*/  IMAD.SHL.U32 R120, R125, 0x100, RZ ;  /* 0x000001007d787824 */ /* 0x000fe200078e00ff */
[----:B------:R-:W-:-:S02]  /*fc60*/  SEL R68, RZ, 0x4, P3 ;  /* 0x00000004ff447807 */ /* 0x000fc40001800000 */
[----:B------:R-:W-:Y:S02]  /*fc70*/  LEA.HI R121, R121, 0x70, RZ, 0x1e ;  /* 0x0000007079797811 */ /* 0x000fe400078ff0ff */
[----:B------:R-:W-:Y:S02]  /*fc80*/  LOP3.LUT R11, R11, 0x3, RZ, 0xc0, !PT ;  /* 0x000000030b0b7812 */ /* 0x000fe400078ec0ff */
[----:B------:R-:W-:Y:S01]  /*fc90*/  ISETP.GE.U32.AND P3, PT, R10, R2, PT ;  /* 0x000000020a00720c */ /* 0x000fe20003f66070 */
[----:B------:R-:W-:Y:S01]  /*fca0*/  IMAD.IADD R122, R122, 0x1, R123 ;  /* 0x000000017a7a7824 */ /* 0x000fe200078e027b */
[----:B------:R-:W-:Y:S02]  /*fcb0*/  ISETP.GE.U32.AND.EX P4, PT, R6, RZ, PT, P4 ;  /* 0x000000ff0600720c */ /* 0x000fe40003f86140 */
[C---:B------:R-:W-:Y:S02]  /*fcc0*/  LOP3.LUT R117, R124.reuse, 0x1c, RZ, 0xc0, !PT ;  /* 0x0000001c7c757812 */ /* 0x040fe400078ec0ff */
[----:B------:R-:W-:-:S02]  /*fcd0*/  LOP3.LUT R119, R124, 0x1c, RZ, 0xc0, !PT ;  /* 0x0000001c7c777812 */ /* 0x000fc400078ec0ff */
[----:B------:R-:W-:Y:S02]  /*fce0*/  ISETP.GE.U32.AND.EX P2, PT, R6, RZ, PT, P2 ;  /* 0x000000ff0600720c */ /* 0x000fe40003f46120 */
[----:B------:R-:W-:Y:S01]  /*fcf0*/  LOP3.LUT R113, R124, 0x1c, RZ, 0xc0, !PT ;  /* 0x0000001c7c717812 */ /* 0x000fe200078ec0ff */
[----:B------:R-:W-:Y:S01]  /*fd00*/  IMAD.IADD R120, R120, 0x1, R121 ;  /* 0x0000000178787824 */ /* 0x000fe200078e0279 */
[----:B------:R-:W-:Y:S01]  /*fd10*/  IADD3 R98, PT, PT, R11, R94, R95 ;  /* 0x0000005e0b627210 */ /* 0x000fe20007ffe05f */
[C---:B------:R-:W-:Y:S01]  /*fd20*/  IMAD.SHL.U32 R118, R125.reuse, 0x100, RZ ;  /* 0x000001007d767824 */ /* 0x040fe200078e00ff */
[----:B------:R-:W-:Y:S02]  /*fd30*/  ISETP.GE.U32.AND.EX P3, PT, R6, RZ, PT, P3 ;  /* 0x000000ff0600720c */ /* 0x000fe40003f66130 */
[----:B------:R-:W-:Y:S01]  /*fd40*/  LOP3.LUT R111, R124, 0x1c, RZ, 0xc0, !PT ;  /* 0x0000001c7c6f7812 */ /* 0x000fe200078ec0ff */
[----:B------:R-:W-:Y:S01]  /*fd50*/  FMUL R89, R26, UR9 ;  /* 0x000000091a597c20 */ /* 0x000fe20008400000 */
[----:B------:R-:W-:Y:S01]  /*fd60*/  SEL R94, RZ, 0x7fff8, P4 ;  /* 0x0007fff8ff5e7807 */ /* 0x000fe20002000000 */
[----:B------:R-:W-:Y:S01]  /*fd70*/  IMAD.SHL.U32 R116, R125, 0x100, RZ ;  /* 0x000001007d747824 */ /* 0x000fe200078e00ff */
[----:B------:R-:W-:-:S02]  /*fd80*/  LOP3.LUT R92, R92, 0x3, RZ, 0xc0, !PT ;  /* 0x000000035c5c7812 */ /* 0x000fc400078ec0ff */
[----:B------:R-:W-:Y:S02]  /*fd90*/  LEA.HI R117, R117, 0x60, RZ, 0x1e ;  /* 0x0000006075757811 */ /* 0x000fe400078ff0ff */
[----:B------:R-:W-:Y:S01]  /*fda0*/  LEA.HI R119, R119, 0x68, RZ, 0x1e ;  /* 0x0000006877777811 */ /* 0x000fe200078ff0ff */
[----:B------:R-:W-:Y:S01]  /*fdb0*/  FMUL R90, R25, UR9 ;  /* 0x00000009195a7c20 */ /* 0x000fe20008400000 */
[----:B------:R-:W-:Y:S01]  /*fdc0*/  SEL R11, RZ, 0x4, P2 ;  /* 0x00000004ff0b7807 */ /* 0x000fe20001000000 */
[----:B------:R-:W-:Y:S01]  /*fdd0*/  FMUL R26, R57, UR9 ;  /* 0x00000009391a7c20 */ /* 0x000fe20008400000 */
[----:B------:R-:W-:Y:S01]  /*fde0*/  LEA.HI R113, R113, 0x50, RZ, 0x1e ;  /* 0x0000005071717811 */ /* 0x000fe200078ff0ff */
[----:B------:R-:W-:Y:S01]  /*fdf0*/  IMAD.SHL.U32 R112, R125, 0x100, RZ ;  /* 0x000001007d707824 */ /* 0x000fe200078e00ff */
[----:B------:R-:W-:Y:S01]  /*fe00*/  ISETP.GT.U32.AND P2, PT, R10, R122, PT ;  /* 0x0000007a0a00720c */ /* 0x000fe20003f44070 */
[----:B------:R-:W-:Y:S01]  /*fe10*/  FMUL R25, R39, UR9 ;  /* 0x0000000927197c20 */ /* 0x000fe20008400000 */
[----:B------:R-:W-:Y:S01]  /*fe20*/  LOP3.LUT R115, R124, 0x1c, RZ, 0xc0, !PT ;  /* 0x0000001c7c737812 */ /* 0x000fe200078ec0ff */
[----:B------:R-:W-:Y:S01]  /*fe30*/  FMUL R57, R18, UR9 ;  /* 0x0000000912397c20 */ /* 0x000fe20008400000 */
[----:B------:R-:W-:Y:S01]  /*fe40*/  SEL R95, RZ, 0x7fff8, P3 ;  /* 0x0007fff8ff5f7807 */ /* 0x000fe20001800000 */
[----:B------:R-:W-:Y:S01]  /*fe50*/  FMUL R39, R16, UR9 ;  /* 0x0000000910277c20 */ /* 0x000fe20008400000 */
[----:B------:R-:W-:Y:S01]  /*fe60*/  LOP3.LUT R109, R124, 0x1c, RZ, 0xc0, !PT ;  /* 0x0000001c7c6d7812 */ /* 0x000fe200078ec0ff */
[----:B------:R-:W-:Y:S01]  /*fe70*/  FMUL R18, R78, UR9 ;  /* 0x000000094e127c20 */ /* 0x000fe20008400000 */
[----:B------:R-:W-:-:S02]  /*fe80*/  LEA.HI R111, R111, 0x48, RZ, 0x1e ;  /* 0x000000486f6f7811 */ /* 0x000fc400078ff0ff */
[----:B------:R-:W-:Y:S01]  /*fe90*/  SHF.L.U32 R110, R125, 0x8, RZ ;  /* 0x000000087d6e7819 */ /* 0x000fe200000006ff */
[----:B------:R-:W-:Y:S01]  /*fea0*/  FMUL R16, R42, UR9 ;  /* 0x000000092a107c20 */ /* 0x000fe20008400000 */
[----:B------:R-:W-:Y:S01]  /*feb0*/  IADD3 R68, PT, PT, R92, R94, R68 ;  /* 0x0000005e5c447210 */ /* 0x000fe20007ffe044 */
[----:B------:R-:W-:Y:S01]  /*fec0*/  FMUL R92, R36, UR9 ;  /* 0x00000009245c7c20 */ /* 0x000fe20008400000 */
[----:B------:R-:W-:Y:S01]  /*fed0*/  ISETP.GT.U32.AND P3, PT, R10, R120, PT ;  /* 0x000000780a00720c */ /* 0x000fe20003f64070 */
[----:B------:R-:W-:Y:S01]  /*fee0*/  IMAD.IADD R116, R116, 0x1, R117 ;  /* 0x0000000174747824 */ /* 0x000fe200078e0275 */
[----:B------:R-:W-:Y:S01]  /*fef0*/  IADD3 R118, PT, PT, R118, R119, RZ ;  /* 0x0000007776767210 */ /* 0x000fe20007ffe0ff */
[----:B------:R-:W-:Y:S01]  /*ff00*/  FMUL R36, R17, UR9 ;  /* 0x0000000911247c20 */ /* 0x000fe20008400000 */
[----:B------:R-:W-:Y:S01]  /*ff10*/  LOP3.LUT R107, R124, 0x1c, RZ, 0xc0, !PT ;  /* 0x0000001c7c6b7812 */ /* 0x000fe200078ec0ff */
[----:B------:R-:W-:Y:S01]  /*ff20*/  IMAD.IADD R112, R112, 0x1, R113 ;  /* 0x0000000170707824 */ /* 0x000fe200078e0271 */
[----:B------:R-:W-:Y:S01]  /*ff30*/  LEA.HI R115, R115, 0x58, RZ, 0x1e ;  /* 0x0000005873737811 */ /* 0x000fe200078ff0ff */
[----:B------:R-:W-:Y:S01]  /*ff40*/  FMUL R17, R40, UR9 ;  /* 0x0000000928117c20 */ /* 0x000fe20008400000 */
[----:B------:R-:W-:Y:S01]  /*ff50*/  ISETP.GT.U32.AND.EX P2, PT, R6, RZ, PT, P2 ;  /* 0x000000ff0600720c */ /* 0x000fe20003f44120 */
[----:B------:R-:W-:Y:S01]  /*ff60*/  IMAD.SHL.U32 R114, R125, 0x100, RZ ;  /* 0x000001007d727824 */ /* 0x000fe200078e00ff */
[----:B------:R-:W-:Y:S01]  /*ff70*/  LOP3.LUT R103, R124, 0x1c, RZ, 0xc0, !PT ;  /* 0x0000001c7c677812 */ /* 0x000fe200078ec0ff */
[----:B------:R-:W-:Y:S01]  /*ff80*/  IMAD.IADD R110, R110, 0x1, R111 ;  /* 0x000000016e6e7824 */ /* 0x000fe200078e026f */
[----:B------:R-:W-:Y:S01]  /*ff90*/  LEA.HI R109, R109, 0x40, RZ, 0x1e ;  /* 0x000000406d6d7811 */ /* 0x000fe200078ff0ff */
[----:B------:R-:W-:Y:S01]  /*ffa0*/  IMAD.SHL.U32 R108, R125, 0x100, RZ ;  /* 0x000001007d6c7824 */ /* 0x000fe200078e00ff */
[----:B------:R-:W-:-:S02]  /*ffb0*/  ISETP.GT.U32.AND P4, PT, R10, R118, PT ;  /* 0x000000760a00720c */ /* 0x000fc40003f84070 */
[----:B------:R-:W-:Y:S02]  /*ffc0*/  ISETP.GT.U32.AND.EX P3, PT, R6, RZ, PT, P3 ;  /* 0x000000ff0600720c */ /* 0x000fe40003f64130 */
[----:B------:R-:W-:Y:S01]  /*ffd0*/  LOP3.LUT R101, R124, 0x1c, RZ, 0xc0, !PT ;  /* 0x0000001c7c657812 */ /* 0x000fe200078ec0ff */
[----:B------:R-:W-:Y:S01]  /*ffe0*/  FMUL R40, R79, UR9 ;  /* 0x000000094f287c20 */ /* 0x000fe20008400000 */
[----:B------:R-:W-:Y:S01]  /*fff0*/  FSEL R3, R18, -INF , !P5 ;  /* 0xff80000012037808 */ /* 0x000fe20006800000 */
[----:B------:R-:W-:Y:S01]  /*10000*/  IMAD.SHL.U32 R106, R125, 0x100, RZ ;  /* 0x000001007d6a7824 */ /* 0x000fe200078e00ff */
[----:B------:R-:W-:Y:S01]  /*10010*/  LEA.HI R107, R107, 0x38, RZ, 0x1e ;  /* 0x000000386b6b7811 */ /* 0x000fe200078ff0ff */
[----:B------:R-:W-:Y:S01]  /*10020*/  FMUL R58, R58, UR9 ;  /* 0x000000093a3a7c20 */ /* 0x000fe20008400000 */
[----:B------:R-:W-:Y:S01]  /*10030*/  ISETP.GT.U32.AND P5, PT, R10, R116, PT ;  /* 0x000000740a00720c */ /* 0x000fe20003fa4070 */
[----:B------:R-:W-:Y:S01]  /*10040*/  IMAD.IADD R114, R114, 0x1, R115 ;  /* 0x0000000172727824 */ /* 0x000fe200078e0273 */
[----:B------:R-:W-:Y:S01]  /*10050*/  FSEL R16, R16, -INF , !P2 ;  /* 0xff80000010107808 */ /* 0x000fe20005000000 */
[----:B------:R-:W-:Y:S01]  /*10060*/  IMAD.SHL.U32 R102, R125, 0x100, RZ ;  /* 0x000001007d667824 */ /* 0x000fe200078e00ff */
[----:B------:R-:W-:Y:S01]  /*10070*/  LEA.HI R103, R103, 0x28, RZ, 0x1e ;  /* 0x0000002867677811 */ /* 0x000fe200078ff0ff */
[----:B------:R-:W-:Y:S01]  /*10080*/  IMAD.IADD R108, R108, 0x1, R109 ;  /* 0x000000016c6c7824 */ /* 0x000fe200078e026d */
[----:B------:R-:W-:Y:S01]  /*10090*/  ISETP.GT.U32.AND P2, PT, R10, R112, PT ;  /* 0x000000700a00720c */ /* 0x000fe20003f44070 */
[----:B------:R-:W-:Y:S01]  /*100a0*/  FMUL R56, R56, UR9 ;  /* 0x0000000938387c20 */ /* 0x000fe20008400000 */
[----:B------:R-:W-:Y:S01]  /*100b0*/  ISETP.GT.U32.AND.EX P4, PT, R6, RZ, PT, P4 ;  /* 0x000000ff0600720c */ /* 0x000fe20003f84140 */
[----:B------:R-:W-:Y:S01]  /*100c0*/  IMAD.SHL.U32 R100, R125, 0x100, RZ ;  /* 0x000001007d647824 */ /* 0x000fe200078e00ff */
[----:B------:R-:W-:-:S02]  /*100d0*/  FSEL R17, R17, -INF , !P3 ;  /* 0xff80000011117808 */ /* 0x000fc40005800000 */
[----:B------:R-:W-:Y:S02]  /*100e0*/  LEA.HI R101, R101, 0x20, RZ, 0x1e ;  /* 0x0000002065657811 */ /* 0x000fe400078ff0ff */
[----:B------:R-:W-:Y:S01]  /*100f0*/  LOP3.LUT R99, R124, 0x1c, RZ, 0xc0, !PT ;  /* 0x0000001c7c637812 */ /* 0x000fe200078ec0ff */
[----:B------:R-:W-:Y:S01]  /*10100*/  IMAD.IADD R106, R106, 0x1, R107 ;  /* 0x000000016a6a7824 */ /* 0x000fe200078e026b */
[----:B------:R-:W-:Y:S02]  /*10110*/  ISETP.GT.U32.AND P3, PT, R10, R110, PT ;  /* 0x0000006e0a00720c */ /* 0x000fe40003f64070 */
[----:B------:R-:W-:Y:S01]  /*10120*/  LOP3.LUT R105, R124, 0x1c, RZ, 0xc0, !PT ;  /* 0x0000001c7c697812 */ /* 0x000fe200078ec0ff */
[----:B------:R-:W-:Y:S01]  /*10130*/  FMUL R88, R24, UR9 ;  /* 0x0000000918587c20 */ /* 0x000fe20008400000 */
[----:B------:R-:W-:Y:S01]  /*10140*/  LOP3.LUT R93, R93, 0x3, RZ, 0xc0, !PT ;  /* 0x000000035d5d7812 */ /* 0x000fe200078ec0ff */
[----:B------:R-:W-:Y:S01]  /*10150*/  IMAD.IADD R102, R102, 0x1, R103 ;  /* 0x0000000166667824 */ /* 0x000fe200078e0267 */
[----:B------:R-:W-:-:S02]  /*10160*/  ISETP.GT.U32.AND.EX P5, PT, R6, RZ, PT, P5 ;  /* 0x000000ff0600720c */ /* 0x000fc40003fa4150 */
[----:B------:R-:W-:Y:S01]  /*10170*/  LOP3.LUT R87, R124, 0x1c, RZ, 0xc0, !PT ;  /* 0x0000001c7c577812 */ /* 0x000fe200078ec0ff */
[----:B------:R-:W-:Y:S01]  /*10180*/  FMUL R24, R37, UR9 ;  /* 0x0000000925187c20 */ /* 0x000fe20008400000 */
[----:B------:R-:W-:Y:S01]  /*10190*/  FSEL R4, R40, -INF , !P1 ;  /* 0xff80000028047808 */ /* 0x000fe20004800000 */
[----:B------:R-:W-:Y:S01]  /*101a0*/  IMAD.SHL.U32 R104, R125, 0x100, RZ ;  /* 0x000001007d687824 */ /* 0x000fe200078e00ff */
[----:B------:R-:W-:Y:S01]  /*101b0*/  ISETP.GT.U32.AND.EX P2, PT, R6, RZ, PT, P2 ;  /* 0x000000ff0600720c */ /* 0x000fe20003f44120 */
[----:B------:R-:W-:Y:S01]  /*101c0*/  FMUL R37, R19, UR9 ;  /* 0x0000000913257c20 */ /* 0x000fe20008400000 */
[----:B------:R-:W-:Y:S01]  /*101d0*/  ISETP.GT.U32.AND P1, PT, R10, R114, PT ;  /* 0x000000720a00720c */ /* 0x000fe20003f24070 */
[----:B------:R-:W-:Y:S01]  /*101e0*/  IMAD.IADD R100, R100, 0x1, R101 ;  /* 0x0000000164647824 */ /* 0x000fe200078e0265 */
[----:B------:R-:W-:Y:S01]  /*101f0*/  FSEL R18, R58, -INF , !P4 ;  /* 0xff8000003a127808 */ /* 0x000fe20006000000 */
[----:B------:R-:W-:Y:S01]  /*10200*/  IMAD.SHL.U32 R96, R125, 0x100, RZ ;  /* 0x000001007d607824 */ /* 0x000fe200078e00ff */
[----:B------:R-:W-:Y:S01]  /*10210*/  LEA.HI R99, R99, 0x18, RZ, 0x1e ;  /* 0x0000001863637811 */ /* 0x000fe200078ff0ff */
[----:B------:R-:W-:Y:S01]  /*10220*/  FMUL R19, R43, UR9 ;  /* 0x000000092b137c20 */ /* 0x000fe20008400000 */
[----:B------:R-:W-:-:S02]  /*10230*/  ISETP.GT.U32.AND P4, PT, R10, R108, PT ;  /* 0x0000006c0a00720c */ /* 0x000fc40003f84070 */
[----:B------:R-:W-:Y:S02]  /*10240*/  LEA.HI R105, R105, 0x30, RZ, 0x1e ;  /* 0x0000003069697811 */ /* 0x000fe400078ff0ff */
[----:B------:R-:W-:Y:S02]  /*10250*/  ISETP.GT.U32.AND.EX P3, PT, R6, RZ, PT, P3 ;  /* 0x000000ff0600720c */ /* 0x000fe40003f64130 */
[----:B------:R-:W-:Y:S01]  /*10260*/  IADD3 R11, PT, PT, R93, R95, R11 ;  /* 0x0000005f5d0b7210 */ /* 0x000fe20007ffe00b */
[----:B------:R-:W-:Y:S01]  /*10270*/  FMUL R93, R38, UR9 ;  /* 0x00000009265d7c20 */ /* 0x000fe20008400000 */
[----:B------:R-:W-:Y:S02]  /*10280*/  FSEL R56, R56, -INF , !P5 ;  /* 0xff80000038387808 */ /* 0x000fe40006800000 */
[----:B------:R-:W-:Y:S02]  /*10290*/  LEA.HI R87, R87, 0x10, RZ, 0x1e ;  /* 0x0000001057577811 */ /* 0x000fe400078ff0ff */
[----:B------:R-:W-:-:S02]  /*102a0*/  SHF.L.U32 R86, R125, 0x8, RZ ;  /* 0x000000087d567819 */ /* 0x000fc400000006ff */
[----:B------:R-:W-:Y:S02]  /*102b0*/  ISETP.GT.U32.AND P5, PT, R10, R106, PT ;  /* 0x0000006a0a00720c */ /* 0x000fe40003fa4070 */
[----:B------:R-:W-:Y:S01]  /*102c0*/  FSEL R43, R92, -INF , !P2 ;  /* 0xff8000005c2b7808 */ /* 0x000fe20005000000 */
[----:B------:R-:W-:Y:S01]  /*102d0*/  IMAD.IADD R96, R96, 0x1, R99 ;  /* 0x0000000160607824 */ /* 0x000fe200078e0263 */
[----:B------:R-:W-:Y:S02]  /*102e0*/  ISETP.GT.U32.AND.EX P1, PT, R6, RZ, PT, P1 ;  /* 0x000000ff0600720c */ /* 0x000fe40003f24110 */
[----:B------:R-:W-:Y:S02]  /*102f0*/  ISETP.GT.U32.AND P2, PT, R10, R102, PT ;  /* 0x000000660a00720c */ /* 0x000fe40003f44070 */
[----:B------:R-:W-:Y:S02]  /*10300*/  LOP3.LUT R85, R124, 0x1c, RZ, 0xc0, !PT ;  /* 0x0000001c7c557812 */ /* 0x000fe400078ec0ff */
[----:B------:R-:W-:-:S02]  /*10310*/  IADD3 R104, PT, PT, R104, R105, RZ ;  /* 0x0000006968687210 */ /* 0x000fc40007ffe0ff */
[----:B------:R-:W-:Y:S02]  /*10320*/  ISETP.GT.U32.AND.EX P4, PT, R6, RZ, PT, P4 ;  /* 0x000000ff0600720c */ /* 0x000fe40003f84140 */
[----:B------:R-:W-:Y:S01]  /*10330*/  FSEL R42, R89, -INF , !P3 ;  /* 0xff800000592a7808 */ /* 0x000fe20005800000 */
[----:B------:R-:W-:Y:S01]  /*10340*/  IMAD.IADD R86, R86, 0x1, R87 ;  /* 0x0000000156567824 */ /* 0x000fe200078e0257 */
[----:B------:R-:W-:Y:S01]  /*10350*/  ISETP.GT.U32.AND P3, PT, R10, R100, PT ;  /* 0x000000640a00720c */ /* 0x000fe20003f64070 */
[----:B------:R-:W-:Y:S01]  /*10360*/  FMUL R22, R22, UR9 ;  /* 0x0000000916167c20 */ /* 0x000fe20008400000 */
[C---:B------:R-:W-:Y:S01]  /*10370*/  ISETP.GT.U32.AND.EX P5, PT, R6.reuse, RZ, PT, P5 ;  /* 0x000000ff0600720c */ /* 0x040fe20003fa4150 */
[----:B------:R-:W-:Y:S01]  /*10380*/  FMUL R38, R41, UR9 ;  /* 0x0000000929267c20 */ /* 0x000fe20008400000 */
[----:B------:R-:W-:Y:S01]  /*10390*/  FSEL R40, R93, -INF , !P1 ;  /* 0xff8000005d287808 */ /* 0x000fe20004800000 */
[----:B------:R-:W-:Y:S01]  /*103a0*/  IMAD.SHL.U32 R84, R125, 0x100, RZ ;  /* 0x000001007d547824 */ /* 0x000fe200078e00ff */
[----:B------:R-:W-:Y:S01]  /*103b0*/  LEA.HI R85, R85, 0x8, RZ, 0x1e ;  /* 0x0000000855557811 */ /* 0x000fe200078ff0ff */
[----:B------:R-:W-:Y:S01]  /*103c0*/  IMAD.SHL.U32 R83, R125, 0x100, RZ ;  /* 0x000001007d537824 */ /* 0x000fe200078e00ff */
[----:B------:R-:W-:Y:S01]  /*103d0*/  ISETP.GT.U32.AND.EX P2, PT, R6, RZ, PT, P2 ;  /* 0x000000ff0600720c */ /* 0x000fe20003f44120 */
[----:B------:R-:W-:Y:S01]  /*103e0*/  FMUL R20, R20, UR9 ;  /* 0x0000000914147c20 */ /* 0x000fe20008400000 */
[----:B------:R-:W-:Y:S01]  /*103f0*/  ISETP.GT.U32.AND P1, PT, R10, R104, PT ;  /* 0x000000680a00720c */ /* 0x000fe20003f24070 */
[----:B------:R-:W-:Y:S01]  /*10400*/  FMUL R91, R27, UR9 ;  /* 0x000000091b5b7c20 */ /* 0x000fe20008400000 */
[----:B------:R-:W-:Y:S01]  /*10410*/  FSEL R41, R88, -INF , !P4 ;  /* 0xff80000058297808 */ /* 0x000fe20006000000 */
[----:B------:R-:W-:Y:S01]  /*10420*/  FMUL R27, R59, UR9 ;  /* 0x000000093b1b7c20 */ /* 0x000fe20008400000 */
[----:B------:R-:W-:-:S02]  /*10430*/  ISETP.GT.U32.AND P4, PT, R10, R96, PT ;  /* 0x000000600a00720c */ /* 0x000fc40003f84070 */
[----:B------:R-:W-:Y:S02]  /*10440*/  LOP3.LUT R2, R124, 0x1c, RZ, 0xc0, !PT ;  /* 0x0000001c7c027812 */ /* 0x000fe400078ec0ff */
[----:B------:R-:W-:Y:S02]  /*10450*/  ISETP.GT.U32.AND.EX P3, PT, R6, RZ, PT, P3 ;  /* 0x000000ff0600720c */ /* 0x000fe40003f64130 */
[----:B------:R-:W-:Y:S01]  /*10460*/  FSEL R57, R57, -INF , !P5 ;  /* 0xff80000039397808 */ /* 0x000fe20006800000 */
[----:B------:R-:W-:Y:S01]  /*10470*/  IMAD.IADD R84, R84, 0x1, R85 ;  /* 0x0000000154547824 */ /* 0x000fe200078e0255 */
[----:B------:R-:W-:Y:S02]  /*10480*/  ISETP.GT.U32.AND P5, PT, R10, R86, PT ;  /* 0x000000560a00720c */ /* 0x000fe40003fa4070 */
[----:B------:R-:W-:Y:S01]  /*10490*/  FSEL R59, R22, -INF , !P2 ;  /* 0xff800000163b7808 */ /* 0x000fe20005000000 */
[----:B------:R-:W-:Y:S01]  /*104a0*/  FMUL R22, R50, UR9 ;  /* 0x0000000932167c20 */ /* 0x000fe20008400000 */
[----:B------:R-:W-:-:S02]  /*104b0*/  ISETP.GT.U32.AND.EX P1, PT, R6, RZ, PT, P1 ;  /* 0x000000ff0600720c */ /* 0x000fc40003f24110 */
[----:B------:R-:W-:Y:S02]  /*104c0*/  LEA.HI R2, R2, R83, RZ, 0x1e ;  /* 0x0000005302027211 */ /* 0x000fe400078ff0ff */
[----:B------:R-:W-:Y:S02]  /*104d0*/  ISETP.GT.U32.AND.EX P4, PT, R6, RZ, PT, P4 ;  /* 0x000000ff0600720c */ /* 0x000fe40003f84140 */
[----:B------:R-:W-:Y:S01]  /*104e0*/  FSEL R50, R20, -INF , !P3 ;  /* 0xff80000014327808 */ /* 0x000fe20005800000 */
[----:B------:R-:W-:Y:S01]  /*104f0*/  FMUL R20, R48, UR9 ;  /* 0x0000000930147c20 */ /* 0x000fe20008400000 */
[----:B------:R-:W-:Y:S02]  /*10500*/  ISETP.GT.U32.AND.EX P5, PT, R6, RZ, PT, P5 ;  /* 0x000000ff0600720c */ /* 0x000fe40003fa4150 */
[----:B------:R-:W-:Y:S02]  /*10510*/  FSEL R58, R39, -INF , !P1 ;  /* 0xff800000273a7808 */ /* 0x000fe40004800000 */
[----:B------:R-:W-:-:S02]  /*10520*/  ISETP.GT.U32.AND P1, PT, R10, R84, PT ;  /* 0x000000540a00720c */ /* 0x000fc40003f24070 */
[C---:B------:R-:W-:Y:S02]  /*10530*/  ISETP.GT.U32.AND P2, PT, R10.reuse, R2, PT ;  /* 0x000000020a00720c */ /* 0x040fe40003f44070 */
[----:B------:R-:W-:Y:S02]  /*10540*/  ISETP.GE.U32.AND P3, PT, R10, R122, PT ;  /* 0x0000007a0a00720c */ /* 0x000fe40003f66070 */
[----:B------:R-:W-:Y:S01]  /*10550*/  FSEL R78, R22, -INF , !P4 ;  /* 0xff800000164e7808 */ /* 0x000fe20006000000 */
[----:B------:R-:W-:Y:S01]  /*10560*/  FMUL R22, R62, UR9 ;  /* 0x000000093e167c20 */ /* 0x000fe20008400000 */
[----:B------:R-:W-:Y:S01]  /*10570*/  FSEL R62, R20, -INF , !P5 ;  /* 0xff800000143e7808 */ /* 0x000fe20006800000 */
[----:B------:R-:W-:Y:S01]  /*10580*/  FMUL R20, R60, UR9 ;  /* 0x000000093c147c20 */ /* 0x000fe20008400000 */
[C---:B------:R-:W-:Y:S02]  /*10590*/  ISETP.GT.U32.AND.EX P1, PT, R6.reuse, RZ, PT, P1 ;  /* 0x000000ff0600720c */ /* 0x040fe40003f24110 */
[----:B------:R-:W-:-:S02]  /*105a0*/  ISETP.GT.U32.AND.EX P2, PT, R6, RZ, PT, P2 ;  /* 0x000000ff0600720c */ /* 0x000fc40003f44120 */
[----:B------:R-:W-:Y:S02]  /*105b0*/  ISETP.GE.U32.AND.EX P3, PT, R6, RZ, PT, P3 ;  /* 0x000000ff0600720c */ /* 0x000fe40003f66130 */
[----:B------:R-:W-:Y:S02]  /*105c0*/  FSEL R89, R22, -INF , !P1 ;  /* 0xff80000016597808 */ /* 0x000fe40004800000 */
[----:B------:R-:W-:Y:S02]  /*105d0*/  FSEL R88, R20, -INF , !P2 ;  /* 0xff80000014587808 */ /* 0x000fe40005000000 */
[----:B------:R-:W-:Y:S02]  /*105e0*/  FSEL R19, R19, -INF , !P3 ;  /* 0xff80000013137808 */ /* 0x000fe40005800000 */
[C---:B------:R-:W-:Y:S02]  /*105f0*/  ISETP.GE.U32.AND P5, PT, R10.reuse, R118, PT ;  /* 0x000000760a00720c */ /* 0x040fe40003fa6070 */
[----:B------:R-:W-:-:S02]  /*10600*/  ISETP.GE.U32.AND P1, PT, R10, R116, PT ;  /* 0x000000740a00720c */ /* 0x000fc40003f26070 */
[C---:B------:R-:W-:Y:S02]  /*10610*/  ISETP.GE.U32.AND P2, PT, R10.reuse, R114, PT ;  /* 0x000000720a00720c */ /* 0x040fe40003f46070 */
[----:B------:R-:W-:Y:S02]  /*10620*/  ISETP.GE.U32.AND P3, PT, R10, R112, PT ;  /* 0x000000700a00720c */ /* 0x000fe40003f66070 */
[C---:B------:R-:W-:Y:S02]  /*10630*/  ISETP.GE.U32.AND.EX P5, PT, R6.reuse, RZ, PT, P5 ;  /* 0x000000ff0600720c */ /* 0x040fe40003fa6150 */
[C---:B------:R-:W-:Y:S02]  /*10640*/  ISETP.GE.U32.AND.EX P1, PT, R6.reuse, RZ, PT, P1 ;  /* 0x000000ff0600720c */ /* 0x040fe40003f26110 */
[C---:B------:R-:W-:Y:S02]  /*10650*/  ISETP.GE.U32.AND.EX P2, PT, R6.reuse, RZ, PT, P2 ;  /* 0x000000ff0600720c */ /* 0x040fe40003f46120 */
[----:B------:R-:W-:-:S02]  /*10660*/  ISETP.GE.U32.AND.EX P3, PT, R6, RZ, PT, P3 ;  /* 0x000000ff0600720c */ /* 0x000fc40003f66130 */
[----:B------:R-:W-:Y:S02]  /*10670*/  FSEL R60, R27, -INF , !P5 ;  /* 0xff8000001b3c7808 */ /* 0x000fe40006800000 */
[----:B------:R-:W-:Y:S02]  /*10680*/  FSEL R79, R26, -INF , !P1 ;  /* 0xff8000001a4f7808 */ /* 0x000fe40004800000 */
[----:B------:R-:W-:Y:S02]  /*10690*/  FSEL R92, R25, -INF , !P2 ;  /* 0xff800000195c7808 */ /* 0x000fe40005000000 */
[----:B------:R-:W-:Y:S02]  /*106a0*/  FSEL R94, R24, -INF , !P3 ;  /* 0xff800000185e7808 */ /* 0x000fe40005800000 */
[----:B------:R-:W0:Y:S01]  /*106b0*/  LDSM.16.MT88.4 R24, [R81+UR6+0x3e100] ;  /* 0x03e100065118783b */ /* 0x000e220008004200 */
[----:B------:R-:W-:-:S04]  /*106c0*/  ISETP.GE.U32.AND P4, PT, R10, R120, PT ;  /* 0x000000780a00720c */ /* 0x000fc80003f86070 */
[----:B------:R-:W-:Y:S02]  /*106d0*/  ISETP.GE.U32.AND.EX P4, PT, R6, RZ, PT, P4 ;  /* 0x000000ff0600720c */ /* 0x000fe40003f86140 */
[----:B------:R-:W-:Y:S02]  /*106e0*/  ISETP.GE.U32.AND P5, PT, R10, R108, PT ;  /* 0x0000006c0a00720c */ /* 0x000fe40003fa6070 */
[----:B------:R-:W-:Y:S02]  /*106f0*/  FSEL R48, R38, -INF , !P4 ;  /* 0xff80000026307808 */ /* 0x000fe40006000000 */
[C---:B------:R-:W-:Y:S02]  /*10700*/  ISETP.GE.U32.AND P4, PT, R10.reuse, R110, PT ;  /* 0x0000006e0a00720c */ /* 0x040fe40003f86070 */
[C---:B------:R-:W-:Y:S02]  /*10710*/  ISETP.GE.U32.AND P1, PT, R10.reuse, R106, PT ;  /* 0x0000006a0a00720c */ /* 0x040fe40003f26070 */
[----:B------:R-:W-:-:S02]  /*10720*/  ISETP.GE.U32.AND P2, PT, R10, R104, PT ;  /* 0x000000680a00720c */ /* 0x000fc40003f46070 */
[----:B------:R-:W-:Y:S01]  /*10730*/  ISETP.GE.U32.AND P3, PT, R10, R102, PT ;  /* 0x000000660a00720c */ /* 0x000fe20003f66070 */
[----:B------:R-:W-:Y:S01]  /*10740*/  FMUL R23, R23, UR9 ;  /* 0x0000000917177c20 */ /* 0x000fe20008400000 */
[C---:B------:R-:W-:Y:S02]  /*10750*/  ISETP.GE.U32.AND.EX P5, PT, R6.reuse, RZ, PT, P5 ;  /* 0x000000ff0600720c */ /* 0x040fe40003fa6150 */
[C---:B------:R-:W-:Y:S02]  /*10760*/  ISETP.GE.U32.AND.EX P4, PT, R6.reuse, RZ, PT, P4 ;  /* 0x000000ff0600720c */ /* 0x040fe40003f86140 */
[C---:B------:R-:W-:Y:S02]  /*10770*/  ISETP.GE.U32.AND.EX P1, PT, R6.reuse, RZ, PT, P1 ;  /* 0x000000ff0600720c */ /* 0x040fe40003f26110 */
[C---:B------:R-:W-:Y:S02]  /*10780*/  ISETP.GE.U32.AND.EX P2, PT, R6.reuse, RZ, PT, P2 ;  /* 0x000000ff0600720c */ /* 0x040fe40003f46120 */
[----:B------:R-:W-:-:S02]  /*10790*/  ISETP.GE.U32.AND.EX P3, PT, R6, RZ, PT, P3 ;  /* 0x000000ff0600720c */ /* 0x000fc40003f66130 */
[----:B------:R-:W-:Y:S02]  /*107a0*/  FSEL R93, R90, -INF , !P5 ;  /* 0xff8000005a5d7808 */ /* 0x000fe40006800000 */
[----:B------:R-:W-:Y:S02]  /*107b0*/  ISETP.GE.U32.AND P5, PT, R10, R96, PT ;  /* 0x000000600a00720c */ /* 0x000fe40003fa6070 */
[----:B------:R-:W-:Y:S02]  /*107c0*/  FSEL R91, R91, -INF , !P4 ;  /* 0xff8000005b5b7808 */ /* 0x000fe40006000000 */
[----:B------:R-:W-:Y:S02]  /*107d0*/  FSEL R90, R37, -INF , !P1 ;  /* 0xff800000255a7808 */ /* 0x000fe40004800000 */
[----:B------:R-:W-:Y:S02]  /*107e0*/  FSEL R95, R36, -INF , !P2 ;  /* 0xff800000245f7808 */ /* 0x000fe40005000000 */
[----:B------:R-:W-:Y:S01]  /*107f0*/  FSEL R96, R23, -INF , !P3 ;  /* 0xff80000017607808 */ /* 0x000fe20005800000 */
[----:B------:R-:W1:Y:S01]  /*10800*/  LDSM.16.MT88.4 R36, [R0+UR6+0x3e100] ;  /* 0x03e100060024783b */ /* 0x000e620008004200 */
[----:B------:R-:W-:-:S02]  /*10810*/  ISETP.GE.U32.AND P4, PT, R10, R100, PT ;  /* 0x000000640a00720c */ /* 0x000fc40003f86070 */
[C---:B------:R-:W-:Y:S02]  /*10820*/  ISETP.GE.U32.AND P1, PT, R10.reuse, R86, PT ;  /* 0x000000560a00720c */ /* 0x040fe40003f26070 */
[C---:B------:R-:W-:Y:S02]  /*10830*/  ISETP.GE.U32.AND P2, PT, R10.reuse, R84, PT ;  /* 0x000000540a00720c */ /* 0x040fe40003f46070 */
[----:B------:R-:W-:Y:S01]  /*10840*/  ISETP.GE.U32.AND P3, PT, R10, R2, PT ;  /* 0x000000020a00720c */ /* 0x000fe20003f66070 */
[----:B------:R-:W-:Y:S01]  /*10850*/  IMAD.SHL.U32 R10, R97, 0x100, RZ ;  /* 0x00000100610a7824 */ /* 0x000fe200078e00ff */
[----:B------:R-:W-:-:S04]  /*10860*/  LOP3.LUT R20, R69, 0xf, RZ, 0xc0, !PT ;  /* 0x0000000f45147812 */ /* 0x000fc800078ec0ff */
[----:B------:R-:W-:Y:S02]  /*10870*/  LOP3.LUT R10, R10, 0xf00, RZ, 0xe2, !PT ;  /* 0x00000f000a0a7812 */ /* 0x000fe400078ee2ff */
[----:B------:R-:W-:Y:S01]  /*10880*/  LEA R9, R9, R20, 0x4 ;  /* 0x0000001409097211 */ /* 0x000fe200078e20ff */
[----:B------:R-:W-:Y:S01]  /*10890*/  IMAD.SHL.U32 R8, R8, 0x100, RZ ;  /* 0x0000010008087824 */ /* 0x000fe200078e00ff */
[----:B------:R-:W-:Y:S01]  /*108a0*/  LOP3.LUT R22, R68, 0xf, RZ, 0xc0, !PT ;  /* 0x0000000f44167812 */ /* 0x000fe200078ec0ff */
[----:B------:R-:W-:Y:S01]  /*108b0*/  IMAD R7, R7, 0x1000, R10 ;  /* 0x0000100007077824 */ /* 0x000fe200078e020a */
[----:B------:R-:W-:Y:S02]  /*108c0*/  LOP3.LUT R23, R9, 0xff, RZ, 0xc0, !PT ;  /* 0x000000ff09177812 */ /* 0x000fe400078ec0ff */
[----:B------:R-:W-:Y:S01]  /*108d0*/  LOP3.LUT R20, R8, 0xf00, RZ, 0xe2, !PT ;  /* 0x00000f0008147812 */ /* 0x000fe200078ee2ff */
[----:B------:R-:W-:Y:S02]  /*108e0*/  IMAD R22, R11, 0x10, R22 ;  /* 0x000000100b167824 */ /* 0x000fe400078e0216 */
[----:B------:R-:W-:Y:S01]  /*108f0*/  IMAD.IADD R7, R7, 0x1, R23 ;  /* 0x0000000107077824 */ /* 0x000fe200078e0217 */
[----:B------:R-:W2:Y:S01]  /*10900*/  LDSM.16.MT88.4 R8, [R82+UR6+0x3e100] ;  /* 0x03e100065208783b */ /* 0x000ea20008004200 */
[----:B------:R-:W-:Y:S01]  /*10910*/  IMAD R20, R98, 0x1000, R20 ;  /* 0x0000100062147824 */ /* 0x000fe200078e0214 */
[----:B------:R-:W-:Y:S01]  /*10920*/  LOP3.LUT R22, R22, 0xff, RZ, 0xc0, !PT ;  /* 0x000000ff16167812 */ /* 0x000fe200078ec0ff */
[----:B0-----:R-:W-:Y:S01]  /*10930*/  HMMA.16816.F32.BF16 R24, R24, R70, R44 ;  /* 0x000000461818723c */ /* 0x001fe2000004182c */
[----:B------:R-:W-:Y:S01]  /*10940*/  LOP3.LUT R7, R7, 0xffff, RZ, 0xc0, !PT ;  /* 0x0000ffff07077812 */ /* 0x000fe200078ec0ff */
[----:B------:R-:W-:Y:S01]  /*10950*/  FMUL R47, R21, UR9 ;  /* 0x00000009152f7c20 */ /* 0x000fe20008400000 */
[----:B------:R-:W-:-:S02]  /*10960*/  ISETP.GE.U32.AND.EX P4, PT, R6, RZ, PT, P4 ;  /* 0x000000ff0600720c */ /* 0x000fc40003f86140 */
[----:B------:R-:W-:Y:S01]  /*10970*/  SHF.R.U32.HI R44, RZ, 0xf, R7 ;  /* 0x0000000fff2c7819 */ /* 0x000fe20000011607 */
[----:B------:R-:W-:Y:S01]  /*10980*/  FMUL R45, R49, UR9 ;  /* 0x00000009312d7c20 */ /* 0x000fe20008400000 */
[C---:B------:R-:W-:Y:S02]  /*10990*/  ISETP.GE.U32.AND.EX P5, PT, R6.reuse, RZ, PT, P5 ;  /* 0x000000ff0600720c */ /* 0x040fe40003fa6150 */
[C---:B------:R-:W-:Y:S02]  /*109a0*/  ISETP.GE.U32.AND.EX P1, PT, R6.reuse, RZ, PT, P1 ;  /* 0x000000ff0600720c */ /* 0x040fe40003f26110 */
[C---:B------:R-:W-:Y:S02]  /*109b0*/  ISETP.GE.U32.AND.EX P2, PT, R6.reuse, RZ, PT, P2 ;  /* 0x000000ff0600720c */ /* 0x040fe40003f46120 */
[----:B------:R-:W-:Y:S01]  /*109c0*/  ISETP.GE.U32.AND.EX P3, PT, R6, RZ, PT, P3 ;  /* 0x000000ff0600720c */ /* 0x000fe20003f66130 */
[----:B------:R-:W-:Y:S02]  /*109d0*/  IMAD.IADD R6, R20, 0x1, R22 ;  /* 0x0000000114067824 */ /* 0x000fe400078e0216 */
[----:B------:R-:W-:Y:S01]  /*109e0*/  FMUL R51, R51, UR9 ;  /* 0x0000000933337c20 */ /* 0x000fe20008400000 */
[----:B------:R-:W0:Y:S01]  /*109f0*/  LDSM.16.MT88.4 R20, [R81+UR6+0x3e180] ;  /* 0x03e180065114783b */ /* 0x000e220008004200 */
[----:B------:R-:W-:-:S02]  /*10a00*/  FSEL R49, R47, -INF , !P4 ;  /* 0xff8000002f317808 */ /* 0x000fc40006000000 */
[----:B------:R-:W-:Y:S02]  /*10a10*/  LOP3.LUT P4, RZ, R44, 0x1, RZ, 0xc0, !PT ;  /* 0x000000012cff7812 */ /* 0x000fe4000788c0ff */
[--C-:B------:R-:W-:Y:S02]  /*10a20*/  SHF.R.U32.HI R46, RZ, 0xe, R7.reuse ;  /* 0x0000000eff2e7819 */ /* 0x100fe40000011607 */
[----:B------:R-:W-:Y:S02]  /*10a30*/  SHF.R.U32.HI R44, RZ, 0xd, R7 ;  /* 0x0000000dff2c7819 */ /* 0x000fe40000011607 */
[----:B------:R-:W-:Y:S02]  /*10a40*/  FSEL R68, R51, -INF , !P5 ;  /* 0xff80000033447808 */ /* 0x000fe40006800000 */
[----:B------:R-:W-:Y:S02]  /*10a50*/  FSEL R51, R45, -INF , !P1 ;  /* 0xff8000002d337808 */ /* 0x000fe40004800000 */
[----:B------:R-:W-:-:S02]  /*10a60*/  LOP3.LUT P5, RZ, R46, 0x1, RZ, 0xc0, !PT ;  /* 0x000000012eff7812 */ /* 0x000fc400078ac0ff */
[----:B------:R-:W-:Y:S02]  /*10a70*/  LOP3.LUT P1, RZ, R44, 0x1, RZ, 0xc0, !PT ;  /* 0x000000012cff7812 */ /* 0x000fe4000782c0ff */
[----:B------:R-:W3:Y:S01]  /*10a80*/  LDSM.16.MT88.4 R44, [R0+UR6+0x3e180] ;  /* 0x03e18006002c783b */ /* 0x000ee20008004200 */
[----:B-1----:R-:W-:Y:S01]  /*10a90*/  HMMA.16816.F32.BF16 R36, R36, R70, R72 ;  /* 0x000000462424723c */ /* 0x002fe20000041848 */
[----:B------:R-:W-:Y:S01]  /*10aa0*/  FMUL R61, R61, UR9 ;  /* 0x000000093d3d7c20 */ /* 0x000fe20008400000 */
[----:B------:R-:W-:-:S06]  /*10ab0*/  SHF.R.U32.HI R72, RZ, 0xc, R7 ;  /* 0x0000000cff487819 */ /* 0x000fcc0000011607 */
[-C--:B--2---:R-:W-:Y:S01]  /*10ac0*/  HMMA.16816.F32.BF16 R8, R8, R70.reuse, R64 ;  /* 0x000000460808723c */ /* 0x084fe20000041840 */
[----:B------:R-:W-:Y:S01]  /*10ad0*/  FMUL R63, R63, UR9 ;  /* 0x000000093f3f7c20 */ /* 0x000fe20008400000 */
[--C-:B------:R-:W-:Y:S01]  /*10ae0*/  SHF.R.U32.HI R69, RZ, 0xb, R7.reuse ;  /* 0x0000000bff457819 */ /* 0x100fe20000011607 */
[----:B------:R-:W-:Y:S01]  /*10af0*/  FMUL R52, R52, UR9 ;  /* 0x0000000934347c20 */ /* 0x000fe20008400000 */
[----:B------:R-:W-:Y:S02]  /*10b00*/  FSEL R61, R61, -INF , !P3 ;  /* 0xff8000003d3d7808 */ /* 0x000fe40005800000 */
[----:B------:R-:W-:Y:S02]  /*10b10*/  LOP3.LUT P3, RZ, R72, 0x1, RZ, 0xc0, !PT ;  /* 0x0000000148ff7812 */ /* 0x000fe4000786c0ff */
[--C-:B------:R-:W-:Y:S02]  /*10b20*/  SHF.R.U32.HI R72, RZ, 0xa, R7.reuse ;  /* 0x0000000aff487819 */ /* 0x100fe40000011607 */
[----:B------:R-:W-:Y:S01]  /*10b30*/  FSEL R63, R63, -INF , !P2 ;  /* 0xff8000003f3f7808 */ /* 0x000fe20005000000 */
[----:B------:R-:W-:Y:S01]  /*10b40*/  FMUL R36, R36, UR9 ;  /* 0x0000000924247c20 */ /* 0x000fe20008400000 */
[----:B------:R-:W-:Y:S01]  /*10b50*/  LOP3.LUT P2, RZ, R69, 0x1, RZ, 0xc0, !PT ;  /* 0x0000000145ff7812 */ /* 0x000fe2000784c0ff */
[----:B0-----:R-:W-:Y:S01]  /*10b60*/  HMMA.16816.F32.BF16 R20, R20, R70, R32 ;  /* 0x000000461414723c */ /* 0x001fe20000041820 */
[----:B------:R-:W-:Y:S01]  /*10b70*/  FSEL R52, R52, -INF , !P4 ;  /* 0xff80000034347808 */ /* 0x000fe20006000000 */
[----:B------:R-:W-:Y:S01]  /*10b80*/  FMUL R35, R38, UR9 ;  /* 0x0000000926237c20 */ /* 0x000fe20008400000 */
[--C-:B------:R-:W-:Y:S01]  /*10b90*/  SHF.R.U32.HI R32, RZ, 0x6, R7.reuse ;  /* 0x00000006ff207819 */ /* 0x100fe20000011607 */
[----:B------:R-:W-:Y:S01]  /*10ba0*/  FMUL R54, R54, UR9 ;  /* 0x0000000936367c20 */ /* 0x000fe20008400000 */
[----:B------:R-:W-:Y:S01]  /*10bb0*/  LOP3.LUT P4, RZ, R72, 0x1, RZ, 0xc0, !PT ;  /* 0x0000000148ff7812 */ /* 0x000fe2000788c0ff */
[----:B------:R-:W-:Y:S01]  /*10bc0*/  FMUL R24, R24, UR9 ;  /* 0x0000000918187c20 */ /* 0x000fe20008400000 */
[----:B------:R-:W-:-:S02]  /*10bd0*/  SHF.R.U32.HI R65, RZ, 0x9, R7 ;  /* 0x00000009ff417819 */ /* 0x000fc40000011607 */
[----:B------:R-:W-:Y:S02]  /*10be0*/  SHF.R.U32.HI R64, RZ, 0x8, R7 ;  /* 0x00000008ff407819 */ /* 0x000fe40000011607 */
[----:B------:R-:W-:Y:S01]  /*10bf0*/  FSEL R33, R36, -INF , !P2 ;  /* 0xff80000024217808 */ /* 0x000fe20005000000 */
[----:B------:R-:W-:Y:S01]  /*10c00*/  FMUL R66, R26, UR9 ;  /* 0x000000091a427c20 */ /* 0x000fe20008400000 */
[----:B------:R-:W-:Y:S02]  /*10c10*/  LOP3.LUT P2, RZ, R32, 0x1, RZ, 0xc0, !PT ;  /* 0x0000000120ff7812 */ /* 0x000fe4000784c0ff */
[----:B------:R-:W-:Y:S01]  /*10c20*/  FSEL R32, R35, -INF , !P4 ;  /* 0xff80000023207808 */ /* 0x000fe20006000000 */
[----:B------:R-:W-:Y:S01]  /*10c30*/  FMUL R35, R10, UR9 ;  /* 0x000000090a237c20 */ /* 0x000fe20008400000 */
[----:B---3--:R-:W-:Y:S01]  /*10c40*/  HMMA.16816.F32.BF16 R12, R44, R70, R12 ;  /* 0x000000462c0c723c */ /* 0x008fe2000004180c */
[----:B------:R-:W-:Y:S01]  /*10c50*/  FSEL R54, R54, -INF , !P5 ;  /* 0xff80000036367808 */ /* 0x000fe20006800000 */
[----:B------:R-:W-:Y:S01]  /*10c60*/  FMUL R36, R8, UR9 ;  /* 0x0000000908247c20 */ /* 0x000fe20008400000 */
[----:B------:R-:W-:-:S02]  /*10c70*/  FSEL R26, R24, -INF , !P1 ;  /* 0xff800000181a7808 */ /* 0x000fc40004800000 */
[----:B------:R-:W-:Y:S02]  /*10c80*/  LOP3.LUT P5, RZ, R65, 0x1, RZ, 0xc0, !PT ;  /* 0x0000000141ff7812 */ /* 0x000fe400078ac0ff */
[----:B------:R-:W-:Y:S02]  /*10c90*/  LOP3.LUT P1, RZ, R64, 0x1, RZ, 0xc0, !PT ;  /* 0x0000000140ff7812 */ /* 0x000fe4000782c0ff */
[--C-:B------:R-:W-:Y:S02]  /*10ca0*/  SHF.R.U32.HI R65, RZ, 0x7, R7.reuse ;  /* 0x00000007ff417819 */ /* 0x100fe40000011607 */
[----:B------:R-:W-:Y:S01]  /*10cb0*/  SHF.R.U32.HI R8, RZ, 0x3, R7 ;  /* 0x00000003ff087819 */ /* 0x000fe20000011607 */
[----:B------:R-:W-:Y:S01]  /*10cc0*/  FMUL R28, R28, UR9 ;  /* 0x000000091c1c7c20 */ /* 0x000fe20008400000 */
[----:B------:R-:W-:Y:S02]  /*10cd0*/  FSEL R24, R66, -INF , !P3 ;  /* 0xff80000042187808 */ /* 0x000fe40005800000 */
[----:B------:R-:W-:-:S02]  /*10ce0*/  FSEL R35, R35, -INF , !P1 ;  /* 0xff80000023237808 */ /* 0x000fc40004800000 */
[----:B------:R-:W-:Y:S02]  /*10cf0*/  LOP3.LUT P3, RZ, R65, 0x1, RZ, 0xc0, !PT ;  /* 0x0000000141ff7812 */ /* 0x000fe4000786c0ff */
[----:B------:R-:W-:Y:S02]  /*10d00*/  LOP3.LUT P1, RZ, R8, 0x1, RZ, 0xc0, !PT ;  /* 0x0000000108ff7812 */ /* 0x000fe4000782c0ff */
[--C-:B------:R-:W-:Y:S02]  /*10d10*/  SHF.R.U32.HI R34, RZ, 0x5, R7.reuse ;  /* 0x00000005ff227819 */ /* 0x100fe40000011607 */
[----:B------:R-:W-:Y:S02]  /*10d20*/  SHF.R.U32.HI R8, RZ, 0x2, R7 ;  /* 0x00000002ff087819 */ /* 0x000fe40000011607 */
[----:B------:R-:W-:Y:S01]  /*10d30*/  LOP3.LUT R6, R6, 0xffff, RZ, 0xc0, !PT ;  /* 0x0000ffff06067812 */ /* 0x000fe200078ec0ff */
[----:B------:R-:W-:Y:S01]  /*10d40*/  FMUL R20, R20, UR9 ;  /* 0x0000000914147c20 */ /* 0x000fe20008400000 */
[----:B------:R-:W-:-:S02]  /*10d50*/  FSEL R10, R36, -INF , !P5 ;  /* 0xff800000240a7808 */ /* 0x000fc40006800000 */
[----:B------:R-:W-:Y:S02]  /*10d60*/  FSEL R36, R28, -INF , !P3 ;  /* 0xff8000001c247808 */ /* 0x000fe40005800000 */
[----:B------:R-:W-:Y:S02]  /*10d70*/  LOP3.LUT P4, RZ, R34, 0x1, RZ, 0xc0, !PT ;  /* 0x0000000122ff7812 */ /* 0x000fe4000788c0ff */
[----:B------:R-:W-:Y:S01]  /*10d80*/  LOP3.LUT P3, RZ, R8, 0x1, RZ, 0xc0, !PT ;  /* 0x0000000108ff7812 */ /* 0x000fe2000786c0ff */
[----:B------:R-:W-:Y:S01]  /*10d90*/  FMUL R30, R30, UR9 ;  /* 0x000000091e1e7c20 */ /* 0x000fe20008400000 */
[--C-:B------:R-:W-:Y:S02]  /*10da0*/  SHF.R.U32.HI R34, RZ, 0x4, R7.reuse ;  /* 0x00000004ff227819 */ /* 0x100fe40000011607 */
[----:B------:R-:W-:Y:S01]  /*10db0*/  SHF.R.U32.HI R8, RZ, 0xf, R6 ;  /* 0x0000000fff087819 */ /* 0x000fe20000011606 */
[----:B------:R-:W-:Y:S01]  /*10dc0*/  FMUL R22, R22, UR9 ;  /* 0x0000000916167c20 */ /* 0x000fe20008400000 */
[----:B------:R-:W-:-:S02]  /*10dd0*/  SHF.R.U32.HI R7, RZ, 0x1, R7 ;  /* 0x00000001ff077819 */ /* 0x000fc40000011607 */
[----:B------:R-:W-:Y:S02]  /*10de0*/  FSEL R28, R20, -INF , !P4 ;  /* 0xff800000141c7808 */ /* 0x000fe40006000000 */
[----:B------:R-:W-:Y:S02]  /*10df0*/  LOP3.LUT P5, RZ, R34, 0x1, RZ, 0xc0, !PT ;  /* 0x0000000122ff7812 */ /* 0x000fe400078ac0ff */
[----:B------:R-:W-:Y:S01]  /*10e00*/  LOP3.LUT P4, RZ, R8, 0x1, RZ, 0xc0, !PT ;  /* 0x0000000108ff7812 */ /* 0x000fe2000788c0ff */
[----:B------:R-:W-:Y:S01]  /*10e10*/  FMUL R12, R12, UR9 ;  /* 0x000000090c0c7c20 */ /* 0x000fe20008400000 */
[----:B------:R-:W-:Y:S02]  /*10e20*/  SHF.R.U32.HI R8, RZ, 0xe, R6 ;  /* 0x0000000eff087819 */ /* 0x000fe40000011606 */
[----:B------:R-:W-:Y:S01]  /*10e30*/  FSEL R34, R30, -INF , !P2 ;  /* 0xff8000001e227808 */ /* 0x000fe20005000000 */
[----:B------:R-:W-:Y:S01]  /*10e40*/  FMUL R14, R14, UR9 ;  /* 0x000000090e0e7c20 */ /* 0x000fe20008400000 */
[----:B------:R-:W-:-:S02]  /*10e50*/  LOP3.LUT P2, RZ, R7, 0x1, RZ, 0xc0, !PT ;  /* 0x0000000107ff7812 */ /* 0x000fc4000784c0ff */
[--C-:B------:R-:W-:Y:S02]  /*10e60*/  SHF.R.U32.HI R7, RZ, 0xd, R6.reuse ;  /* 0x0000000dff077819 */ /* 0x100fe40000011606 */
[----:B------:R-:W-:Y:S02]  /*10e70*/  FSEL R30, R22, -INF , !P5 ;  /* 0xff800000161e7808 */ /* 0x000fe40006800000 */
[----:B------:R-:W-:Y:S01]  /*10e80*/  LOP3.LUT P5, RZ, R8, 0x1, RZ, 0xc0, !PT ;  /* 0x0000000108ff7812 */ /* 0x000fe200078ac0ff */
[----:B------:R-:W-:Y:S01]  /*10e90*/  FMUL R20, R76, UR9 ;  /* 0x000000094c147c20 */ /* 0x000fe20008400000 */
[----:B------:R-:W-:Y:S02]  /*10ea0*/  SHF.R.U32.HI R8, RZ, 0xc, R6 ;  /* 0x0000000cff087819 */ /* 0x000fe40000011606 */
[----:B------:R-:W-:Y:S02]  /*10eb0*/  FSEL R22, R12, -INF , !P1 ;  /* 0xff8000000c167808 */ /* 0x000fe40004800000 */
[----:B------:R-:W-:Y:S01]  /*10ec0*/  LOP3.LUT P1, RZ, R7, 0x1, RZ, 0xc0, !PT ;  /* 0x0000000107ff7812 */ /* 0x000fe2000782c0ff */
[----:B------:R-:W-:Y:S01]  /*10ed0*/  FMUL R12, R55, UR9 ;  /* 0x00000009370c7c20 */ /* 0x000fe20008400000 */
[----:B------:R-:W-:-:S02]  /*10ee0*/  FSEL R14, R14, -INF , !P3 ;  /* 0xff8000000e0e7808 */ /* 0x000fc40005800000 */
[--C-:B------:R-:W-:Y:S02]  /*10ef0*/  SHF.R.U32.HI R7, RZ, 0xb, R6.reuse ;  /* 0x0000000bff077819 */ /* 0x100fe40000011606 */
[----:B------:R-:W-:Y:S01]  /*10f00*/  LOP3.LUT P3, RZ, R8, 0x1, RZ, 0xc0, !PT ;  /* 0x0000000108ff7812 */ /* 0x000fe2000786c0ff */
[----:B------:R-:W-:Y:S01]  /*10f10*/  FMUL R8, R53, UR9 ;  /* 0x0000000935087c20 */ /* 0x000fe20008400000 */
[----:B------:R-:W-:Y:S02]  /*10f20*/  FSEL R20, R20, -INF , !P2 ;  /* 0xff80000014147808 */ /* 0x000fe40005000000 */
[----:B------:R-:W-:Y:S02]  /*10f30*/  LOP3.LUT P2, RZ, R7, 0x1, RZ, 0xc0, !PT ;  /* 0x0000000107ff7812 */ /* 0x000fe4000784c0ff */
[----:B------:R-:W-:Y:S02]  /*10f40*/  SHF.R.U32.HI R7, RZ, 0x9, R6 ;  /* 0x00000009ff077819 */ /* 0x000fe40000011606 */
[----:B------:R-:W-:Y:S01]  /*10f50*/  FSEL R65, R12, -INF , P5 ;  /* 0xff8000000c417808 */ /* 0x000fe20002800000 */
[----:B------:R-:W-:Y:S01]  /*10f60*/  FMUL R12, R37, UR9 ;  /* 0x00000009250c7c20 */ /* 0x000fe20008400000 */
[----:B------:R-:W-:Y:S01]  /*10f70*/  FSEL R67, R8, -INF , P4 ;  /* 0xff80000008437808 */ /* 0x000fe20002000000 */
[----:B------:R-:W-:Y:S01]  /*10f80*/  FMUL R8, R27, UR9 ;  /* 0x000000091b087c20 */ /* 0x000fe20008400000 */
[----:B------:R-:W-:-:S02]  /*10f90*/  LOP3.LUT P5, RZ, R7, 0x1, RZ, 0xc0, !PT ;  /* 0x0000000107ff7812 */ /* 0x000fc400078ac0ff */
[--C-:B------:R-:W-:Y:S02]  /*10fa0*/  SHF.R.U32.HI R38, RZ, 0xa, R6.reuse ;  /* 0x0000000aff267819 */ /* 0x100fe40000011606 */
[----:B------:R-:W-:Y:S01]  /*10fb0*/  SHF.R.U32.HI R7, RZ, 0x7, R6 ;  /* 0x00000007ff077819 */ /* 0x000fe20000011606 */
[----:B------:R-:W-:Y:S01]  /*10fc0*/  FMUL R25, R25, UR9 ;  /* 0x0000000919197c20 */ /* 0x000fe20008400000 */
[----:B------:R-:W-:Y:S01]  /*10fd0*/  FSEL R53, R12, -INF , P2 ;  /* 0xff8000000c357808 */ /* 0x000fe20001000000 */
[----:B------:R-:W-:Y:S01]  /*10fe0*/  FMUL R12, R39, UR9 ;  /* 0x00000009270c7c20 */ /* 0x000fe20008400000 */
[----:B------:R-:W-:Y:S02]  /*10ff0*/  FSEL R64, R8, -INF , P3 ;  /* 0xff80000008407808 */ /* 0x000fe40001800000 */
[----:B------:R-:W-:Y:S02]  /*11000*/  LOP3.LUT P4, RZ, R38, 0x1, RZ, 0xc0, !PT ;  /* 0x0000000126ff7812 */ /* 0x000fe4000788c0ff */
[----:B------:R-:W-:-:S02]  /*11010*/  LOP3.LUT P3, RZ, R7, 0x1, RZ, 0xc0, !PT ;  /* 0x0000000107ff7812 */ /* 0x000fc4000786c0ff */
[--C-:B------:R-:W-:Y:S02]  /*11020*/  SHF.R.U32.HI R27, RZ, 0x8, R6.reuse ;  /* 0x00000008ff1b7819 */ /* 0x100fe40000011606 */
[----:B------:R-:W-:Y:S01]  /*11030*/  SHF.R.U32.HI R7, RZ, 0x5, R6 ;  /* 0x00000005ff077819 */ /* 0x000fe20000011606 */
[----:B------:R-:W-:Y:S01]  /*11040*/  FMUL R11, R11, UR9 ;  /* 0x000000090b0b7c20 */ /* 0x000fe20008400000 */
[----:B------:R-:W-:Y:S02]  /*11050*/  FSEL R66, R25, -INF , P1 ;  /* 0xff80000019427808 */ /* 0x000fe40000800000 */
[----:B------:R-:W-:Y:S02]  /*11060*/  FSEL R55, R12, -INF , P4 ;  /* 0xff8000000c377808 */ /* 0x000fe40002000000 */
[----:B------:R-:W-:Y:S02]  /*11070*/  LOP3.LUT P1, RZ, R27, 0x1, RZ, 0xc0, !PT ;  /* 0x000000011bff7812 */ /* 0x000fe4000782c0ff */
[----:B------:R-:W-:-:S02]  /*11080*/  LOP3.LUT P4, RZ, R7, 0x1, RZ, 0xc0, !PT ;  /* 0x0000000107ff7812 */ /* 0x000fc4000788c0ff */
[--C-:B------:R-:W-:Y:S02]  /*11090*/  SHF.R.U32.HI R25, RZ, 0x6, R6.reuse ;  /* 0x00000006ff197819 */ /* 0x100fe40000011606 */
[----:B------:R-:W-:Y:S02]  /*110a0*/  SHF.R.U32.HI R7, RZ, 0x3, R6 ;  /* 0x00000003ff077819 */ /* 0x000fe40000011606 */
[----:B------:R-:W-:Y:S01]  /*110b0*/  FMNMX R27, R57, R90, !PT ;  /* 0x0000005a391b7209 */ /* 0x000fe20007800000 */
[----:B------:R-:W-:Y:S01]  /*110c0*/  FMUL R9, R9, UR9 ;  /* 0x0000000909097c20 */ /* 0x000fe20008400000 */
[----:B------:R-:W-:Y:S02]  /*110d0*/  FSEL R39, R11, -INF , P1 ;  /* 0xff8000000b277808 */ /* 0x000fe40000800000 */
[----:B------:R-:W-:Y:S02]  /*110e0*/  LOP3.LUT P2, RZ, R25, 0x1, RZ, 0xc0, !PT ;  /* 0x0000000119ff7812 */ /* 0x000fe4000784c0ff */
[----:B------:R-:W-:Y:S01]  /*110f0*/  LOP3.LUT P1, RZ, R7, 0x1, RZ, 0xc0, !PT ;  /* 0x0000000107ff7812 */ /* 0x000fe2000782c0ff */
[----:B------:R-:W0:Y:S01]  /*11100*/  SHFL.BFLY PT, R44, R27, 0x2, 0x1f ;  /* 0x0c401f001b2c7f89 */ /* 0x000e2200000e0000 */
[----:B------:R-:W-:-:S02]  /*11110*/  FMNMX R25, R59, R96, !PT ;  /* 0x000000603b197209 */ /* 0x000fc40007800000 */
[----:B------:R-:W-:Y:S02]  /*11120*/  FMNMX R7, R42, R91, !PT ;  /* 0x0000005b2a077209 */ /* 0x000fe40007800000 */
[----:B------:R-:W-:Y:S01]  /*11130*/  SHF.R.U32.HI R8, RZ, 0x4, R6 ;  /* 0x00000004ff087819 */ /* 0x000fe20000011606 */
[----:B------:R-:W1:Y:S01]  /*11140*/  SHFL.BFLY PT, R69, R25, 0x2, 0x1f ;  /* 0x0c401f0019457f89 */ /* 0x000e6200000e0000 */
[----:B------:R-:W-:Y:S02]  /*11150*/  FSEL R47, R9, -INF , P5 ;  /* 0xff800000092f7808 */ /* 0x000fe40002800000 */
[----:B------:R-:W-:Y:S01]  /*11160*/  LOP3.LUT P5, RZ, R8, 0x1, RZ, 0xc0, !PT ;  /* 0x0000000108ff7812 */ /* 0x000fe200078ac0ff */
[----:B------:R-:W2:Y:S01]  /*11170*/  SHFL.BFLY PT, R9, R7, 0x2, 0x1f ;  /* 0x0c401f0007097f89 */ /* 0x000ea200000e0000 */
[----:B------:R-:W-:Y:S02]  /*11180*/  FMNMX R8, R89, R63, !PT ;  /* 0x0000003f59087209 */ /* 0x000fe40007800000 */
[----:B------:R-:W-:-:S02]  /*11190*/  FMNMX R12, R88, R61, !PT ;  /* 0x0000003d580c7209 */ /* 0x000fc40007800000 */
[----:B------:R-:W-:Y:S02]  /*111a0*/  FMNMX R46, R58, R95, !PT ;  /* 0x0000005f3a2e7209 */ /* 0x000fe40007800000 */
[----:B------:R-:W-:Y:S01]  /*111b0*/  FMNMX R74, R62, R51, !PT ;  /* 0x000000333e4a7209 */ /* 0x000fe20007800000 */
[----:B------:R-:W3:Y:S01]  /*111c0*/  SHFL.BFLY PT, R75, R8, 0x2, 0x1f ;  /* 0x0c401f00084b7f89 */ /* 0x000ee200000e0000 */
[----:B------:R-:W-:-:S03]  /*111d0*/  FMNMX R71, R50, R49, !PT ;  /* 0x0000003132477209 */ /* 0x000fc60007800000 */
[----:B------:R-:W4:Y:S04]  /*111e0*/  SHFL.BFLY PT, R76, R12, 0x2, 0x1f ;  /* 0x0c401f000c4c7f89 */ /* 0x000f2800000e0000 */
[----:B------:R-:W3:Y:S04]  /*111f0*/  SHFL.BFLY PT, R70, R46, 0x2, 0x1f ;  /* 0x0c401f002e467f89 */ /* 0x000ee800000e0000 */
[----:B------:R-:W4:Y:S04]  /*11200*/  SHFL.BFLY PT, R11, R74, 0x2, 0x1f ;  /* 0x0c401f004a0b7f89 */ /* 0x000f2800000e0000 */
[----:B------:R-:W4:Y:S01]  /*11210*/  SHFL.BFLY PT, R72, R71, 0x2, 0x1f ;  /* 0x0c401f0047487f89 */ /* 0x000f2200000e0000 */
[----:B------:R-:W-:Y:S01]  /*11220*/  FMNMX R38, R78, R68, !PT ;  /* 0x000000444e267209 */ /* 0x000fe20007800000 */
[----:B------:R-:W4:Y:S01]  /*11230*/  S2R R2, SR_TID.X ;  /* 0x0000000000027919 */ /* 0x000f220000002100 */
[----:B0-----:R-:W-:-:S02]  /*11240*/  FMNMX R27, R27, R44, !PT ;  /* 0x0000002c1b1b7209 */ /* 0x001fc40007800000 */
[----:B-1----:R-:W-:Y:S01]  /*11250*/  FMNMX R25, R25, R69, !PT ;  /* 0x0000004519197209 */ /* 0x002fe20007800000 */
[----:B------:R-:W0:Y:S01]  /*11260*/  SHFL.BFLY PT, R73, R38, 0x2, 0x1f ;  /* 0x0c401f0026497f89 */ /* 0x000e2200000e0000 */
[----:B--2---:R-:W-:-:S03]  /*11270*/  FMNMX R7, R7, R9, !PT ;  /* 0x0000000907077209 */ /* 0x004fc60007800000 */
[----:B------:R-:W1:Y:S01]  /*11280*/  SHFL.BFLY PT, R69, R27, 0x1, 0x1f ;  /* 0x0c201f001b457f89 */ /* 0x000e6200000e0000 */
[----:B------:R-:W-:Y:S01]  /*11290*/  FMUL R31, R31, UR9 ;  /* 0x000000091f1f7c20 */ /* 0x000fe20008400000 */
[----:B------:R-:W-:Y:S01]  /*112a0*/  FMUL R37, R29, UR9 ;  /* 0x000000091d257c20 */ /* 0x000fe20008400000 */
[--C-:B------:R-:W-:Y:S01]  /*112b0*/  SHF.R.U32.HI R97, RZ, 0x2, R6.reuse ;  /* 0x00000002ff617819 */ /* 0x100fe20000011606 */
[----:B------:R-:W2:Y:S01]  /*112c0*/  SHFL.BFLY PT, R9, R7, 0x1, 0x1f ;  /* 0x0c201f0007097f89 */ /* 0x000ea200000e0000 */
[----:B------:R-:W-:Y:S02]  /*112d0*/  SHF.R.U32.HI R6, RZ, 0x1, R6 ;  /* 0x00000001ff067819 */ /* 0x000fe40000011606 */
[----:B---3--:R-:W-:Y:S02]  /*112e0*/  FMNMX R8, R8, R75, !PT ;  /* 0x0000004b08087209 */ /* 0x008fe40007800000 */
[----:B----4-:R-:W-:Y:S02]  /*112f0*/  FMNMX R12, R12, R76, !PT ;  /* 0x0000004c0c0c7209 */ /* 0x010fe40007800000 */
[----:B------:R-:W-:-:S02]  /*11300*/  FMNMX R70, R46, R70, !PT ;  /* 0x000000462e467209 */ /* 0x000fc40007800000 */
[----:B------:R-:W-:Y:S02]  /*11310*/  FSEL R31, R31, -INF , P2 ;  /* 0xff8000001f1f7808 */ /* 0x000fe40001000000 */
[----:B------:R-:W-:Y:S01]  /*11320*/  FMNMX R11, R74, R11, !PT ;  /* 0x0000000b4a0b7209 */ /* 0x000fe20007800000 */
[----:B------:R-:W3:Y:S01]  /*11330*/  SHFL.BFLY PT, R76, R8, 0x1, 0x1f ;  /* 0x0c201f00084c7f89 */ /* 0x000ee200000e0000 */
[----:B------:R-:W-:Y:S02]  /*11340*/  FSEL R37, R37, -INF , P3 ;  /* 0xff80000025257808 */ /* 0x000fe40001800000 */
[----:B------:R-:W-:Y:S02]  /*11350*/  LOP3.LUT P2, RZ, R6, 0x1, RZ, 0xc0, !PT ;  /* 0x0000000106ff7812 */ /* 0x000fe4000784c0ff */
[----:B------:R-:W-:Y:S02]  /*11360*/  LOP3.LUT P3, RZ, R97, 0x1, RZ, 0xc0, !PT ;  /* 0x0000000161ff7812 */ /* 0x000fe4000786c0ff */
[----:B------:R-:W-:Y:S01]  /*11370*/  FMNMX R6, R71, R72, !PT ;  /* 0x0000004847067209 */ /* 0x000fe20007800000 */
[----:B------:R-:W4:Y:S01]  /*11380*/  SHFL.BFLY PT, R97, R12, 0x1, 0x1f ;  /* 0x0c201f000c617f89 */ /* 0x000f2200000e0000 */
[----:B------:R-:W-:-:S03]  /*11390*/  FMNMX R29, R41, R93, !PT ;  /* 0x0000005d291d7209 */ /* 0x000fc60007800000 */
[----:B------:R-:W3:Y:S04]  /*113a0*/  SHFL.BFLY PT, R71, R70, 0x1, 0x1f ;  /* 0x0c201f0046477f89 */ /* 0x000ee800000e0000 */
[----:B------:R-:W3:Y:S04]  /*113b0*/  SHFL.BFLY PT, R75, R11, 0x1, 0x1f ;  /* 0x0c201f000b4b7f89 */ /* 0x000ee800000e0000 */
[----:B------:R-:W3:Y:S01]  /*113c0*/  SHFL.BFLY PT, R45, R29, 0x2, 0x1f ;  /* 0x0c401f001d2d7f89 */ /* 0x000ee200000e0000 */
[----:B0-----:R-:W-:Y:S02]  /*113d0*/  FMNMX R38, R38, R73, !PT ;  /* 0x0000004926267209 */ /* 0x001fe40007800000 */
[----:B-1----:R-:W-:-:S02]  /*113e0*/  FMNMX R109, R27, R69, !PT ;  /* 0x000000451b6d7209 */ /* 0x002fc40007800000 */
[----:B------:R-:W-:Y:S01]  /*113f0*/  LOP3.LUT R27, R2, 0x1c, RZ, 0xc0, !PT ;  /* 0x0000001c021b7812 */ /* 0x000fe200078ec0ff */
[----:B------:R-:W0:Y:S01]  /*11400*/  SHFL.BFLY PT, R73, R6, 0x1, 0x1f ;  /* 0x0c201f0006497f89 */ /* 0x000e2200000e0000 */
[----:B------:R-:W-:Y:S02]  /*11410*/  SHF.R.U32.HI R69, RZ, 0x3, R2 ;  /* 0x00000003ff457819 */ /* 0x000fe40000011602 */
[----:B--2---:R-:W-:Y:S01]  /*11420*/  FMNMX R111, R7, R9, !PT ;  /* 0x00000009076f7209 */ /* 0x004fe20007800000 */
[----:B------:R-:W1:Y:S01]  /*11430*/  S2R R119, SR_TID.X ;  /* 0x0000000000777919 */ /* 0x000e620000002100 */
[----:B------:R-:W-:Y:S02]  /*11440*/  FMNMX R44, R43, R94, !PT ;  /* 0x0000005e2b2c7209 */ /* 0x000fe40007800000 */
[C---:B------:R-:W-:Y:S01]  /*11450*/  LEA.HI R7, R27.reuse, 0x8, RZ, 0x1e ;  /* 0x000000081b077811 */ /* 0x040fe200078ff0ff */
[----:B------:R-:W2:Y:S01]  /*11460*/  SHFL.BFLY PT, R74, R38, 0x1, 0x1f ;  /* 0x0c201f00264a7f89 */ /* 0x000ea200000e0000 */
[----:B------:R-:W-:-:S02]  /*11470*/  LEA.HI R9, R27, 0x10, RZ, 0x1e ;  /* 0x000000101b097811 */ /* 0x000fc400078ff0ff */
[----:B------:R-:W-:Y:S01]  /*11480*/  LOP3.LUT R69, R69, 0x4, RZ, 0xc0, !PT ;  /* 0x0000000445457812 */ /* 0x000fe200078ec0ff */
[----:B------:R-:W0:Y:S01]  /*11490*/  SHFL.BFLY PT, R72, R25, 0x1, 0x1f ;  /* 0x0c201f0019487f89 */ /* 0x000e2200000e0000 */
[----:B------:R-:W-:Y:S02]  /*114a0*/  LEA R0, R27, UR6, 0x1 ;  /* 0x000000061b007c11 */ /* 0x000fe4000f8e08ff */
[----:B------:R-:W-:Y:S01]  /*114b0*/  LEA R7, R7, UR6, 0x3 ;  /* 0x0000000607077c11 */ /* 0x000fe2000f8e18ff */
[----:B------:R-:W0:Y:S01]  /*114c0*/  SHFL.BFLY PT, R107, R44, 0x2, 0x1f ;  /* 0x0c401f002c6b7f89 */ /* 0x000e2200000e0000 */
[----:B------:R-:W-:Y:S02]  /*114d0*/  LEA R9, R9, UR6, 0x3 ;  /* 0x0000000609097c11 */ /* 0x000fe4000f8e18ff */
[----:B---3--:R-:W-:Y:S01]  /*114e0*/  FMNMX R8, R8, R76, !PT ;  /* 0x0000004c08087209 */ /* 0x008fe20007800000 */
[----:B------:R-:W-:Y:S01]  /*114f0*/  IMAD.IADD R76, R0, 0x1, R69 ;  /* 0x00000001004c7824 */ /* 0x000fe200078e0245 */
[----:B----4-:R-:W-:Y:S01]  /*11500*/  FMNMX R12, R12, R97, !PT ;  /* 0x000000610c0c7209 */ /* 0x010fe20007800000 */
[----:B------:R-:W-:Y:S01]  /*11510*/  BAR.SYNC.DEFER_BLOCKING 0x0 ;  /* 0x0000000000007b1d */ /* 0x000fe20000010000 */
[----:B------:R-:W-:Y:S01]  /*11520*/  FMNMX R108, R70, R71, !PT ;  /* 0x00000047466c7209 */ /* 0x000fe20007800000 */
[C---:B------:R-:W-:Y:S01]  /*11530*/  IMAD.IADD R70, R69.reuse, 0x1, R9 ;  /* 0x0000000145467824 */ /* 0x040fe200078e0209 */
[----:B------:R-:W-:-:S02]  /*11540*/  IADD3 R71, PT, PT, R69, R7, RZ ;  /* 0x0000000745477210 */ /* 0x000fc40007ffe0ff */
[----:B------:R-:W-:Y:S02]  /*11550*/  FMNMX R11, R11, R75, !PT ;  /* 0x0000004b0b0b7209 */ /* 0x000fe40007800000 */
[----:B------:R-:W-:Y:S02]  /*11560*/  FMNMX R45, R29, R45, !PT ;  /* 0x0000002d1d2d7209 */ /* 0x000fe40007800000 */
[----:B------:R-:W-:Y:S02]  /*11570*/  FMNMX R104, R40, R92, !PT ;  /* 0x0000005c28687209 */ /* 0x000fe40007800000 */
[----:B------:R-:W-:Y:S01]  /*11580*/  FMNMX R103, R56, R79, !PT ;  /* 0x0000004f38677209 */ /* 0x000fe20007800000 */
[----:B------:R-:W3:Y:S01]  /*11590*/  SHFL.BFLY PT, R46, R45, 0x1, 0x1f ;  /* 0x0c201f002d2e7f89 */ /* 0x000ee200000e0000 */
[----:B------:R-:W-:Y:S02]  /*115a0*/  FMNMX R101, R18, R60, !PT ;  /* 0x0000003c12657209 */ /* 0x000fe40007800000 */
[----:B------:R-:W-:Y:S01]  /*115b0*/  FMNMX R99, R17, R48, !PT ;  /* 0x0000003011637209 */ /* 0x000fe20007800000 */
[----:B------:R4:W-:Y:S04]  /*115c0*/  @P0 STS [R76+0x40000], R12 ;  /* 0x0400000c4c000388 */ /* 0x0009e80000000800 */
[----:B------:R0:W-:Y:S04]  /*115d0*/  @P0 STS [R71+0x40000], R8 ;  /* 0x0400000847000388 */ /* 0x0001e80000000800 */
[----:B------:R1:W-:Y:S01]  /*115e0*/  @P0 STS [R70+0x40000], R11 ;  /* 0x0400000b46000388 */ /* 0x0003e20000000800 */
[----:B----4-:R-:W-:-:S02]  /*115f0*/  LEA.HI R12, R27, 0x28, RZ, 0x1e ;  /* 0x000000281b0c7811 */ /* 0x010fc400078ff0ff */
[C---:B0-----:R-:W-:Y:S02]  /*11600*/  LEA.HI R8, R27.reuse, 0x18, RZ, 0x1e ;  /* 0x000000181b087811 */ /* 0x041fe400078ff0ff */
[----:B-1----:R-:W-:Y:S02]  /*11610*/  LEA.HI R11, R27, 0x20, RZ, 0x1e ;  /* 0x000000201b0b7811 */ /* 0x002fe400078ff0ff */
[----:B------:R-:W-:Y:S02]  /*11620*/  LEA R8, R8, UR6, 0x3 ;  /* 0x0000000608087c11 */ /* 0x000fe4000f8e18ff */
[----:B------:R-:W-:Y:S01]  /*11630*/  LEA R11, R11, UR6, 0x3 ;  /* 0x000000060b0b7c11 */ /* 0x000fe2000f8e18ff */
[----:B------:R-:W0:Y:S01]  /*11640*/  SHFL.BFLY PT, R106, R104, 0x2, 0x1f ;  /* 0x0c401f00686a7f89 */ /* 0x000e2200000e0000 */
[----:B------:R-:W-:Y:S02]  /*11650*/  LEA R12, R12, UR6, 0x3 ;  /* 0x000000060c0c7c11 */ /* 0x000fe4000f8e18ff */
[----:B------:R-:W-:Y:S01]  /*11660*/  FMNMX R6, R6, R73, !PT ;  /* 0x0000004906067209 */ /* 0x000fe20007800000 */
[----:B------:R-:W1:Y:S01]  /*11670*/  SHFL.BFLY PT, R105, R103, 0x2, 0x1f ;  /* 0x0c401f0067697f89 */ /* 0x000e6200000e0000 */
[----:B--2---:R-:W-:Y:S01]  /*11680*/  FMNMX R38, R38, R74, !PT ;  /* 0x0000004a26267209 */ /* 0x004fe20007800000 */
[----:B------:R-:W-:-:S02]  /*11690*/  IMAD.IADD R73, R69, 0x1, R8 ;  /* 0x0000000145497824 */ /* 0x000fc400078e0208 */
[----:B------:R-:W2:Y:S01]  /*116a0*/  SHFL.BFLY PT, R102, R101, 0x2, 0x1f ;  /* 0x0c401f0065667f89 */ /* 0x000ea200000e0000 */
[----:B------:R-:W-:Y:S01]  /*116b0*/  IMAD.IADD R74, R69, 0x1, R11 ;  /* 0x00000001454a7824 */ /* 0x000fe200078e020b */
[----:B------:R-:W-:Y:S01]  /*116c0*/  FMNMX R25, R25, R72, !PT ;  /* 0x0000004819197209 */ /* 0x000fe20007800000 */
[----:B------:R-:W-:Y:S01]  /*116d0*/  IMAD.IADD R75, R69, 0x1, R12 ;  /* 0x00000001454b7824 */ /* 0x000fe200078e020c */
[----:B------:R-:W4:Y:S01]  /*116e0*/  SHFL.BFLY PT, R100, R99, 0x2, 0x1f ;  /* 0x0c401f0063647f89 */ /* 0x000f2200000e0000 */
[----:B------:R-:W-:-:S03]  /*116f0*/  FMNMX R44, R44, R107, !PT ;  /* 0x0000006b2c2c7209 */ /* 0x000fc60007800000 */
[----:B------:R0:W-:Y:S01]  /*11700*/  @P0 STS [R73+0x40000], R38 ;  /* 0x0400002649000388 */ /* 0x0001e20000000800 */
[----:B------:R-:W-:-:S03]  /*11710*/  LOP3.LUT R82, R119, 0x1c, RZ, 0xc0, !PT ;  /* 0x0000001c77527812 */ /* 0x000fc600078ec0ff */
[----:B------:R1:W-:Y:S04]  /*11720*/  @P0 STS [R74+0x40000], R6 ;  /* 0x040000064a000388 */ /* 0x0003e80000000800 */
[----:B------:R2:W-:Y:S01]  /*11730*/  @P0 STS [R75+0x40000], R25 ;  /* 0x040000194b000388 */ /* 0x0005e20000000800 */
[----:B0-----:R-:W-:-:S03]  /*11740*/  LEA.HI R38, R27, 0x38, RZ, 0x1e ;  /* 0x000000381b267811 */ /* 0x001fc600078ff0ff */
[----:B------:R-:W0:Y:S01]  /*11750*/  SHFL.BFLY PT, R112, R44, 0x1, 0x1f ;  /* 0x0c201f002c707f89 */ /* 0x000e2200000e0000 */
[----:B------:R-:W-:Y:S02]  /*11760*/  LEA.HI R82, R82, 0x48, RZ, 0x1e ;  /* 0x0000004852527811 */ /* 0x000fe400078ff0ff */
[C---:B-1----:R-:W-:Y:S02]  /*11770*/  LEA.HI R6, R27.reuse, 0x40, RZ, 0x1e ;  /* 0x000000401b067811 */ /* 0x042fe400078ff0ff */
[----:B--2---:R-:W-:Y:S02]  /*11780*/  LEA.HI R25, R27, 0x30, RZ, 0x1e ;  /* 0x000000301b197811 */ /* 0x004fe400078ff0ff */
[----:B------:R-:W-:Y:S02]  /*11790*/  SHF.R.U32.HI R81, RZ, 0x3, R119 ;  /* 0x00000003ff517819 */ /* 0x000fe40000011677 */
[----:B------:R-:W-:Y:S02]  /*117a0*/  LEA R25, R25, UR6, 0x3 ;  /* 0x0000000619197c11 */ /* 0x000fe4000f8e18ff */
[----:B------:R-:W-:-:S02]  /*117b0*/  LEA R27, R38, UR6, 0x3 ;  /* 0x00000006261b7c11 */ /* 0x000fc4000f8e18ff */
[----:B------:R-:W-:Y:S02]  /*117c0*/  LEA R6, R6, UR6, 0x3 ;  /* 0x0000000606067c11 */ /* 0x000fe4000f8e18ff */
[----:B------:R-:W-:Y:S02]  /*117d0*/  LEA R82, R82, UR6, 0x3 ;  /* 0x0000000652527c11 */ /* 0x000fe4000f8e18ff */
[----:B------:R-:W-:Y:S01]  /*117e0*/  LOP3.LUT R81, R81, 0x4, RZ, 0xc0, !PT ;  /* 0x0000000451517812 */ /* 0x000fe200078ec0ff */
[----:B------:R-:W-:Y:S01]  /*117f0*/  IMAD.IADD R97, R69, 0x1, R25 ;  /* 0x0000000145617824 */ /* 0x000fe200078e0219 */
[----:B---3--:R-:W-:Y:S01]  /*11800*/  FMNMX R110, R45, R46, !PT ;  /* 0x0000002e2d6e7209 */ /* 0x008fe20007800000 */
[C---:B------:R-:W-:Y:S01]  /*11810*/  IMAD.IADD R72, R69.reuse, 0x1, R27 ;  /* 0x0000000145487824 */ /* 0x040fe200078e021b */
[----:B------:R-:W-:Y:S01]  /*11820*/  IADD3 R69, PT, PT, R69, R6, RZ ;  /* 0x0000000645457210 */ /* 0x000fe20007ffe0ff */
[----:B------:R-:W-:Y:S01]  /*11830*/  IMAD.IADD R81, R81, 0x1, R82 ;  /* 0x0000000151517824 */ /* 0x000fe200078e0252 */
[----:B------:R-:W-:Y:S01]  /*11840*/  FMNMX R104, R104, R106, !PT ;  /* 0x0000006a68687209 */ /* 0x000fe20007800000 */
[----:B------:R-:W-:Y:S01]  /*11850*/  @P0 STS [R97+0x40000], R108 ;  /* 0x0400006c61000388 */ /* 0x000fe20000000800 */
[----:B------:R-:W-:-:S02]  /*11860*/  LOP3.LUT R82, R119, 0x1c, RZ, 0xc0, !PT ;  /* 0x0000001c77527812 */ /* 0x000fc400078ec0ff */
[----:B------:R-:W-:Y:S01]  /*11870*/  FMNMX R105, R103, R105, !PT ;  /* 0x0000006967697209 */ /* 0x000fe20007800000 */
[----:B------:R-:W-:Y:S01]  /*11880*/  @P0 STS [R72+0x40000], R109 ;  /* 0x0400006d48000388 */ /* 0x000fe20000000800 */
[----:B------:R-:W-:Y:S02]  /*11890*/  FMNMX R106, R101, R102, !PT ;  /* 0x00000066656a7209 */ /* 0x000fe40007800000 */
[----:B----4-:R-:W-:Y:S01]  /*118a0*/  FMNMX R107, R99, R100, !PT ;  /* 0x00000064636b7209 */ /* 0x010fe20007800000 */
[----:B------:R-:W-:Y:S01]  /*118b0*/  @P0 STS [R69+0x40000], R110 ;  /* 0x0400006e45000388 */ /* 0x000fe20000000800 */
[----:B------:R-:W-:-:S03]  /*118c0*/  LEA.HI R82, R82, 0x50, RZ, 0x1e ;  /* 0x0000005052527811 */ /* 0x000fc600078ff0ff */
[----:B------:R1:W-:Y:S01]  /*118d0*/  @P0 STS [R81+0x40000], R111 ;  /* 0x0400006f51000388 */ /* 0x0003e20000000800 */
[----:B------:R-:W-:-:S03]  /*118e0*/  LEA R82, R82, UR6, 0x3 ;  /* 0x0000000652527c11 */ /* 0x000fc6000f8e18ff */
[----:B------:R-:W2:Y:S04]  /*118f0*/  SHFL.BFLY PT, R113, R104, 0x1, 0x1f ;  /* 0x0c201f0068717f89 */ /* 0x000ea800000e0000 */
[----:B------:R-:W3:Y:S01]  /*11900*/  SHFL.BFLY PT, R114, R105, 0x1, 0x1f ;  /* 0x0c201f0069727f89 */ /* 0x000ee200000e0000 */
[----:B-1----:R-:W-:-:S03]  /*11910*/  SHF.R.U32.HI R81, RZ, 0x3, R119 ;  /* 0x00000003ff517819 */ /* 0x002fc60000011677 */
[----:B------:R-:W1:Y:S01]  /*11920*/  SHFL.BFLY PT, R115, R106, 0x1, 0x1f ;  /* 0x0c201f006a737f89 */ /* 0x000e6200000e0000 */
[----:B------:R-:W-:-:S03]  /*11930*/  LOP3.LUT R81, R81, 0x4, RZ, 0xc0, !PT ;  /* 0x0000000451517812 */ /* 0x000fc600078ec0ff */
[----:B------:R-:W4:Y:S01]  /*11940*/  SHFL.BFLY PT, R116, R107, 0x1, 0x1f ;  /* 0x0c201f006b747f89 */ /* 0x000f2200000e0000 */
[----:B------:R-:W-:Y:S02]  /*11950*/  FMNMX R29, R16, R19, !PT ;  /* 0x00000013101d7209 */ /* 0x000fe40007800000 */
[----:B0-----:R-:W-:Y:S01]  /*11960*/  FMNMX R44, R44, R112, !PT ;  /* 0x000000702c2c7209 */ /* 0x001fe20007800000 */
[----:B------:R-:W-:Y:S01]  /*11970*/  IMAD.IADD R81, R81, 0x1, R82 ;  /* 0x0000000151517824 */ /* 0x000fe200078e0252 */
[C---:B------:R-:W-:Y:S01]  /*11980*/  LOP3.LUT R120, R119.reuse, 0x1c, RZ, 0xc0, !PT ;  /* 0x0000001c77787812 */ /* 0x040fe200078ec0ff */
[----:B------:R-:W0:Y:S01]  /*11990*/  SHFL.BFLY PT, R98, R29, 0x2, 0x1f ;  /* 0x0c401f001d627f89 */ /* 0x000e2200000e0000 */
[C---:B------:R-:W-:Y:S02]  /*119a0*/  LOP3.LUT R87, R119.reuse, 0x1c, RZ, 0xc0, !PT ;  /* 0x0000001c77577812 */ /* 0x040fe400078ec0ff */
[C---:B------:R-:W-:Y:S01]  /*119b0*/  LOP3.LUT R85, R119.reuse, 0x1c, RZ, 0xc0, !PT ;  /* 0x0000001c77557812 */ /* 0x040fe200078ec0ff */
[----:B------:R1:W-:Y:S01]  /*119c0*/  @P0 STS [R81+0x40000], R44 ;  /* 0x0400002c51000388 */ /* 0x0003e20000000800 */
[----:B------:R-:W-:-:S02]  /*119d0*/  LOP3.LUT R82, R119, 0x1c, RZ, 0xc0, !PT ;  /* 0x0000001c77527812 */ /* 0x000fc400078ec0ff */
[--C-:B------:R-:W-:Y:S02]  /*119e0*/  SHF.R.U32.HI R84, RZ, 0x3, R119.reuse ;  /* 0x00000003ff547819 */ /* 0x100fe40000011677 */
[--C-:B------:R-:W-:Y:S02]  /*119f0*/  SHF.R.U32.HI R86, RZ, 0x3, R119.reuse ;  /* 0x00000003ff567819 */ /* 0x100fe40000011677 */
[----:B------:R-:W-:Y:S02]  /*11a00*/  LEA.HI R120, R120, 0x58, RZ, 0x1e ;  /* 0x0000005878787811 */ /* 0x000fe400078ff0ff */
[--C-:B-1----:R-:W-:Y:S02]  /*11a10*/  SHF.R.U32.HI R81, RZ, 0x3, R119.reuse ;  /* 0x00000003ff517819 */ /* 0x102fe40000011677 */
[----:B------:R-:W-:Y:S02]  /*11a20*/  SHF.R.U32.HI R119, RZ, 0x3, R119 ;  /* 0x00000003ff777819 */ /* 0x000fe40000011677 */
[----:B------:R-:W-:-:S02]  /*11a30*/  LEA.HI R87, R87, 0x60, RZ, 0x1e ;  /* 0x0000006057577811 */ /* 0x000fc400078ff0ff */
[----:B------:R-:W-:Y:S02]  /*11a40*/  LEA.HI R85, R85, 0x68, RZ, 0x1e ;  /* 0x0000006855557811 */ /* 0x000fe400078ff0ff */
[----:B------:R-:W-:Y:S02]  /*11a50*/  LEA.HI R82, R82, 0x70, RZ, 0x1e ;  /* 0x0000007052527811 */ /* 0x000fe400078ff0ff */
[----:B------:R-:W-:Y:S02]  /*11a60*/  LEA R120, R120, UR6, 0x3 ;  /* 0x0000000678787c11 */ /* 0x000fe4000f8e18ff */
[----:B------:R-:W-:Y:S02]  /*11a70*/  LOP3.LUT R119, R119, 0x4, RZ, 0xc0, !PT ;  /* 0x0000000477777812 */ /* 0x000fe400078ec0ff */
[----:B------:R-:W-:Y:S02]  /*11a80*/  LEA R87, R87, UR6, 0x3 ;  /* 0x0000000657577c11 */ /* 0x000fe4000f8e18ff */
[----:B------:R-:W-:-:S02]  /*11a90*/  LOP3.LUT R86, R86, 0x4, RZ, 0xc0, !PT ;  /* 0x0000000456567812 */ /* 0x000fc400078ec0ff */
[----:B------:R-:W-:Y:S02]  /*11aa0*/  LEA R85, R85, UR6, 0x3 ;  /* 0x0000000655557c11 */ /* 0x000fe4000f8e18ff */
[----:B------:R-:W-:Y:S02]  /*11ab0*/  LOP3.LUT R84, R84, 0x4, RZ, 0xc0, !PT ;  /* 0x0000000454547812 */ /* 0x000fe400078ec0ff */
[----:B------:R-:W-:Y:S02]  /*11ac0*/  LEA R82, R82, UR6, 0x3 ;  /* 0x0000000652527c11 */ /* 0x000fe4000f8e18ff */
[----:B------:R-:W-:Y:S01]  /*11ad0*/  LOP3.LUT R81, R81, 0x4, RZ, 0xc0, !PT ;  /* 0x0000000451517812 */ /* 0x000fe200078ec0ff */
[----:B------:R-:W-:Y:S01]  /*11ae0*/  IMAD.IADD R119, R119, 0x1, R120 ;  /* 0x0000000177777824 */ /* 0x000fe200078e0278 */
[----:B--2---:R-:W-:Y:S01]  /*11af0*/  FMNMX R104, R104, R113, !PT ;  /* 0x0000007168687209 */ /* 0x004fe20007800000 */
[----:B------:R-:W-:Y:S01]  /*11b00*/  IMAD.IADD R86, R86, 0x1, R87 ;  /* 0x0000000156567824 */ /* 0x000fe200078e0257 */
[----:B---3--:R-:W-:Y:S01]  /*11b10*/  FMNMX R105, R105, R114, !PT ;  /* 0x0000007269697209 */ /* 0x008fe20007800000 */
[----:B------:R-:W-:Y:S01]  /*11b20*/  IMAD.IADD R84, R84, 0x1, R85 ;  /* 0x0000000154547824 */ /* 0x000fe200078e0255 */
[----:B------:R-:W-:Y:S01]  /*11b30*/  FMNMX R106, R106, R115, !PT ;  /* 0x000000736a6a7209 */ /* 0x000fe20007800000 */
[----:B------:R-:W-:Y:S01]  /*11b40*/  IMAD.IADD R81, R81, 0x1, R82 ;  /* 0x0000000151517824 */ /* 0x000fe200078e0252 */
[----:B----4-:R-:W-:Y:S01]  /*11b50*/  FMNMX R107, R107, R116, !PT ;  /* 0x000000746b6b7209 */ /* 0x010fe20007800000 */
[----:B------:R-:W-:Y:S04]  /*11b60*/  @P0 STS [R119+0x40000], R104 ;  /* 0x0400006877000388 */ /* 0x000fe80000000800 */
[----:B------:R-:W-:Y:S04]  /*11b70*/  @P0 STS [R86+0x40000], R105 ;  /* 0x0400006956000388 */ /* 0x000fe80000000800 */
[----:B------:R-:W-:Y:S01]  /*11b80*/  @P0 STS [R84+0x40000], R106 ;  /* 0x0400006a54000388 */ /* 0x000fe20000000800 */
[----:B------:R-:W-:-:S03]  /*11b90*/  FMNMX R117, R52, R67, !PT ;  /* 0x0000004334757209 */ /* 0x000fc60007800000 */
[----:B------:R1:W-:Y:S01]  /*11ba0*/  @P0 STS [R81+0x40000], R107 ;  /* 0x0400006b51000388 */ /* 0x0003e20000000800 */
[----:B0-----:R-:W-:Y:S02]  /*11bb0*/  FMNMX R29, R29, R98, !PT ;  /* 0x000000621d1d7209 */ /* 0x001fe40007800000 */
[----:B------:R-:W-:Y:S02]  /*11bc0*/  FMNMX R45, R54, R65, !PT ;  /* 0x00000041362d7209 */ /* 0x000fe40007800000 */
[----:B------:R-:W-:Y:S01]  /*11bd0*/  FMNMX R98, R26, R66, !PT ;  /* 0x000000421a627209 */ /* 0x000fe20007800000 */
[----:B-1----:R-:W0:Y:S01]  /*11be0*/  S2R R81, SR_TID.X ;  /* 0x0000000000517919 */ /* 0x002e220000002100 */
[----:B------:R-:W1:Y:S04]  /*11bf0*/  SHFL.BFLY PT, R118, R117, 0x2, 0x1f ;  /* 0x0c401f0075767f89 */ /* 0x000e6800000e0000 */
[----:B------:R-:W2:Y:S04]  /*11c00*/  SHFL.BFLY PT, R103, R45, 0x2, 0x1f ;  /* 0x0c401f002d677f89 */ /* 0x000ea800000e0000 */
[----:B------:R-:W3:Y:S01]  /*11c10*/  SHFL.BFLY PT, R102, R98, 0x2, 0x1f ;  /* 0x0c401f0062667f89 */ /* 0x000ee200000e0000 */
[----:B------:R-:W-:Y:S01]  /*11c20*/  FMNMX R101, R24, R64, !PT ;  /* 0x0000004018657209 */ /* 0x000fe20007800000 */
[----:B------:R-:W4:Y:S04]  /*11c30*/  S2R R86, SR_TID.X ;  /* 0x0000000000567919 */ /* 0x000f280000002100 */
[----:B------:R-:W4:Y:S04]  /*11c40*/  SHFL.BFLY PT, R100, R101, 0x2, 0x1f ;  /* 0x0c401f0065647f89 */ /* 0x000f2800000e0000 */
[----:B------:R-:W4:Y:S01]  /*11c50*/  SHFL.BFLY PT, R38, R29, 0x1, 0x1f ;  /* 0x0c201f001d267f89 */ /* 0x000f2200000e0000 */
[----:B------:R-:W-:-:S03]  /*11c60*/  FMNMX R113, R3, R4, !PT ;  /* 0x0000000403717209 */ /* 0x000fc60007800000 */
[----:B------:R0:W-:Y:S01]  /*11c70*/  STL [R1], R3 ;  /* 0x0000000301007387 */ /* 0x0001e20000100800 */
[----:B-1----:R-:W-:-:S03]  /*11c80*/  FMNMX R44, R117, R118, !PT ;  /* 0x00000076752c7209 */ /* 0x002fc60007800000 */
[----:B------:R1:W-:Y:S01]  /*11c90*/  STL [R1+0x4], R4 ;  /* 0x0000040401007387 */ /* 0x0003e20000100800 */
[----:B--2---:R-:W-:Y:S02]  /*11ca0*/  FMNMX R45, R45, R103, !PT ;  /* 0x000000672d2d7209 */ /* 0x004fe40007800000 */
[----:B---3--:R-:W-:Y:S01]  /*11cb0*/  FMNMX R98, R98, R102, !PT ;  /* 0x0000006662627209 */ /* 0x008fe20007800000 */
[----:B------:R-:W2:Y:S01]  /*11cc0*/  SHFL.BFLY PT, R105, R44, 0x1, 0x1f ;  /* 0x0c201f002c697f89 */ /* 0x000ea200000e0000 */
[----:B0-----:R-:W-:Y:S02]  /*11cd0*/  SHF.R.U32.HI R3, RZ, 0x3, R81 ;  /* 0x00000003ff037819 */ /* 0x001fe40000011651 */
[----:B-1----:R-:W-:Y:S01]  /*11ce0*/  LOP3.LUT R4, R81, 0x1c, RZ, 0xc0, !PT ;  /* 0x0000001c51047812 */ /* 0x002fe200078ec0ff */
[----:B------:R-:W0:Y:S01]  /*11cf0*/  SHFL.BFLY PT, R106, R45, 0x1, 0x1f ;  /* 0x0c201f002d6a7f89 */ /* 0x000e2200000e0000 */
[----:B------:R-:W-:Y:S02]  /*11d00*/  FMNMX R46, R33, R53, !PT ;  /* 0x00000035212e7209 */ /* 0x000fe40007800000 */
[----:B------:R-:W-:Y:S01]  /*11d10*/  LEA.HI R4, R4, 0x78, RZ, 0x1e ;  /* 0x0000007804047811 */ /* 0x000fe200078ff0ff */
[----:B------:R-:W1:Y:S01]  /*11d20*/  SHFL.BFLY PT, R107, R98, 0x1, 0x1f ;  /* 0x0c201f00626b7f89 */ /* 0x000e6200000e0000 */
[----:B------:R-:W-:-:S02]  /*11d30*/  LOP3.LUT R3, R3, 0x4, RZ, 0xc0, !PT ;  /* 0x0000000403037812 */ /* 0x000fc400078ec0ff */
[----:B------:R-:W-:Y:S01]  /*11d40*/  LEA R4, R4, UR6, 0x3 ;  /* 0x0000000604047c11 */ /* 0x000fe2000f8e18ff */
[----:B------:R-:W3:Y:S01]  /*11d50*/  SHFL.BFLY PT, R99, R46, 0x2, 0x1f ;  /* 0x0c401f002e637f89 */ /* 0x000ee200000e0000 */
[----:B----4-:R-:W-:Y:S02]  /*11d60*/  FMNMX R101, R101, R100, !PT ;  /* 0x0000006465657209 */ /* 0x010fe40007800000 */
[----:B------:R-:W-:Y:S02]  /*11d70*/  FMNMX R100, R29, R38, !PT ;  /* 0x000000261d647209 */ /* 0x000fe40007800000 */
[C---:B------:R-:W-:Y:S02]  /*11d80*/  LOP3.LUT R87, R86.reuse, 0x1c, RZ, 0xc0, !PT ;  /* 0x0000001c56577812 */ /* 0x040fe400078ec0ff */
[C---:B------:R-:W-:Y:S02]  /*11d90*/  LOP3.LUT R85, R86.reuse, 0x1c, RZ, 0xc0, !PT ;  /* 0x0000001c56557812 */ /* 0x040fe400078ec0ff */
[----:B------:R-:W-:-:S02]  /*11da0*/  LOP3.LUT R82, R86, 0x1c, RZ, 0xc0, !PT ;  /* 0x0000001c56527812 */ /* 0x000fc400078ec0ff */
[--C-:B------:R-:W-:Y:S01]  /*11db0*/  SHF.R.U32.HI R84, RZ, 0x3, R86.reuse ;  /* 0x00000003ff547819 */ /* 0x100fe20000011656 */
[----:B------:R-:W-:Y:S01]  /*11dc0*/  FMUL R21, R21, UR9 ;  /* 0x0000000915157c20 */ /* 0x000fe20008400000 */
[----:B------:R-:W-:Y:S01]  /*11dd0*/  IADD3 R3, PT, PT, R3, R4, RZ ;  /* 0x0000000403037210 */ /* 0x000fe20007ffe0ff */
[----:B------:R-:W-:Y:S01]  /*11de0*/  FMUL R15, R15, UR9 ;  /* 0x000000090f0f7c20 */ /* 0x000fe20008400000 */
[----:B------:R-:W-:Y:S01]  /*11df0*/  LOP3.LUT R4, R86, 0x1c, RZ, 0xc0, !PT ;  /* 0x0000001c56047812 */ /* 0x000fe200078ec0ff */
[----:B------:R-:W-:Y:S01]  /*11e00*/  FMUL R23, R23, UR9 ;  /* 0x0000000917177c20 */ /* 0x000fe20008400000 */
[--C-:B------:R-:W-:Y:S01]  /*11e10*/  SHF.R.U32.HI R81, RZ, 0x3, R86.reuse ;  /* 0x00000003ff517819 */ /* 0x100fe20000011656 */
[----:B------:R4:W-:Y:S01]  /*11e20*/  @P0 STS [R3+0x40000], R100 ;  /* 0x0400006403000388 */ /* 0x0009e20000000800 */
[----:B------:R-:W-:Y:S02]  /*11e30*/  LEA.HI R87, R87, 0x80, RZ, 0x1e ;  /* 0x0000008057577811 */ /* 0x000fe400078ff0ff */
[----:B------:R-:W-:Y:S01]  /*11e40*/  LEA.HI R85, R85, 0x88, RZ, 0x1e ;  /* 0x0000008855557811 */ /* 0x000fe200078ff0ff */
[----:B------:R-:W-:Y:S01]  /*11e50*/  FMUL R13, R13, UR9 ;  /* 0x000000090d0d7c20 */ /* 0x000fe20008400000 */
[----:B------:R-:W-:Y:S01]  /*11e60*/  LEA.HI R82, R82, 0x90, RZ, 0x1e ;  /* 0x0000009052527811 */ /* 0x000fe200078ff0ff */
[----:B------:R-:W-:Y:S01]  /*11e70*/  FMUL R77, R77, UR9 ;  /* 0x000000094d4d7c20 */ /* 0x000fe20008400000 */
[----:B------:R-:W-:Y:S01]  /*11e80*/  SHFL.BFLY PT, R124, R113, 0x2, 0x1f ;  /* 0x0c401f00717c7f89 */ /* 0x000fe200000e0000 */
[----:B----4-:R-:W-:-:S03]  /*11e90*/  SHF.R.U32.HI R3, RZ, 0x3, R86 ;  /* 0x00000003ff037819 */ /* 0x010fc60000011656 */
[----:B------:R-:W4:Y:S01]  /*11ea0*/  LDL.LU R83, [R1+0x4c] ;  /* 0x00004c0001537983 */ /* 0x000f220000300800 */
[----:B------:R-:W-:Y:S02]  /*11eb0*/  SHF.R.U32.HI R86, RZ, 0x3, R86 ;  /* 0x00000003ff567819 */ /* 0x000fe40000011656 */
[----:B------:R-:W-:Y:S02]  /*11ec0*/  LEA R87, R87, UR6, 0x3 ;  /* 0x0000000657577c11 */ /* 0x000fe4000f8e18ff */
[----:B------:R-:W-:Y:S02]  /*11ed0*/  LOP3.LUT R86, R86, 0x4, RZ, 0xc0, !PT ;  /* 0x0000000456567812 */ /* 0x000fe400078ec0ff */
[----:B------:R-:W-:Y:S02]  /*11ee0*/  LEA R85, R85, UR6, 0x3 ;  /* 0x0000000655557c11 */ /* 0x000fe4000f8e18ff */
[----:B------:R-:W-:Y:S02]  /*11ef0*/  LOP3.LUT R84, R84, 0x4, RZ, 0xc0, !PT ;  /* 0x0000000454547812 */ /* 0x000fe400078ec0ff */
[----:B------:R-:W-:-:S02]  /*11f00*/  LEA R82, R82, UR6, 0x3 ;  /* 0x0000000652527c11 */ /* 0x000fc4000f8e18ff */
[----:B------:R-:W-:Y:S01]  /*11f10*/  LOP3.LUT R81, R81, 0x4, RZ, 0xc0, !PT ;  /* 0x0000000451517812 */ /* 0x000fe200078ec0ff */
[----:B------:R-:W-:Y:S01]  /*11f20*/  IMAD.IADD R86, R86, 0x1, R87 ;  /* 0x0000000156567824 */ /* 0x000fe200078e0257 */
[----:B--2---:R-:W-:Y:S01]  /*11f30*/  FMNMX R44, R44, R105, !PT ;  /* 0x000000692c2c7209 */ /* 0x004fe20007800000 */
[----:B------:R-:W-:Y:S01]  /*11f40*/  IMAD.IADD R84, R84, 0x1, R85 ;  /* 0x0000000154547824 */ /* 0x000fe200078e0255 */
[----:B0-----:R-:W-:Y:S01]  /*11f50*/  FMNMX R45, R45, R106, !PT ;  /* 0x0000006a2d2d7209 */ /* 0x001fe20007800000 */
[----:B------:R-:W-:Y:S01]  /*11f60*/  IMAD.IADD R81, R81, 0x1, R82 ;  /* 0x0000000151517824 */ /* 0x000fe200078e0252 */
[----:B-1----:R-:W-:Y:S01]  /*11f70*/  FMNMX R98, R98, R107, !PT ;  /* 0x0000006b62627209 */ /* 0x002fe20007800000 */
[----:B------:R-:W-:Y:S01]  /*11f80*/  @P0 STS [R86+0x40000], R44 ;  /* 0x0400002c56000388 */ /* 0x000fe20000000800 */
[----:B---3--:R-:W-:-:S03]  /*11f90*/  FMNMX R99, R46, R99, !PT ;  /* 0x000000632e637209 */ /* 0x008fc60007800000 */
[----:B------:R-:W-:Y:S01]  /*11fa0*/  @P0 STS [R84+0x40000], R45 ;  /* 0x0400002d54000388 */ /* 0x000fe20000000800 */
[----:B------:R-:W-:-:S03]  /*11fb0*/  FSEL R46, R21, -INF , P4 ;  /* 0xff800000152e7808 */ /* 0x000fc60002000000 */
[----:B------:R0:W-:Y:S01]  /*11fc0*/  @P0 STS [R81+0x40000], R98 ;  /* 0x0400006251000388 */ /* 0x0001e20000000800 */
[----:B------:R-:W-:Y:S02]  /*11fd0*/  FSEL R21, R15, -INF , P3 ;  /* 0xff8000000f157808 */ /* 0x000fe40001800000 */
[----:B------:R-:W-:Y:S01]  /*11fe0*/  FMNMX R15, R32, R55, !PT ;  /* 0x00000037200f7209 */ /* 0x000fe20007800000 */
[----:B------:R-:W1:Y:S01]  /*11ff0*/  SHFL.BFLY PT, R108, R101, 0x1, 0x1f ;  /* 0x0c201f00656c7f89 */ /* 0x000e6200000e0000 */
[----:B------:R-:W-:Y:S01]  /*12000*/  FSEL R38, R23, -INF , P5 ;  /* 0xff80000017267808 */ /* 0x000fe20002800000 */
[----:B0-----:R-:W0:Y:S01]  /*12010*/  S2R R81, SR_TID.X ;  /* 0x0000000000517919 */ /* 0x001e220000002100 */
[----:B------:R-:W-:Y:S01]  /*12020*/  FMNMX R23, R10, R47, !PT ;  /* 0x0000002f0a177209 */ /* 0x000fe20007800000 */
[----:B------:R-:W2:Y:S04]  /*12030*/  SHFL.BFLY PT, R114, R15, 0x2, 0x1f ;  /* 0x0c401f000f727f89 */ /* 0x000ea800000e0000 */
[----:B------:R-:W3:Y:S01]  /*12040*/  SHFL.BFLY PT, R115, R23, 0x2, 0x1f ;  /* 0x0c401f0017737f89 */ /* 0x000ee200000e0000 */
[----:B------:R-:W-:-:S02]  /*12050*/  FMNMX R104, R28, R46, !PT ;  /* 0x0000002e1c687209 */ /* 0x000fc40007800000 */
[----:B------:R-:W-:Y:S01]  /*12060*/  LEA.HI R4, R4, 0x98, RZ, 0x1e ;  /* 0x0000009804047811 */ /* 0x000fe200078ff0ff */
[----:B------:R-:W3:Y:S01]  /*12070*/  SHFL.BFLY PT, R125, R99, 0x1, 0x1f ;  /* 0x0c201f00637d7f89 */ /* 0x000ee200000e0000 */
[----:B------:R-:W-:Y:S02]  /*12080*/  LOP3.LUT R3, R3, 0x4, RZ, 0xc0, !PT ;  /* 0x0000000403037812 */ /* 0x000fe400078ec0ff */
[----:B------:R-:W-:Y:S01]  /*12090*/  LEA R4, R4, UR6, 0x3 ;  /* 0x0000000604047c11 */ /* 0x000fe2000f8e18ff */
[----:B------:R-:W3:Y:S01]  /*120a0*/  SHFL.BFLY PT, R119, R104, 0x2, 0x1f ;  /* 0x0c401f0068777f89 */ /* 0x000ee200000e0000 */
[----:B------:R-:W-:Y:S02]  /*120b0*/  FSEL R29, R13, -INF , P1 ;  /* 0xff8000000d1d7808 */ /* 0x000fe40000800000 */
[----:B------:R-:W-:Y:S01]  /*120c0*/  FSEL R13, R77, -INF , P2 ;  /* 0xff8000004d0d7808 */ /* 0x000fe20001000000 */
[----:B------:R-:W-:Y:S01]  /*120d0*/  IMAD.IADD R3, R3, 0x1, R4 ;  /* 0x0000000103037824 */ /* 0x000fe200078e0204 */
[----:B-1----:R-:W-:-:S02]  /*120e0*/  FMNMX R101, R101, R108, !PT ;  /* 0x0000006c65657209 */ /* 0x002fc40007800000 */
[----:B------:R-:W-:Y:S02]  /*120f0*/  FMNMX R77, R35, R39, !PT ;  /* 0x00000027234d7209 */ /* 0x000fe40007800000 */
[----:B------:R-:W-:Y:S02]  /*12100*/  FMNMX R102, R36, R37, !PT ;  /* 0x0000002524667209 */ /* 0x000fe40007800000 */
[----:B--2---:R-:W-:Y:S01]  /*12110*/  FMNMX R15, R15, R114, !PT ;  /* 0x000000720f0f7209 */ /* 0x004fe20007800000 */
[----:B------:R1:W-:Y:S01]  /*12120*/  @P0 STS [R3+0x40000], R101 ;  /* 0x0400006503000388 */ /* 0x0003e20000000800 */
[----:B0-----:R-:W-:-:S03]  /*12130*/  LOP3.LUT R4, R81, 0x1c, RZ, 0xc0, !PT ;  /* 0x0000001c51047812 */ /* 0x001fc600078ec0ff */
[----:B------:R-:W0:Y:S01]  /*12140*/  SHFL.BFLY PT, R116, R77, 0x2, 0x1f ;  /* 0x0c401f004d747f89 */ /* 0x000e2200000e0000 */
[----:B---3--:R-:W-:Y:S02]  /*12150*/  FMNMX R23, R23, R115, !PT ;  /* 0x0000007317177209 */ /* 0x008fe40007800000 */
[----:B------:R-:W-:Y:S01]  /*12160*/  FMNMX R111, R14, R21, !PT ;  /* 0x000000150e6f7209 */ /* 0x000fe20007800000 */
[----:B------:R-:W2:Y:S01]  /*12170*/  SHFL.BFLY PT, R115, R15, 0x1, 0x1f ;  /* 0x0c201f000f737f89 */ /* 0x000ea200000e0000 */
[----:B------:R-:W-:Y:S02]  /*12180*/  LEA.HI R4, R4, 0xa0, RZ, 0x1e ;  /* 0x000000a004047811 */ /* 0x000fe400078ff0ff */
[----:B-1----:R-:W-:Y:S01]  /*12190*/  SHF.R.U32.HI R3, RZ, 0x3, R81 ;  /* 0x00000003ff037819 */ /* 0x002fe20000011651 */
[----:B------:R-:W1:Y:S01]  /*121a0*/  SHFL.BFLY PT, R117, R102, 0x2, 0x1f ;  /* 0x0c401f0066757f89 */ /* 0x000e6200000e0000 */
[----:B------:R-:W-:Y:S02]  /*121b0*/  LEA R4, R4, UR6, 0x3 ;  /* 0x0000000604047c11 */ /* 0x000fe4000f8e18ff */
[----:B------:R-:W-:Y:S01]  /*121c0*/  LOP3.LUT R3, R3, 0x4, RZ, 0xc0, !PT ;  /* 0x0000000403037812 */ /* 0x000fe200078ec0ff */
[----:B------:R-:W3:Y:S01]  /*121d0*/  SHFL.BFLY PT, R122, R111, 0x2, 0x1f ;  /* 0x0c401f006f7a7f89 */ /* 0x000ee200000e0000 */
[----:B------:R-:W-:-:S03]  /*121e0*/  FMNMX R114, R99, R125, !PT ;  /* 0x0000007d63727209 */ /* 0x000fc60007800000 */
[----:B------:R-:W-:Y:S01]  /*121f0*/  IMAD.IADD R3, R3, 0x1, R4 ;  /* 0x0000000103037824 */ /* 0x000fe200078e0204 */
[----:B------:R-:W3:Y:S01]  /*12200*/  S2R R84, SR_TID.X ;  /* 0x0000000000547919 */ /* 0x000ee20000002100 */
[----:B------:R-:W-:Y:S02]  /*12210*/  LOP3.LUT R4, R81, 0x1c, RZ, 0xc0, !PT ;  /* 0x0000001c51047812 */ /* 0x000fe400078ec0ff */
[----:B------:R-:W-:Y:S01]  /*12220*/  FMNMX R98, R104, R119, !PT ;  /* 0x0000007768627209 */ /* 0x000fe20007800000 */
[----:B------:R0:W-:Y:S01]  /*12230*/  @P0 STS [R3+0x40000], R114 ;  /* 0x0400007203000388 */ /* 0x0001e20000000800 */
[----:B------:R-:W-:Y:S02]  /*12240*/  FMNMX R104, R113, R124, !PT ;  /* 0x0000007c71687209 */ /* 0x000fe40007800000 */
[----:B------:R-:W-:Y:S01]  /*12250*/  LEA.HI R4, R4, 0xa8, RZ, 0x1e ;  /* 0x000000a804047811 */ /* 0x000fe200078ff0ff */
[----:B------:R-:W3:Y:S01]  /*12260*/  SHFL.BFLY PT, R113, R23, 0x1, 0x1f ;  /* 0x0c201f0017717f89 */ /* 0x000ee200000e0000 */
[----:B0-----:R-:W-:-:S02]  /*12270*/  SHF.R.U32.HI R3, RZ, 0x3, R81 ;  /* 0x00000003ff037819 */ /* 0x001fc40000011651 */
[----:B------:R-:W-:Y:S02]  /*12280*/  LEA R4, R4, UR6, 0x3 ;  /* 0x0000000604047c11 */ /* 0x000fe4000f8e18ff */
[----:B------:R-:W-:Y:S02]  /*12290*/  LOP3.LUT R3, R3, 0x4, RZ, 0xc0, !PT ;  /* 0x0000000403037812 */ /* 0x000fe400078ec0ff */
[----:B------:R-:W-:Y:S02]  /*122a0*/  FMNMX R44, R77, R116, !PT ;  /* 0x000000744d2c7209 */ /* 0x000fe40007800000 */
[----:B--2---:R-:W-:Y:S01]  /*122b0*/  FMNMX R15, R15, R115, !PT ;  /* 0x000000730f0f7209 */ /* 0x004fe20007800000 */
[----:B------:R-:W-:Y:S01]  /*122c0*/  IMAD.IADD R3, R3, 0x1, R4 ;  /* 0x0000000103037824 */ /* 0x000fe200078e0204 */
[----:B-1----:R-:W-:Y:S02]  /*122d0*/  FMNMX R45, R102, R117, !PT ;  /* 0x00000075662d7209 */ /* 0x002fe40007800000 */
[----:B------:R-:W-:Y:S01]  /*122e0*/  LOP3.LUT R82, R81, 0x1c, RZ, 0xc0, !PT ;  /* 0x0000001c51527812 */ /* 0x000fe200078ec0ff */
[----:B------:R-:W0:Y:S01]  /*122f0*/  SHFL.BFLY PT, R106, R44, 0x1, 0x1f ;  /* 0x0c201f002c6a7f89 */ /* 0x000e2200000e0000 */
[----:B---3--:R-:W-:-:S02]  /*12300*/  FMNMX R102, R111, R122, !PT ;  /* 0x0000007a6f667209 */ /* 0x008fc40007800000 */
[----:B------:R-:W-:Y:S01]  /*12310*/  LOP3.LUT R4, R81, 0x1c, RZ, 0xc0, !PT ;  /* 0x0000001c51047812 */ /* 0x000fe200078ec0ff */
[----:B------:R1:W-:Y:S01]  /*12320*/  @P0 STS [R3+0x40000], R15 ;  /* 0x0400000f03000388 */ /* 0x0003e20000000800 */
[----:B------:R-:W-:-:S03]  /*12330*/  LEA.HI R82, R82, 0xb0, RZ, 0x1e ;  /* 0x000000b052527811 */ /* 0x000fc600078ff0ff */
[----:B------:R-:W2:Y:S01]  /*12340*/  SHFL.BFLY PT, R111, R45, 0x1, 0x1f ;  /* 0x0c201f002d6f7f89 */ /* 0x000ea200000e0000 */
[----:B------:R-:W-:Y:S02]  /*12350*/  FMNMX R103, R34, R31, !PT ;  /* 0x0000001f22677209 */ /* 0x000fe40007800000 */
[--C-:B-1----:R-:W-:Y:S02]  /*12360*/  SHF.R.U32.HI R3, RZ, 0x3, R81.reuse ;  /* 0x00000003ff037819 */ /* 0x102fe40000011651 */
[----:B------:R-:W-:Y:S02]  /*12370*/  SHF.R.U32.HI R81, RZ, 0x3, R81 ;  /* 0x00000003ff517819 */ /* 0x000fe40000011651 */
[----:B------:R-:W-:Y:S02]  /*12380*/  LEA R82, R82, UR6, 0x3 ;  /* 0x0000000652527c11 */ /* 0x000fe4000f8e18ff */
[----:B------:R-:W-:Y:S01]  /*12390*/  LOP3.LUT R81, R81, 0x4, RZ, 0xc0, !PT ;  /* 0x0000000451517812 */ /* 0x000fe200078ec0ff */
[----:B------:R-:W1:Y:S01]  /*123a0*/  SHFL.BFLY PT, R118, R103, 0x2, 0x1f ;  /* 0x0c401f0067767f89 */ /* 0x000e6200000e0000 */
[----:B------:R-:W-:-:S02]  /*123b0*/  FMNMX R112, R20, R13, !PT ;  /* 0x0000000d14707209 */ /* 0x000fc40007800000 */
[----:B------:R-:W-:Y:S02]  /*123c0*/  FMNMX R23, R23, R113, !PT ;  /* 0x0000007117177209 */ /* 0x000fe40007800000 */
[----:B------:R-:W-:Y:S01]  /*123d0*/  IADD3 R81, PT, PT, R81, R82, RZ ;  /* 0x0000005251517210 */ /* 0x000fe20007ffe0ff */
[----:B------:R-:W3:Y:S01]  /*123e0*/  SHFL.BFLY PT, R123, R112, 0x2, 0x1f ;  /* 0x0c401f00707b7f89 */ /* 0x000ee200000e0000 */
[----:B------:R-:W-:Y:S02]  /*123f0*/  LOP3.LUT R82, R84, 0x1c, RZ, 0xc0, !PT ;  /* 0x0000001c54527812 */ /* 0x000fe400078ec0ff */
[----:B------:R-:W-:Y:S01]  /*12400*/  LEA.HI R4, R4, 0xb8, RZ, 0x1e ;  /* 0x000000b804047811 */ /* 0x000fe200078ff0ff */
[----:B------:R0:W-:Y:S01]  /*12410*/  @P0 STS [R81+0x40000], R23 ;  /* 0x0400001751000388 */ /* 0x0001e20000000800 */
[----:B------:R-:W-:Y:S02]  /*12420*/  LEA.HI R82, R82, 0xc0, RZ, 0x1e ;  /* 0x000000c052527811 */ /* 0x000fe400078ff0ff */
[----:B------:R-:W-:-:S02]  /*12430*/  LEA R4, R4, UR6, 0x3 ;  /* 0x0000000604047c11 */ /* 0x000fc4000f8e18ff */
[----:B------:R-:W-:Y:S02]  /*12440*/  LOP3.LUT R3, R3, 0x4, RZ, 0xc0, !PT ;  /* 0x0000000403037812 */ /* 0x000fe400078ec0ff */
[----:B0-----:R-:W-:Y:S02]  /*12450*/  SHF.R.U32.HI R81, RZ, 0x3, R84 ;  /* 0x00000003ff517819 */ /* 0x001fe40000011654 */
[----:B------:R-:W-:Y:S02]  /*12460*/  LEA R82, R82, UR6, 0x3 ;  /* 0x0000000652527c11 */ /* 0x000fe4000f8e18ff */
[----:B------:R-:W-:Y:S02]  /*12470*/  LOP3.LUT R81, R81, 0x4, RZ, 0xc0, !PT ;  /* 0x0000000451517812 */ /* 0x000fe400078ec0ff */
[----:B------:R-:W-:Y:S01]  /*12480*/  FMNMX R110, R22, R29, !PT ;  /* 0x0000001d166e7209 */ /* 0x000fe20007800000 */
[----:B------:R-:W-:Y:S01]  /*12490*/  IMAD.IADD R3, R3, 0x1, R4 ;  /* 0x0000000103037824 */ /* 0x000fe200078e0204 */
[----:B------:R-:W-:Y:S01]  /*124a0*/  FMNMX R44, R44, R106, !PT ;  /* 0x0000006a2c2c7209 */ /* 0x000fe20007800000 */
[----:B------:R-:W-:Y:S01]  /*124b0*/  IMAD.IADD R81, R81, 0x1, R82 ;  /* 0x0000000151517824 */ /* 0x000fe200078e0252 */
[----:B--2---:R-:W-:Y:S01]  /*124c0*/  FMNMX R45, R45, R111, !PT ;  /* 0x0000006f2d2d7209 */ /* 0x004fe20007800000 */
[----:B------:R-:W0:Y:S01]  /*124d0*/  SHFL.BFLY PT, R121, R110, 0x2, 0x1f ;  /* 0x0c401f006e797f89 */ /* 0x000e2200000e0000 */
[----:B-1----:R-:W-:-:S03]  /*124e0*/  FMNMX R77, R103, R118, !PT ;  /* 0x00000076674d7209 */ /* 0x002fc60007800000 */
[----:B------:R-:W-:Y:S04]  /*124f0*/  @P0 STS [R3+0x40000], R44 ;  /* 0x0400002c03000388 */ /* 0x000fe80000000800 */
[----:B------:R1:W-:Y:S01]  /*12500*/  @P0 STS [R81+0x40000], R45 ;  /* 0x0400002d51000388 */ /* 0x0003e20000000800 */
[----:B------:R-:W-:Y:S02]  /*12510*/  FMNMX R109, R30, R38, !PT ;  /* 0x000000261e6d7209 */ /* 0x000fe40007800000 */
[----:B---3--:R-:W-:Y:S01]  /*12520*/  FMNMX R103, R112, R123, !PT ;  /* 0x0000007b70677209 */ /* 0x008fe20007800000 */
[----:B-1----:R-:W1:Y:S01]  /*12530*/  S2R R81, SR_TID.X ;  /* 0x0000000000517919 */ /* 0x002e620000002100 */
[----:B------:R-:W2:Y:S04]  /*12540*/  SHFL.BFLY PT, R112, R77, 0x1, 0x1f ;  /* 0x0c201f004d707f89 */ /* 0x000ea800000e0000 */
[----:B------:R-:W3:Y:S01]  /*12550*/  SHFL.BFLY PT, R120, R109, 0x2, 0x1f ;  /* 0x0c401f006d787f89 */ /* 0x000ee200000e0000 */
[----:B------:R-:W-:-:S02]  /*12560*/  LOP3.LUT R4, R84, 0x1c, RZ, 0xc0, !PT ;  /* 0x0000001c54047812 */ /* 0x000fc400078ec0ff */
[----:B0-----:R-:W-:Y:S02]  /*12570*/  FMNMX R101, R110, R121, !PT ;  /* 0x000000796e657209 */ /* 0x001fe40007800000 */
[----:B------:R-:W0:Y:S01]  /*12580*/  SHFL.BFLY PT, R110, R98, 0x1, 0x1f ;  /* 0x0c201f00626e7f89 */ /* 0x000e2200000e0000 */
[----:B------:R-:W-:Y:S02]  /*12590*/  LEA.HI R4, R4, 0xc8, RZ, 0x1e ;  /* 0x000000c804047811 */ /* 0x000fe400078ff0ff */
[----:B------:R-:W-:Y:S02]  /*125a0*/  SHF.R.U32.HI R3, RZ, 0x3, R84 ;  /* 0x00000003ff037819 */ /* 0x000fe40000011654 */
[----:B------:R-:W-:Y:S02]  /*125b0*/  LEA R4, R4, UR6, 0x3 ;  /* 0x0000000604047c11 */ /* 0x000fe4000f8e18ff */
[----:B------:R-:W-:-:S05]  /*125c0*/  LOP3.LUT R3, R3, 0x4, RZ, 0xc0, !PT ;  /* 0x0000000403037812 */ /* 0x000fca00078ec0ff */
[----:B------:R-:W-:Y:S01]  /*125d0*/  IMAD.IADD R3, R3, 0x1, R4 ;  /* 0x0000000103037824 */ /* 0x000fe200078e0204 */
[----:B--2---:R-:W-:Y:S02]  /*125e0*/  FMNMX R15, R77, R112, !PT ;  /* 0x000000704d0f7209 */ /* 0x004fe40007800000 */
[----:B---3--:R-:W-:Y:S02]  /*125f0*/  FMNMX R100, R109, R120, !PT ;  /* 0x000000786d647209 */ /* 0x008fe40007800000 */
[----:B-1----:R-:W-:Y:S01]  /*12600*/  LOP3.LUT R4, R81, 0x1c, RZ, 0xc0, !PT ;  /* 0x0000001c51047812 */ /* 0x002fe200078ec0ff */
[----:B------:R1:W-:Y:S03]  /*12610*/  @P0 STS [R3+0x40000], R15 ;  /* 0x0400000f03000388 */ /* 0x0003e60000000800 */
[----:B------:R-:W-:Y:S01]  /*12620*/  LEA.HI R4, R4, 0xd0, RZ, 0x1e ;  /* 0x000000d004047811 */ /* 0x000fe200078ff0ff */
[----:B------:R-:W2:Y:S04]  /*12630*/  SHFL.BFLY PT, R109, R100, 0x1, 0x1f ;  /* 0x0c201f00646d7f89 */ /* 0x000ea800000e0000 */
[----:B------:R-:W3:Y:S01]  /*12640*/  SHFL.BFLY PT, R99, R101, 0x1, 0x1f ;  /* 0x0c201f0065637f89 */ /* 0x000ee200000e0000 */
[----:B-1----:R-:W-:-:S02]  /*12650*/  SHF.R.U32.HI R3, RZ, 0x3, R81 ;  /* 0x00000003ff037819 */ /* 0x002fc40000011651 */
[----:B------:R-:W-:Y:S01]  /*12660*/  LEA R4, R4, UR6, 0x3 ;  /* 0x0000000604047c11 */ /* 0x000fe2000f8e18ff */
[----:B------:R-:W1:Y:S01]  /*12670*/  SHFL.BFLY PT, R107, R102, 0x1, 0x1f ;  /* 0x0c201f00666b7f89 */ /* 0x000e6200000e0000 */
[----:B------:R-:W-:Y:S02]  /*12680*/  LOP3.LUT R3, R3, 0x4, RZ, 0xc0, !PT ;  /* 0x0000000403037812 */ /* 0x000fe400078ec0ff */
[----:B0-----:R-:W-:-:S03]  /*12690*/  FMNMX R23, R98, R110, !PT ;  /* 0x0000006e62177209 */ /* 0x001fc60007800000 */
[----:B------:R-:W-:Y:S01]  /*126a0*/  IMAD.IADD R3, R3, 0x1, R4 ;  /* 0x0000000103037824 */ /* 0x000fe200078e0204 */
[C---:B------:R-:W-:Y:S02]  /*126b0*/  LOP3.LUT R85, R84.reuse, 0x1c, RZ, 0xc0, !PT ;  /* 0x0000001c54557812 */ /* 0x040fe400078ec0ff */
[C---:B------:R-:W-:Y:S02]  /*126c0*/  LOP3.LUT R82, R84.reuse, 0x1c, RZ, 0xc0, !PT ;  /* 0x0000001c54527812 */ /* 0x040fe400078ec0ff */
[----:B------:R0:W-:Y:S01]  /*126d0*/  @P0 STS [R3+0x40000], R23 ;  /* 0x0400001703000388 */ /* 0x0001e20000000800 */
[----:B------:R-:W-:Y:S02]  /*126e0*/  LOP3.LUT R4, R84, 0x1c, RZ, 0xc0, !PT ;  /* 0x0000001c54047812 */ /* 0x000fe400078ec0ff */
[----:B------:R-:W-:Y:S02]  /*126f0*/  SHF.R.U32.HI R81, RZ, 0x3, R84 ;  /* 0x00000003ff517819 */ /* 0x000fe40000011654 */
[----:B------:R-:W-:-:S02]  /*12700*/  LEA.HI R85, R85, 0xd8, RZ, 0x1e ;  /* 0x000000d855557811 */ /* 0x000fc400078ff0ff */
[----:B------:R-:W-:Y:S02]  /*12710*/  LEA.HI R82, R82, 0xe0, RZ, 0x1e ;  /* 0x000000e052527811 */ /* 0x000fe400078ff0ff */
[--C-:B0-----:R-:W-:Y:S02]  /*12720*/  SHF.R.U32.HI R3, RZ, 0x3, R84.reuse ;  /* 0x00000003ff037819 */ /* 0x101fe40000011654 */
[----:B------:R-:W-:Y:S01]  /*12730*/  SHF.R.U32.HI R84, RZ, 0x3, R84 ;  /* 0x00000003ff547819 */ /* 0x000fe20000011654 */
[----:B------:R-:W0:Y:S01]  /*12740*/  SHFL.BFLY PT, R108, R103, 0x1, 0x1f ;  /* 0x0c201f00676c7f89 */ /* 0x000e2200000e0000 */
[----:B------:R-:W-:Y:S02]  /*12750*/  LEA R85, R85, UR6, 0x3 ;  /* 0x0000000655557c11 */ /* 0x000fe4000f8e18ff */
[----:B------:R-:W-:Y:S01]  /*12760*/  LOP3.LUT R84, R84, 0x4, RZ, 0xc0, !PT ;  /* 0x0000000454547812 */ /* 0x000fe200078ec0ff */
[----:B------:R-:W0:Y:S01]  /*12770*/  SHFL.BFLY PT, R105, R104, 0x1, 0x1f ;  /* 0x0c201f0068697f89 */ /* 0x000e2200000e0000 */
[----:B------:R-:W-:-:S02]  /*12780*/  LEA.HI R4, R4, 0xe8, RZ, 0x1e ;  /* 0x000000e804047811 */ /* 0x000fc400078ff0ff */
[----:B------:R-:W-:Y:S02]  /*12790*/  LEA R82, R82, UR6, 0x3 ;  /* 0x0000000652527c11 */ /* 0x000fe4000f8e18ff */
[----:B------:R-:W-:Y:S01]  /*127a0*/  LOP3.LUT R81, R81, 0x4, RZ, 0xc0, !PT ;  /* 0x0000000451517812 */ /* 0x000fe200078ec0ff */
[----:B------:R-:W-:Y:S01]  /*127b0*/  IMAD.IADD R84, R84, 0x1, R85 ;  /* 0x0000000154547824 */ /* 0x000fe200078e0255 */
[----:B--2---:R-:W-:Y:S02]  /*127c0*/  FMNMX R15, R100, R109, !PT ;  /* 0x0000006d640f7209 */ /* 0x004fe40007800000 */
[----:B------:R-:W-:Y:S01]  /*127d0*/  LEA R4, R4, UR6, 0x3 ;  /* 0x0000000604047c11 */ /* 0x000fe2000f8e18ff */
[----:B------:R-:W-:Y:S01]  /*127e0*/  IMAD.IADD R81, R81, 0x1, R82 ;  /* 0x0000000151517824 */ /* 0x000fe200078e0252 */
[----:B------:R-:W-:Y:S02]  /*127f0*/  LOP3.LUT R3, R3, 0x4, RZ, 0xc0, !PT ;  /* 0x0000000403037812 */ /* 0x000fe400078ec0ff */
[----:B---3--:R-:W-:Y:S01]  /*12800*/  FMNMX R44, R101, R99, !PT ;  /* 0x00000063652c7209 */ /* 0x008fe20007800000 */
[----:B------:R-:W-:Y:S01]  /*12810*/  @P0 STS [R84+0x40000], R15 ;  /* 0x0400000f54000388 */ /* 0x000fe20000000800 */
[----:B-1----:R-:W-:-:S02]  /*12820*/  FMNMX R45, R102, R107, !PT ;  /* 0x0000006b662d7209 */ /* 0x002fc40007800000 */
[----:B------:R-:W-:Y:S01]  /*12830*/  IADD3 R3, PT, PT, R3, R4, RZ ;  /* 0x0000000403037210 */ /* 0x000fe20007ffe0ff */
[----:B------:R1:W-:Y:S01]  /*12840*/  @P0 STS [R81+0x40000], R44 ;  /* 0x0400002c51000388 */ /* 0x0003e20000000800 */
[----:B------:R-:W-:-:S03]  /*12850*/  LOP3.LUT R4, R80, 0x1c, RZ, 0xc0, !PT ;  /* 0x0000001c50047812 */ /* 0x000fc600078ec0ff */
[----:B------:R2:W-:Y:S01]  /*12860*/  @P0 STS [R3+0x40000], R45 ;  /* 0x0400002d03000388 */ /* 0x0005e20000000800 */
[----:B------:R-:W-:Y:S02]  /*12870*/  LEA.HI R4, R4, 0xf8, RZ, 0x1e ;  /* 0x000000f804047811 */ /* 0x000fe400078ff0ff */
[----:B-1----:R-:W-:Y:S02]  /*12880*/  LOP3.LUT R81, R80, 0x1c, RZ, 0xc0, !PT ;  /* 0x0000001c50517812 */ /* 0x002fe400078ec0ff */
[--C-:B--2---:R-:W-:Y:S02]  /*12890*/  SHF.R.U32.HI R3, RZ, 0x3, R80.reuse ;  /* 0x00000003ff037819 */ /* 0x104fe40000011650 */
[----:B------:R-:W-:Y:S02]  /*128a0*/  LEA.HI R81, R81, 0xf0, RZ, 0x1e ;  /* 0x000000f051517811 */ /* 0x000fe400078ff0ff */
[----:B------:R-:W-:Y:S02]  /*128b0*/  SHF.R.U32.HI R80, RZ, 0x3, R80 ;  /* 0x00000003ff507819 */ /* 0x000fe40000011650 */
[----:B------:R-:W-:-:S02]  /*128c0*/  LEA R81, R81, UR6, 0x3 ;  /* 0x0000000651517c11 */ /* 0x000fc4000f8e18ff */
[----:B------:R-:W-:Y:S02]  /*128d0*/  LOP3.LUT R80, R80, 0x4, RZ, 0xc0, !PT ;  /* 0x0000000450507812 */ /* 0x000fe400078ec0ff */
[----:B------:R-:W-:Y:S02]  /*128e0*/  LEA R4, R4, UR6, 0x3 ;  /* 0x0000000604047c11 */ /* 0x000fe4000f8e18ff */
[----:B------:R-:W-:Y:S01]  /*128f0*/  LOP3.LUT R3, R3, 0x4, RZ, 0xc0, !PT ;  /* 0x0000000403037812 */ /* 0x000fe200078ec0ff */
[----:B------:R-:W-:Y:S01]  /*12900*/  IMAD.IADD R80, R80, 0x1, R81 ;  /* 0x0000000150507824 */ /* 0x000fe200078e0251 */
[----:B0-----:R-:W-:Y:S02]  /*12910*/  FMNMX R23, R103, R108, !PT ;  /* 0x0000006c67177209 */ /* 0x001fe40007800000 */
[----:B------:R-:W-:Y:S01]  /*12920*/  FMNMX R15, R104, R105, !PT ;  /* 0x00000069680f7209 */ /* 0x000fe20007800000 */
[----:B------:R-:W-:Y:S02]  /*12930*/  IMAD.IADD R3, R3, 0x1, R4 ;  /* 0x0000000103037824 */ /* 0x000fe400078e0204 */
[----:B------:R-:W-:Y:S04]  /*12940*/  @P0 STS [R80+0x40000], R23 ;  /* 0x0400001750000388 */ /* 0x000fe80000000800 */
[----:B------:R-:W-:Y:S01]  /*12950*/  @P0 STS [R3+0x40000], R15 ;  /* 0x0400000f03000388 */ /* 0x000fe20000000800 */
[----:B------:R-:W-:Y:S01]  /*12960*/  LEA R123, R5, UR6, 0x2 ;  /* 0x00000006057b7c11 */ /* 0x000fe2000f8e10ff */
[----:B------:R-:W-:Y:S06]  /*12970*/  BAR.SYNC.DEFER_BLOCKING 0x0 ;  /* 0x0000000000007b1d */ /* 0x000fec0000010000 */
[----:B------:R-:W0:Y:S04]  /*12980*/  LDS R15, [R123+0x40000] ;  /* 0x040000007b0f7984 */ /* 0x000e280000000800 */
[----:B0-----:R-:W0:Y:S02]  /*12990*/  SHFL.BFLY PT, R23, R15, 0x1, 0x1f ;  /* 0x0c201f000f177f89 */ /* 0x001e2400000e0000 */
[----:B0-----:R-:W-:-:S05]  /*129a0*/  FMNMX R15, R15, R23, !PT ;  /* 0x000000170f0f7209 */ /* 0x001fca0007800000 */
[----:B------:R-:W-:Y:S01]  /*129b0*/  @!P6 STS [R123+0x40000], R15 ;  /* 0x0400000f7b00e388 */ /* 0x000fe20000000800 */
[----:B------:R-:W-:Y:S06]  /*129c0*/  BAR.SYNC.DEFER_BLOCKING 0x0 ;  /* 0x0000000000007b1d */ /* 0x000fec0000010000 */
[----:B------:R-:W0:Y:S04]  /*129d0*/  LDS R15, [R0+0x40000] ;  /* 0x04000000000f7984 */ /* 0x000e280000000800 */
[----:B------:R-:W-:Y:S04]  /*129e0*/  STL [R1+0x964], R93 ;  /* 0x0009645d01007387 */ /* 0x000fe80000100800 */
[----:B----4-:R-:W-:Y:S01]  /*129f0*/  STL [R1+0x960], R83 ;  /* 0x0009605301007387 */ /* 0x010fe20000100800 */
[----:B------:R-:W1:Y:S01]  /*12a00*/  S2R R80, SR_TID.X ;  /* 0x0000000000507919 */ /* 0x000e620000002100 */
[----:B------:R-:W-:-:S02]  /*12a10*/  LOP3.LUT R125, R2, 0x1c, RZ, 0xc0, !PT ;  /* 0x0000001c027d7812 */ /* 0x000fc400078ec0ff */
[----:B------:R-:W-:Y:S01]  /*12a20*/  LOP3.LUT R124, R2, 0x1c, RZ, 0xc0, !PT ;  /* 0x0000001c027c7812 */ /* 0x000fe200078ec0ff */
[----:B------:R-:W-:Y:S04]  /*12a30*/  LDS R120, [R7+0x40000] ;  /* 0x0400000007787984 */ /* 0x000fe80000000800 */
[----:B------:R-:W-:Y:S04]  /*12a40*/  LDS R122, [R9+0x40000] ;  /* 0x04000000097a7984 */ /* 0x000fe80000000800 */
[----:B------:R-:W-:Y:S04]  /*12a50*/  LDS R119, [R8+0x40000] ;  /* 0x0400000008777984 */ /* 0x000fe80000000800 */
[----:B------:R-:W-:Y:S04]  /*12a60*/  LDS R118, [R11+0x40000] ;  /* 0x040000000b767984 */ /* 0x000fe80000000800 */
[----:B------:R-:W-:Y:S04]  /*12a70*/  LDS R117, [R12+0x40000] ;  /* 0x040000000c757984 */ /* 0x000fe80000000800 */
[----:B------:R-:W-:Y:S01]  /*12a80*/  LDS R116, [R25+0x40000] ;  /* 0x0400000019747984 */ /* 0x000fe20000000800 */
[----:B0-----:R-:W-:-:S03]  /*12a90*/  FMNMX R86, R15, R83, !PT ;  /* 0x000000530f567209 */ /* 0x001fc60007800000 */
[----:B------:R-:W-:Y:S02]  /*12aa0*/  LDS R110, [R27+0x40000] ;  /* 0x040000001b6e7984 */ /* 0x000fe40000000800 */
[--C-:B------:R-:W-:Y:S01]  /*12ab0*/  FADD R15, R88, -R86.reuse ;  /* 0x80000056580f7221 */ /* 0x100fe20000000000 */
[----:B------:R-:W-:Y:S01]  /*12ac0*/  FADD R23, R61, -R86 ;  /* 0x800000563d177221 */ /* 0x000fe20000000000 */
[----:B------:R-:W-:Y:S02]  /*12ad0*/  LDS R109, [R6+0x40000] ;  /* 0x04000000066d7984 */ /* 0x000fe40000000800 */
[----:B------:R-:W-:-:S04]  /*12ae0*/  FMUL R15, R15, 1.4426950216293334961 ;  /* 0x3fb8aa3b0f0f7820 */ /* 0x000fc80000400000 */
[----:B------:R0:W2:Y:S02]  /*12af0*/  MUFU.EX2 R0, R15 ;  /* 0x0000000f00007308 */ /* 0x0000a40000000800 */
[----:B0-----:R-:W-:-:S06]  /*12b00*/  FMUL R15, R23, 1.4426950216293334961 ;  /* 0x3fb8aa3b170f7820 */ /* 0x001fcc0000400000 */
[----:B------:R-:W0:Y:S01]  /*12b10*/  MUFU.EX2 R3, R15 ;  /* 0x0000000f00037308 */ /* 0x000e220000000800 */
[----:B------:R-:W-:Y:S04]  /*12b20*/  STL [R1+0x1dc], R86 ;  /* 0x0001dc5601007387 */ /* 0x000fe80000100800 */
[----:B--2---:R2:W-:Y:S04]  /*12b30*/  STL [R1+0x158], R0 ;  /* 0x0001580001007387 */ /* 0x0045e80000100800 */
[----:B0-----:R1:W-:Y:S04]  /*12b40*/  STL [R1+0x154], R3 ;  /* 0x0001540301007387 */ /* 0x0013e80000100800 */
[----:B------:R-:W3:Y:S01]  /*12b50*/  LDL.LU R87, [R1+0x50] ;  /* 0x0000500001577983 */ /* 0x000ee20000300800 */
[----:B------:R-:W-:-:S02]  /*12b60*/  FADD R15, R0, R3 ;  /* 0x00000003000f7221 */ /* 0x000fc40000000000 */
[----:B--2---:R-:W0:Y:S01]  /*12b70*/  S2R R0, SR_TID.X ;  /* 0x0000000000007919 */ /* 0x004e220000002100 */
[C---:B-1----:R-:W-:Y:S02]  /*12b80*/  LOP3.LUT R3, R80.reuse, 0x1c, RZ, 0xc0, !PT ;  /* 0x0000001c50037812 */ /* 0x042fe400078ec0ff */
[----:B------:R-:W-:Y:S01]  /*12b90*/  LOP3.LUT R4, R80, 0x1c, RZ, 0xc0, !PT ;  /* 0x0000001c50047812 */ /* 0x000fe200078ec0ff */
[----:B------:R-:W2:Y:S01]  /*12ba0*/  LDL.LU R81, [R1+0x44] ;  /* 0x0000440001517983 */ /* 0x000ea20000300800 */
[----:B0-----:R-:W-:-:S03]  /*12bb0*/  LOP3.LUT R0, R0, 0x1c, RZ, 0xc0, !PT ;  /* 0x0000001c00007812 */ /* 0x001fc600078ec0ff */
[----:B------:R-:W0:Y:S01]  /*12bc0*/  SHFL.BFLY PT, R23, R15, 0x2, 0x1f ;  /* 0x0c401f000f177f89 */ /* 0x000e2200000e0000 */
[----:B------:R-:W-:-:S03]  /*12bd0*/  LEA.HI R0, R0, 0x48, RZ, 0x1e ;  /* 0x0000004800007811 */ /* 0x000fc600078ff0ff */
[----:B------:R-:W4:Y:S01]  /*12be0*/  LDL.LU R85, [R1+0x48] ;  /* 0x0000480001557983 */ /* 0x000f220000300800 */
[----:B------:R-:W-:-:S05]  /*12bf0*/  LEA R0, R0, UR6, 0x3 ;  /* 0x0000000600007c11 */ /* 0x000fca000f8e18ff */
[----:B------:R1:W-:Y:S02]  /*12c00*/  LDS R103, [R0+0x40000] ;  /* 0x0400000000677984 */ /* 0x0003e40000000800 */
[----:B-1----:R-:W-:-:S04]  /*12c10*/  LOP3.LUT R0, R80, 0x1c, RZ, 0xc0, !PT ;  /* 0x0000001c50007812 */ /* 0x002fc800078ec0ff */
[----:B------:R-:W-:-:S04]  /*12c20*/  LEA.HI R0, R0, 0x60, RZ, 0x1e ;  /* 0x0000006000007811 */ /* 0x000fc800078ff0ff */
[----:B------:R-:W-:-:S05]  /*12c30*/  LEA R0, R0, UR6, 0x3 ;  /* 0x0000000600007c11 */ /* 0x000fca000f8e18ff */
[----:B------:R1:W-:Y:S01]  /*12c40*/  LDS R106, [R0+0x40000] ;  /* 0x04000000006a7984 */ /* 0x0003e20000000800 */
[----:B------:R-:W-:Y:S02]  /*12c50*/  LEA.HI R3, R3, 0x58, RZ, 0x1e ;  /* 0x0000005803037811 */ /* 0x000fe400078ff0ff */
[----:B-1----:R-:W-:-:S04]  /*12c60*/  LOP3.LUT R0, R80, 0x1c, RZ, 0xc0, !PT ;  /* 0x0000001c50007812 */ /* 0x002fc800078ec0ff */
[----:B------:R-:W-:Y:S02]  /*12c70*/  LEA.HI R0, R0, 0x78, RZ, 0x1e ;  /* 0x0000007800007811 */ /* 0x000fe400078ff0ff */
[----:B------:R-:W-:Y:S02]  /*12c80*/  LEA R3, R3, UR6, 0x3 ;  /* 0x0000000603037c11 */ /* 0x000fe4000f8e18ff */
[----:B------:R-:W-:-:S03]  /*12c90*/  LEA R0, R0, UR6, 0x3 ;  /* 0x0000000600007c11 */ /* 0x000fc6000f8e18ff */
[----:B------:R1:W-:Y:S04]  /*12ca0*/  LDS R102, [R3+0x40000] ;  /* 0x0400000003667984 */ /* 0x0003e80000000800 */
[----:B------:R0:W-:Y:S01]  /*12cb0*/  LDS R107, [R0+0x40000] ;  /* 0x04000000006b7984 */ /* 0x0001e20000000800 */
[----:B------:R-:W-:Y:S02]  /*12cc0*/  LEA.HI R4, R4, 0x50, RZ, 0x1e ;  /* 0x0000005004047811 */ /* 0x000fe400078ff0ff */
[C---:B-1----:R-:W-:Y:S02]  /*12cd0*/  LOP3.LUT R3, R80.reuse, 0x1c, RZ, 0xc0, !PT ;  /* 0x0000001c50037812 */ /* 0x042fe400078ec0ff */
[----:B0-----:R-:W-:Y:S02]  /*12ce0*/  LOP3.LUT R0, R80, 0x1c, RZ, 0xc0, !PT ;  /* 0x0000001c50007812 */ /* 0x001fe400078ec0ff */
[----:B------:R-:W-:-:S02]  /*12cf0*/  LEA.HI R3, R3, 0x70, RZ, 0x1e ;  /* 0x0000007003037811 */ /* 0x000fc400078ff0ff */
[----:B------:R-:W-:Y:S02]  /*12d00*/  LEA.HI R0, R0, 0x90, RZ, 0x1e ;  /* 0x0000009000007811 */ /* 0x000fe400078ff0ff */
[----:B------:R-:W-:Y:S02]  /*12d10*/  LEA R4, R4, UR6, 0x3 ;  /* 0x0000000604047c11 */ /* 0x000fe4000f8e18ff */
[----:B------:R-:W-:Y:S02]  /*12d20*/  LEA R0, R0, UR6, 0x3 ;  /* 0x0000000600007c11 */ /* 0x000fe4000f8e18ff */
[----:B------:R-:W-:Y:S01]  /*12d30*/  LEA R3, R3, UR6, 0x3 ;  /* 0x0000000603037c11 */ /* 0x000fe2000f8e18ff */
[----:B------:R0:W-:Y:S04]  /*12d40*/  LDS R101, [R4+0x40000] ;  /* 0x0400000004657984 */ /* 0x0001e80000000800 */
[----:B------:R1:W-:Y:S01]  /*12d50*/  LDS R111, [R0+0x40000] ;  /* 0x04000000006f7984 */ /* 0x0003e20000000800 */
[----:B0-----:R-:W-:-:S03]  /*12d60*/  LOP3.LUT R4, R80, 0x1c, RZ, 0xc0, !PT ;  /* 0x0000001c50047812 */ /* 0x001fc600078ec0ff */
[----:B------:R0:W-:Y:S01]  /*12d70*/  LDS R104, [R3+0x40000] ;  /* 0x0400000003687984 */ /* 0x0001e20000000800 */
[----:B-1----:R-:W-:Y:S02]  /*12d80*/  LOP3.LUT R0, R80, 0x1c, RZ, 0xc0, !PT ;  /* 0x0000001c50007812 */ /* 0x002fe400078ec0ff */
[----:B------:R-:W-:Y:S02]  /*12d90*/  LEA.HI R4, R4, 0x68, RZ, 0x1e ;  /* 0x0000006804047811 */ /* 0x000fe400078ff0ff */
[----:B0-----:R-:W-:Y:S02]  /*12da0*/  LOP3.LUT R3, R80, 0x1c, RZ, 0xc0, !PT ;  /* 0x0000001c50037812 */ /* 0x001fe400078ec0ff */
[----:B------:R-:W-:Y:S02]  /*12db0*/  LEA.HI R0, R0, 0xa8, RZ, 0x1e ;  /* 0x000000a800007811 */ /* 0x000fe400078ff0ff */
[----:B------:R-:W-:Y:S02]  /*12dc0*/  LEA.HI R3, R3, 0x88, RZ, 0x1e ;  /* 0x0000008803037811 */ /* 0x000fe400078ff0ff */
[----:B------:R-:W-:-:S02]  /*12dd0*/  LEA R4, R4, UR6, 0x3 ;  /* 0x0000000604047c11 */ /* 0x000fc4000f8e18ff */
        /* <DEDUP_REMOVED lines=14> */
[----:B------:R-:W-:Y:S01]  /*12ec0*/  FADD R15, R15, R23 ;  /* 0x000000170f0f7221 */ /* 0x000fe20000000000 */
[----:B------:R0:W-:Y:S04]  /*12ed0*/  LDS R108, [R4+0x40000] ;  /* 0x04000000046c7984 */ /* 0x0001e80000000800 */
[----:B------:R1:W-:Y:S01]  /*12ee0*/  LDS R98, [R0+0x40000] ;  /* 0x0400000000627984 */ /* 0x0003e20000000800 */
[----:B0-----:R-:W-:-:S03]  /*12ef0*/  LOP3.LUT R4, R80, 0x1c, RZ, 0xc0, !PT ;  /* 0x0000001c50047812 */ /* 0x001fc600078ec0ff */
[----:B------:R0:W-:Y:S01]  /*12f00*/  LDS R113, [R3+0x40000] ;  /* 0x0400000003717984 */ /* 0x0001e20000000800 */
[----:B-1----:R-:W-:-:S03]  /*12f10*/  LOP3.LUT R0, R80, 0x1c, RZ, 0xc0, !PT ;  /* 0x0000001c50007812 */ /* 0x002fc600078ec0ff */
[----:B------:R-:W1:Y:S01]  /*12f20*/  SHFL.BFLY PT, R23, R15, 0x1, 0x1f ;  /* 0x0c201f000f177f89 */ /* 0x000e6200000e0000 */
[----:B------:R-:W-:Y:S02]  /*12f30*/  LEA.HI R4, R4, 0x98, RZ, 0x1e ;  /* 0x0000009804047811 */ /* 0x000fe400078ff0ff */
[----:B0-----:R-:W-:Y:S02]  /*12f40*/  LOP3.LUT R3, R80, 0x1c, RZ, 0xc0, !PT ;  /* 0x0000001c50037812 */ /* 0x001fe400078ec0ff */
[----:B------:R-:W-:Y:S02]  /*12f50*/  LEA.HI R0, R0, 0xd8, RZ, 0x1e ;  /* 0x000000d800007811 */ /* 0x000fe400078ff0ff */
[----:B------:R-:W-:Y:S02]  /*12f60*/  LEA.HI R3, R3, 0xb8, RZ, 0x1e ;  /* 0x000000b803037811 */ /* 0x000fe400078ff0ff */
[----:B------:R-:W-:Y:S02]  /*12f70*/  LEA R4, R4, UR6, 0x3 ;  /* 0x0000000604047c11 */ /* 0x000fe4000f8e18ff */
[----:B------:R-:W-:-:S02]  /*12f80*/  LEA R0, R0, UR6, 0x3 ;  /* 0x0000000600007c11 */ /* 0x000fc4000f8e18ff */
[----:B------:R-:W-:Y:S01]  /*12f90*/  LEA R3, R3, UR6, 0x3 ;  /* 0x0000000603037c11 */ /* 0x000fe2000f8e18ff */
[----:B------:R0:W-:Y:S01]  /*12fa0*/  LDS R114, [R4+0x40000] ;  /* 0x0400000004727984 */ /* 0x0001e20000000800 */
[----:B------:R-:W-:-:S03]  /*12fb0*/  LOP3.LUT R5, R80, 0x1c, RZ, 0xc0, !PT ;  /* 0x0000001c50057812 */ /* 0x000fc600078ec0ff */
[----:B------:R1:W-:Y:S01]  /*12fc0*/  LDS R61, [R0+0x40000] ;  /* 0x04000000003d7984 */ /* 0x0003e20000000800 */
[----:B0-----:R-:W-:-:S03]  /*12fd0*/  LOP3.LUT R4, R2, 0x1c, RZ, 0xc0, !PT ;  /* 0x0000001c02047812 */ /* 0x001fc600078ec0ff */
[----:B------:R0:W-:Y:S01]  /*12fe0*/  LDS R99, [R3+0x40000] ;  /* 0x0400000003637984 */ /* 0x0001e20000000800 */
[C---:B-1----:R-:W-:Y:S02]  /*12ff0*/  LOP3.LUT R0, R2.reuse, 0x1c, RZ, 0xc0, !PT ;  /* 0x0000001c02007812 */ /* 0x042fe400078ec0ff */
[----:B------:R-:W-:Y:S02]  /*13000*/  LOP3.LUT R2, R2, 0x1c, RZ, 0xc0, !PT ;  /* 0x0000001c02027812 */ /* 0x000fe400078ec0ff */
[----:B0-----:R-:W-:Y:S02]  /*13010*/  LOP3.LUT R3, R80, 0x1c, RZ, 0xc0, !PT ;  /* 0x0000001c50037812 */ /* 0x001fe400078ec0ff */
[----:B------:R-:W-:Y:S02]  /*13020*/  LEA.HI R4, R4, 0xc8, RZ, 0x1e ;  /* 0x000000c804047811 */ /* 0x000fe400078ff0ff */
[----:B------:R-:W-:Y:S02]  /*13030*/  LEA.HI R5, R5, 0xb0, RZ, 0x1e ;  /* 0x000000b005057811 */ /* 0x000fe400078ff0ff */
[----:B------:R-:W-:-:S02]  /*13040*/  LEA.HI R125, R125, 0xe8, RZ, 0x1e ;  /* 0x000000e87d7d7811 */ /* 0x000fc400078ff0ff */
[----:B------:R-:W-:Y:S02]  /*13050*/  LEA.HI R124, R124, 0xe0, RZ, 0x1e ;  /* 0x000000e07c7c7811 */ /* 0x000fe400078ff0ff */
[----:B------:R-:W-:Y:S02]  /*13060*/  LEA.HI R3, R3, 0xd0, RZ, 0x1e ;  /* 0x000000d003037811 */ /* 0x000fe400078ff0ff */
[----:B------:R-:W-:Y:S02]  /*13070*/  LEA.HI R0, R0, 0xf8, RZ, 0x1e ;  /* 0x000000f800007811 */ /* 0x000fe400078ff0ff */
[----:B------:R-:W-:Y:S02]  /*13080*/  LEA.HI R2, R2, 0xf0, RZ, 0x1e ;  /* 0x000000f002027811 */ /* 0x000fe400078ff0ff */
[----:B------:R-:W-:Y:S02]  /*13090*/  LEA R5, R5, UR6, 0x3 ;  /* 0x0000000605057c11 */ /* 0x000fe4000f8e18ff */
[----:B------:R-:W-:-:S02]  /*130a0*/  LEA R4, R4, UR6, 0x3 ;  /* 0x0000000604047c11 */ /* 0x000fc4000f8e18ff */
[----:B------:R-:W-:Y:S01]  /*130b0*/  LEA R3, R3, UR6, 0x3 ;  /* 0x0000000603037c11 */ /* 0x000fe2000f8e18ff */
[----:B------:R-:W-:Y:S01]  /*130c0*/  FADD R121, R15, R23 ;  /* 0x000000170f797221 */ /* 0x000fe20000000000 */
[----:B------:R-:W-:Y:S01]  /*130d0*/  LEA R124, R124, UR6, 0x3 ;  /* 0x000000067c7c7c11 */ /* 0x000fe2000f8e18ff */
[----:B------:R-:W-:Y:S01]  /*130e0*/  LDS R100, [R5+0x40000] ;  /* 0x0400000005647984 */ /* 0x000fe20000000800 */
[----:B------:R-:W-:Y:S02]  /*130f0*/  LEA R125, R125, UR6, 0x3 ;  /* 0x000000067d7d7c11 */ /* 0x000fe4000f8e18ff */
[----:B------:R-:W-:Y:S01]  /*13100*/  LEA R2, R2, UR6, 0x3 ;  /* 0x0000000602027c11 */ /* 0x000fe2000f8e18ff */
[----:B------:R-:W-:Y:S01]  /*13110*/  LDS R88, [R4+0x40000] ;  /* 0x0400000004587984 */ /* 0x000fe20000000800 */
[----:B------:R-:W-:-:S03]  /*13120*/  LEA R0, R0, UR6, 0x3 ;  /* 0x0000000600007c11 */ /* 0x000fc6000f8e18ff */
[----:B------:R-:W-:Y:S04]  /*13130*/  LDS R77, [R3+0x40000] ;  /* 0x04000000034d7984 */ /* 0x000fe80000000800 */
[----:B------:R-:W-:Y:S04]  /*13140*/  LDS R44, [R124+0x40000] ;  /* 0x040000007c2c7984 */ /* 0x000fe80000000800 */
[----:B------:R-:W-:Y:S04]  /*13150*/  LDS R45, [R125+0x40000] ;  /* 0x040000007d2d7984 */ /* 0x000fe80000000800 */
[----:B------:R-:W-:Y:S04]  /*13160*/  LDS R23, [R2+0x40000] ;  /* 0x0400000002177984 */ /* 0x000fe80000000800 */
[----:B------:R-:W-:Y:S01]  /*13170*/  LDS R15, [R0+0x40000] ;  /* 0x04000000000f7984 */ /* 0x000fe20000000800 */
[----:B------:R-:W-:Y:S06]  /*13180*/  BAR.SYNC.DEFER_BLOCKING 0x0 ;  /* 0x0000000000007b1d */ /* 0x000fec0000010000 */
[----:B------:R0:W-:Y:S04]  /*13190*/  @P0 STS [R76+0x40000], R121 ;  /* 0x040000794c000388 */ /* 0x0001e80000000800 */
[----:B0-----:R-:W4:Y:S01]  /*131a0*/  LDL.LU R121, [R1+0xa8] ;  /* 0x0000a80001797983 */ /* 0x001f220000300800 */
[----:B---3--:R-:W-:-:S03]  /*131b0*/  FMNMX R3, R120, R87, !PT ;  /* 0x0000005778037209 */ /* 0x008fc60007800000 */
[----:B------:R-:W3:Y:S02]  /*131c0*/  LDL.LU R120, [R1+0x54] ;  /* 0x0000540001787983 */ /* 0x000ee40000300800 */
[--C-:B------:R-:W-:Y:S01]  /*131d0*/  FADD R76, R89, -R3.reuse ;  /* 0x80000003594c7221 */ /* 0x100fe20000000000 */
[----:B------:R-:W-:-:S03]  /*131e0*/  FADD R63, R63, -R3 ;  /* 0x800000033f3f7221 */ /* 0x000fc60000000000 */
[----:B------:R-:W-:Y:S01]  /*131f0*/  FMUL R76, R76, 1.4426950216293334961 ;  /* 0x3fb8aa3b4c4c7820 */ /* 0x000fe20000400000 */
[----:B------:R-:W-:-:S03]  /*13200*/  FMUL R63, R63, 1.4426950216293334961 ;  /* 0x3fb8aa3b3f3f7820 */ /* 0x000fc60000400000 */
[----:B------:R-:W0:Y:S08]  /*13210*/  MUFU.EX2 R2, R76 ;  /* 0x0000004c00027308 */ /* 0x000e300000000800 */
[----:B------:R1:W0:Y:S01]  /*13220*/  MUFU.EX2 R89, R63 ;  /* 0x0000003f00597308 */ /* 0x0002220000000800 */
[----:B------:R-:W-:Y:S01]  /*13230*/  STL [R1+0x1d8], R3 ;  /* 0x0001d80301007387 */ /* 0x000fe20000100800 */
[----:B--2---:R-:W-:-:S02]  /*13240*/  FMNMX R84, R118, R81, !PT ;  /* 0x0000005176547209 */ /* 0x004fc40007800000 */
[----:B---3--:R-:W-:Y:S02]  /*13250*/  FMNMX R122, R122, R120, !PT ;  /* 0x000000787a7a7209 */ /* 0x008fe40007800000 */
[----:B----4-:R-:W-:-:S03]  /*13260*/  FMNMX R119, R119, R121, !PT ;  /* 0x0000007977777209 */ /* 0x010fc60007800000 */
[--C-:B------:R-:W-:Y:S01]  /*13270*/  FADD R62, R62, -R122.reuse ;  /* 0x8000007a3e3e7221 */ /* 0x100fe20000000000 */
[----:B------:R-:W-:Y:S01]  /*13280*/  FADD R51, R51, -R122 ;  /* 0x8000007a33337221 */ /* 0x000fe20000000000 */
[----:B-1----:R-:W-:Y:S02]  /*13290*/  FADD R63, R78, -R119 ;  /* 0x800000774e3f7221 */ /* 0x002fe40000000000 */
[----:B------:R-:W-:Y:S01]  /*132a0*/  FMUL R62, R62, 1.4426950216293334961 ;  /* 0x3fb8aa3b3e3e7820 */ /* 0x000fe20000400000 */
[----:B------:R-:W-:Y:S01]  /*132b0*/  FMUL R51, R51, 1.4426950216293334961 ;  /* 0x3fb8aa3b33337820 */ /* 0x000fe20000400000 */
[----:B------:R-:W-:Y:S02]  /*132c0*/  FMUL R63, R63, 1.4426950216293334961 ;  /* 0x3fb8aa3b3f3f7820 */ /* 0x000fe40000400000 */
[----:B------:R1:W2:Y:S01]  /*132d0*/  MUFU.EX2 R0, R62 ;  /* 0x0000003e00007308 */ /* 0x0002a20000000800 */
[----:B------:R-:W-:Y:S04]  /*132e0*/  STL [R1+0x1d4], R122 ;  /* 0x0001d47a01007387 */ /* 0x000fe80000100800 */
[----:B0-----:R0:W-:Y:S03]  /*132f0*/  STL [R1+0x150], R2 ;  /* 0x0001500201007387 */ /* 0x0011e60000100800 */
[----:B------:R-:W3:Y:S01]  /*13300*/  MUFU.EX2 R5, R51 ;  /* 0x0000003300057308 */ /* 0x000ee20000000800 */
[----:B-1----:R-:W-:-:S07]  /*13310*/  FADD R62, R2, R89 ;  /* 0x00000059023e7221 */ /* 0x002fce0000000000 */
[----:B0-----:R-:W0:Y:S01]  /*13320*/  MUFU.EX2 R2, R63 ;  /* 0x0000003f00027308 */ /* 0x001e220000000800 */
[----:B--2---:R-:W-:Y:S04]  /*13330*/  STL [R1+0x14c], R0 ;  /* 0x00014c0001007387 */ /* 0x004fe80000100800 */
[----:B------:R-:W-:Y:S04]  /*13340*/  STL [R1+0x1d0], R119 ;  /* 0x0001d07701007387 */ /* 0x000fe80000100800 */
[----:B---3--:R-:W-:Y:S04]  /*13350*/  STL [R1+0x148], R5 ;  /* 0x0001480501007387 */ /* 0x008fe80000100800 */
[----:B------:R-:W-:Y:S04]  /*13360*/  STL [R1+0x914], R89 ;  /* 0x0009145901007387 */ /* 0x000fe80000100800 */
[----:B------:R-:W-:Y:S04]  /*13370*/  STL [R1+0x1cc], R84 ;  /* 0x0001cc5401007387 */ /* 0x000fe80000100800 */
[----:B0-----:R-:W-:Y:S04]  /*13380*/  STL [R1+0x144], R2 ;  /* 0x0001440201007387 */ /* 0x001fe80000100800 */
[----:B------:R-:W2:Y:S04]  /*13390*/  LDL.LU R83, [R1+0xc] ;  /* 0x00000c0001537983 */ /* 0x000ea80000300800 */
[----:B------:R-:W3:Y:S01]  /*133a0*/  LDL.LU R80, [R1+0x40] ;  /* 0x0000400001507983 */ /* 0x000ee20000300800 */
[----:B------:R-:W-:-:S03]  /*133b0*/  FADD R51, R68, -R119 ;  /* 0x8000007744337221 */ /* 0x000fc60000000000 */
[----:B------:R-:W0:Y:S01]  /*133c0*/  SHFL.BFLY PT, R63, R62, 0x2, 0x1f ;  /* 0x0c401f003e3f7f89 */ /* 0x000e2200000e0000 */
[----:B------:R-:W-:Y:S01]  /*133d0*/  FMUL R76, R51, 1.4426950216293334961 ;  /* 0x3fb8aa3b334c7820 */ /* 0x000fe20000400000 */
[----:B------:R-:W-:Y:S01]  /*133e0*/  FADD R51, R0, R5 ;  /* 0x0000000500337221 */ /* 0x000fe20000000000 */
[----:B------:R-:W-:-:S04]  /*133f0*/  FADD R68, R50, -R84 ;  /* 0x8000005432447221 */ /* 0x000fc80000000000 */
[----:B------:R-:W1:Y:S01]  /*13400*/  SHFL.BFLY PT, R50, R51, 0x2, 0x1f ;  /* 0x0c401f0033327f89 */ /* 0x000e6200000e0000 */
[----:B------:R-:W-:Y:S01]  /*13410*/  FMNMX R82, R117, R85, !PT ;  /* 0x0000005575527209 */ /* 0x000fe20007800000 */
[----:B------:R-:W-:Y:S01]  /*13420*/  FADD R49, R49, -R84 ;  /* 0x8000005431317221 */ /* 0x000fe20000000000 */
[----:B------:R-:W4:Y:S03]  /*13430*/  MUFU.EX2 R93, R76 ;  /* 0x0000004c005d7308 */ /* 0x000f260000000800 */
[----:B------:R-:W-:Y:S01]  /*13440*/  FMUL R49, R49, 1.4426950216293334961 ;  /* 0x3fb8aa3b31317820 */ /* 0x000fe20000400000 */
[----:B------:R-:W-:-:S04]  /*13450*/  FADD R59, R59, -R82 ;  /* 0x800000523b3b7221 */ /* 0x000fc80000000000 */
[----:B------:R0:W-:Y:S01]  /*13460*/  MUFU.EX2 R76, R49 ;  /* 0x00000031004c7308 */ /* 0x0001e20000000800 */
[----:B------:R-:W-:Y:S01]  /*13470*/  FMUL R59, R59, 1.4426950216293334961 ;  /* 0x3fb8aa3b3b3b7820 */ /* 0x000fe20000400000 */
[----:B0-----:R-:W-:Y:S01]  /*13480*/  FADD R49, R62, R63 ;  /* 0x0000003f3e317221 */ /* 0x001fe20000000000 */
[----:B------:R-:W-:-:S05]  /*13490*/  FADD R62, R96, -R82 ;  /* 0x80000052603e7221 */ /* 0x000fca0000000000 */
[----:B------:R0:W-:Y:S01]  /*134a0*/  MUFU.EX2 R89, R59 ;  /* 0x0000003b00597308 */ /* 0x0001e20000000800 */
[----:B-1----:R-:W-:Y:S01]  /*134b0*/  FADD R50, R51, R50 ;  /* 0x0000003233327221 */ /* 0x002fe20000000000 */
[----:B------:R-:W-:Y:S01]  /*134c0*/  FMUL R68, R68, 1.4426950216293334961 ;  /* 0x3fb8aa3b44447820 */ /* 0x000fe20000400000 */
[----:B0-----:R-:W-:-:S05]  /*134d0*/  FMUL R59, R62, 1.4426950216293334961 ;  /* 0x3fb8aa3b3e3b7820 */ /* 0x001fca0000400000 */
[----:B------:R-:W0:Y:S08]  /*134e0*/  MUFU.EX2 R5, R68 ;  /* 0x0000004400057308 */ /* 0x000e300000000800 */
[----:B------:R1:W1:Y:S01]  /*134f0*/  MUFU.EX2 R118, R59 ;  /* 0x0000003b00767308 */ /* 0x0002620000000800 */
[----:B----4-:R-:W-:Y:S04]  /*13500*/  STL [R1+0x140], R93 ;  /* 0x0001405d01007387 */ /* 0x010fe80000100800 */
[----:B------:R-:W-:Y:S04]  /*13510*/  STL [R1+0x1c8], R82 ;  /* 0x0001c85201007387 */ /* 0x000fe80000100800 */
[----:B0-----:R-:W-:Y:S04]  /*13520*/  STL [R1+0x13c], R5 ;  /* 0x00013c0501007387 */ /* 0x001fe80000100800 */
[----:B------:R-:W-:Y:S04]  /*13530*/  STL [R1+0x138], R76 ;  /* 0x0001384c01007387 */ /* 0x000fe80000100800 */
[----:B------:R-:W-:Y:S01]  /*13540*/  STL [R1+0x134], R89 ;  /* 0x0001345901007387 */ /* 0x000fe20000100800 */
[----:B--2---:R-:W-:-:S05]  /*13550*/  FMNMX R0, R116, R83, !PT ;  /* 0x0000005374007209 */ /* 0x004fca0007800000 */
[--C-:B------:R-:W-:Y:S01]  /*13560*/  FADD R51, R58, -R0.reuse ;  /* 0x800000003a337221 */ /* 0x100fe20000000000 */
[----:B---3--:R-:W-:Y:S01]  /*13570*/  FMNMX R96, R110, R80, !PT ;  /* 0x000000506e607209 */ /* 0x008fe20007800000 */
[----:B------:R-:W-:Y:S02]  /*13580*/  FADD R58, R95, -R0 ;  /* 0x800000005f3a7221 */ /* 0x000fe40000000000 */
[----:B-1----:R-:W-:Y:S02]  /*13590*/  FMUL R59, R51, 1.4426950216293334961 ;  /* 0x3fb8aa3b333b7820 */ /* 0x002fe40000400000 */
[----:B------:R-:W0:Y:S02]  /*135a0*/  SHFL.BFLY PT, R51, R49, 0x1, 0x1f ;  /* 0x0c201f0031337f89 */ /* 0x000e2400000e0000 */
[----:B------:R1:W2:Y:S01]  /*135b0*/  MUFU.EX2 R78, R59 ;  /* 0x0000003b004e7308 */ /* 0x0002a20000000800 */
[----:B------:R-:W-:Y:S01]  /*135c0*/  FMUL R62, R58, 1.4426950216293334961 ;  /* 0x3fb8aa3b3a3e7820 */ /* 0x000fe20000400000 */
[----:B------:R-:W-:Y:S01]  /*135d0*/  FADD R58, R2, R93 ;  /* 0x0000005d023a7221 */ /* 0x000fe20000000000 */
[----:B-1----:R-:W-:-:S02]  /*135e0*/  FADD R59, R57, -R96 ;  /* 0x80000060393b7221 */ /* 0x002fc40000000000 */
[----:B------:R-:W1:Y:S03]  /*135f0*/  SHFL.BFLY PT, R57, R50, 0x1, 0x1f ;  /* 0x0c201f0032397f89 */ /* 0x000e6600000e0000 */
[----:B------:R3:W4:Y:S01]  /*13600*/  MUFU.EX2 R68, R62 ;  /* 0x0000003e00447308 */ /* 0x0007220000000800 */
[----:B------:R-:W-:Y:S01]  /*13610*/  FADD R63, R90, -R96 ;  /* 0x800000605a3f7221 */ /* 0x000fe20000000000 */
[----:B---3--:R-:W-:Y:S02]  /*13620*/  FMUL R62, R59, 1.4426950216293334961 ;  /* 0x3fb8aa3b3b3e7820 */ /* 0x008fe40000400000 */
[----:B------:R-:W3:Y:S01]  /*13630*/  SHFL.BFLY PT, R59, R58, 0x2, 0x1f ;  /* 0x0c401f003a3b7f89 */ /* 0x000ee200000e0000 */
[----:B------:R-:W-:-:S03]  /*13640*/  FMUL R63, R63, 1.4426950216293334961 ;  /* 0x3fb8aa3b3f3f7820 */ /* 0x000fc60000400000 */
[----:B------:R1:W2:Y:S01]  /*13650*/  MUFU.EX2 R2, R62 ;  /* 0x0000003e00027308 */ /* 0x0002a20000000800 */
[----:B0-----:R-:W-:Y:S01]  /*13660*/  FADD R51, R49, R51 ;  /* 0x0000003331337221 */ /* 0x001fe20000000000 */
[----:B-1----:R-:W-:-:S06]  /*13670*/  FADD R62, R5, R76 ;  /* 0x0000004c053e7221 */ /* 0x002fcc0000000000 */
[----:B------:R0:W1:Y:S01]  /*13680*/  MUFU.EX2 R5, R63 ;  /* 0x0000003f00057308 */ /* 0x0000620000000800 */
[----:B------:R-:W-:Y:S01]  /*13690*/  STL [R1+0x1c4], R0 ;  /* 0x0001c40001007387 */ /* 0x000fe20000100800 */
[----:B------:R-:W-:-:S03]  /*136a0*/  FADD R50, R50, R57 ;  /* 0x0000003932327221 */ /* 0x000fc60000000000 */
[----:B------:R-:W1:Y:S04]  /*136b0*/  SHFL.BFLY PT, R49, R62, 0x2, 0x1f ;  /* 0x0c401f003e317f89 */ /* 0x000e6800000e0000 */
[----:B------:R-:W-:Y:S04]  /*136c0*/  STL [R1+0x130], R118 ;  /* 0x0001307601007387 */ /* 0x000fe80000100800 */
[----:B------:R-:W-:Y:S04]  /*136d0*/  STL [R1+0x1c0], R96 ;  /* 0x0001c06001007387 */ /* 0x000fe80000100800 */
[----:B--2---:R-:W-:Y:S04]  /*136e0*/  STL [R1+0x12c], R78 ;  /* 0x00012c4e01007387 */ /* 0x004fe80000100800 */
[----:B------:R-:W2:Y:S04]  /*136f0*/  LDL.LU R93, [R1+0x964] ;  /* 0x00096400015d7983 */ /* 0x000ea80000300800 */
[----:B------:R-:W-:Y:S01]  /*13700*/  @P0 STS [R71+0x40000], R51 ;  /* 0x0400003347000388 */ /* 0x000fe20000000800 */
[----:B0-----:R-:W-:-:S03]  /*13710*/  FADD R63, R89, R118 ;  /* 0x00000076593f7221 */ /* 0x001fc60000000000 */
[----:B----4-:R-:W-:Y:S04]  /*13720*/  STL [R1+0x128], R68 ;  /* 0x0001284401007387 */ /* 0x010fe80000100800 */
[----:B------:R3:W-:Y:S04]  /*13730*/  @P0 STS [R70+0x40000], R50 ;  /* 0x0400003246000388 */ /* 0x0007e80000000800 */
[----:B------:R0:W-:Y:S04]  /*13740*/  STL [R1+0x124], R2 ;  /* 0x0001240201007387 */ /* 0x0001e80000100800 */
[----:B-1----:R1:W-:Y:S01]  /*13750*/  STL [R1+0x120], R5 ;  /* 0x0001200501007387 */ /* 0x0023e20000100800 */
[----:B---3--:R-:W-:Y:S01]  /*13760*/  FADD R50, R58, R59 ;  /* 0x0000003b3a327221 */ /* 0x008fe20000000000 */
[----:B------:R-:W-:-:S02]  /*13770*/  FADD R58, R2, R5 ;  /* 0x00000005023a7221 */ /* 0x000fc40000000000 */
[----:B0-----:R-:W3:Y:S04]  /*13780*/  LDL R2, [R1+0x638] ;  /* 0x0006380001027983 */ /* 0x001ee80000100800 */
[----:B-1----:R-:W4:Y:S04]  /*13790*/  LDL R5, [R1+0x634] ;  /* 0x0006340001057983 */ /* 0x002f280000100800 */
[----:B------:R-:W2:Y:S01]  /*137a0*/  LDL.LU R118, [R1+0xac] ;  /* 0x0000ac0001767983 */ /* 0x000ea20000300800 */
[----:B------:R-:W-:-:S03]  /*137b0*/  FADD R62, R62, R49 ;  /* 0x000000313e3e7221 */ /* 0x000fc60000000000 */
[----:B------:R-:W3:Y:S04]  /*137c0*/  LDL.LU R116, [R1+0xe8] ;  /* 0x0000e80001747983 */ /* 0x000ee80000300800 */
[----:B------:R-:W0:Y:S04]  /*137d0*/  SHFL.BFLY PT, R49, R50, 0x1, 0x1f ;  /* 0x0c201f0032317f89 */ /* 0x000e2800000e0000 */
[----:B------:R-:W4:Y:S01]  /*137e0*/  LDL.LU R89, [R1+0xec] ;  /* 0x0000ec0001597983 */ /* 0x000f220000300800 */
[----:B------:R-:W-:-:S03]  /*137f0*/  FADD R59, R78, R68 ;  /* 0x000000444e3b7221 */ /* 0x000fc60000000000 */
[----:B------:R-:W4:Y:S01]  /*13800*/  LDL.LU R78, [R1+0xf0] ;  /* 0x0000f000014e7983 */ /* 0x000f220000300800 */
[----:B0-----:R-:W-:-:S05]  /*13810*/  FADD R49, R50, R49 ;  /* 0x0000003132317221 */ /* 0x001fca0000000000 */
[----:B------:R0:W-:Y:S04]  /*13820*/  @P0 STS [R73+0x40000], R49 ;  /* 0x0400003149000388 */ /* 0x0001e80000000800 */
[----:B0-----:R-:W4:Y:S04]  /*13830*/  LDL R73, [R1+0x630] ;  /* 0x0006300001497983 */ /* 0x001f280000100800 */
[----:B------:R-:W0:Y:S04]  /*13840*/  SHFL.BFLY PT, R68, R63, 0x2, 0x1f ;  /* 0x0c401f003f447f89 */ /* 0x000e2800000e0000 */
[----:B------:R-:W1:Y:S04]  /*13850*/  SHFL.BFLY PT, R57, R59, 0x2, 0x1f ;  /* 0x0c401f003b397f89 */ /* 0x000e6800000e0000 */
[----:B------:R-:W1:Y:S01]  /*13860*/  SHFL.BFLY PT, R51, R58, 0x2, 0x1f ;  /* 0x0c401f003a337f89 */ /* 0x000e6200000e0000 */
[----:B0-----:R-:W-:Y:S01]  /*13870*/  FADD R63, R63, R68 ;  /* 0x000000443f3f7221 */ /* 0x001fe20000000000 */
[----:B-1----:R-:W-:-:S04]  /*13880*/  FADD R57, R59, R57 ;  /* 0x000000393b397221 */ /* 0x002fc80000000000 */
[----:B------:R-:W0:Y:S01]  /*13890*/  SHFL.BFLY PT, R50, R63, 0x1, 0x1f ;  /* 0x0c201f003f327f89 */ /* 0x000e2200000e0000 */
[----:B------:R-:W-:-:S03]  /*138a0*/  FADD R58, R58, R51 ;  /* 0x000000333a3a7221 */ /* 0x000fc60000000000 */
[----:B------:R-:W1:Y:S04]  /*138b0*/  SHFL.BFLY PT, R51, R62, 0x1, 0x1f ;  /* 0x0c201f003e337f89 */ /* 0x000e6800000e0000 */
[----:B------:R-:W1:Y:S01]  /*138c0*/  SHFL.BFLY PT, R59, R57, 0x1, 0x1f ;  /* 0x0c201f00393b7f89 */ /* 0x000e6200000e0000 */
[----:B0-----:R-:W-:Y:S01]  /*138d0*/  FADD R50, R63, R50 ;  /* 0x000000323f327221 */ /* 0x001fe20000000000 */
[----:B-1----:R-:W-:Y:S01]  /*138e0*/  FADD R51, R62, R51 ;  /* 0x000000333e337221 */ /* 0x002fe20000000000 */
[----:B------:R-:W-:-:S04]  /*138f0*/  FADD R49, R57, R59 ;  /* 0x0000003b39317221 */ /* 0x000fc80000000000 */
[----:B------:R-:W-:Y:S04]  /*13900*/  @P0 STS [R74+0x40000], R51 ;  /* 0x040000334a000388 */ /* 0x000fe80000000800 */
[----:B------:R-:W-:Y:S04]  /*13910*/  @P0 STS [R75+0x40000], R50 ;  /* 0x040000324b000388 */ /* 0x000fe80000000800 */
[----:B------:R-:W-:Y:S04]  /*13920*/  @P0 STS [R97+0x40000], R49 ;  /* 0x0400003161000388 */ /* 0x000fe80000000800 */
[----:B------:R-:W0:Y:S02]  /*13930*/  SHFL.BFLY PT, R68, R58, 0x1, 0x1f ;  /* 0x0c201f003a447f89 */ /* 0x000e2400000e0000 */
[----:B0-----:R-:W-:-:S05]  /*13940*/  FADD R51, R58, R68 ;  /* 0x000000443a337221 */ /* 0x001fca0000000000 */
[----:B------:R0:W-:Y:S01]  /*13950*/  @P0 STS [R72+0x40000], R51 ;  /* 0x0400003348000388 */ /* 0x0001e20000000800 */
[----:B--2---:R-:W-:-:S05]  /*13960*/  FMNMX R117, R109, R118, !PT ;  /* 0x000000766d757209 */ /* 0x004fca0007800000 */
[--C-:B------:R-:W-:Y:S01]  /*13970*/  FADD R41, R41, -R117.reuse ;  /* 0x8000007529297221 */ /* 0x100fe20000000000 */
[----:B------:R-:W-:-:S03]  /*13980*/  FADD R49, R93, -R117 ;  /* 0x800000755d317221 */ /* 0x000fc60000000000 */
[----:B------:R-:W-:Y:S01]  /*13990*/  FMUL R41, R41, 1.4426950216293334961 ;  /* 0x3fb8aa3b29297820 */ /* 0x000fe20000400000 */
[----:B---3--:R-:W-:-:S03]  /*139a0*/  FMNMX R70, R103, R116, !PT ;  /* 0x0000007467467209 */ /* 0x008fc60007800000 */
[----:B------:R1:W2:Y:S01]  /*139b0*/  MUFU.EX2 R110, R41 ;  /* 0x00000029006e7308 */ /* 0x0002a20000000800 */
[----:B----4-:R-:W-:Y:S01]  /*139c0*/  FMNMX R71, R101, R89, !PT ;  /* 0x0000005965477209 */ /* 0x010fe20007800000 */
[----:B------:R-:W-:Y:S01]  /*139d0*/  FADD R42, R42, -R70 ;  /* 0x800000462a2a7221 */ /* 0x000fe20000000000 */
[----:B-1----:R-:W-:-:S05]  /*139e0*/  FMUL R41, R49, 1.4426950216293334961 ;  /* 0x3fb8aa3b31297820 */ /* 0x002fca0000400000 */
[----:B------:R1:W3:Y:S01]  /*139f0*/  MUFU.EX2 R62, R41 ;  /* 0x00000029003e7308 */ /* 0x0002e20000000800 */
[----:B------:R-:W-:Y:S01]  /*13a00*/  FADD R43, R43, -R71 ;  /* 0x800000472b2b7221 */ /* 0x000fe20000000000 */
[----:B------:R-:W-:Y:S01]  /*13a10*/  FMUL R42, R42, 1.4426950216293334961 ;  /* 0x3fb8aa3b2a2a7820 */ /* 0x000fe20000400000 */
[----:B-1----:R-:W-:-:S04]  /*13a20*/  FADD R41, R91, -R70 ;  /* 0x800000465b297221 */ /* 0x002fc80000000000 */
[----:B------:R-:W-:Y:S01]  /*13a30*/  FMUL R41, R41, 1.4426950216293334961 ;  /* 0x3fb8aa3b29297820 */ /* 0x000fe20000400000 */
[----:B------:R-:W-:Y:S01]  /*13a40*/  FMUL R43, R43, 1.4426950216293334961 ;  /* 0x3fb8aa3b2b2b7820 */ /* 0x000fe20000400000 */
[----:B------:R-:W1:Y:S08]  /*13a50*/  MUFU.EX2 R95, R42 ;  /* 0x0000002a005f7308 */ /* 0x000e700000000800 */
[----:B------:R4:W-:Y:S01]  /*13a60*/  MUFU.EX2 R101, R41 ;  /* 0x0000002900657308 */ /* 0x0009e20000000800 */
[----:B------:R-:W-:Y:S01]  /*13a70*/  FMNMX R76, R102, R78, !PT ;  /* 0x0000004e664c7209 */ /* 0x000fe20007800000 */
[----:B----4-:R-:W-:-:S06]  /*13a80*/  FADD R41, R94, -R71 ;  /* 0x800000475e297221 */ /* 0x010fcc0000000000 */
[----:B------:R-:W4:Y:S01]  /*13a90*/  MUFU.EX2 R90, R43 ;  /* 0x0000002b005a7308 */ /* 0x000f220000000800 */
[----:B------:R-:W-:-:S07]  /*13aa0*/  FMUL R41, R41, 1.4426950216293334961 ;  /* 0x3fb8aa3b29297820 */ /* 0x000fce0000400000 */
[----:B------:R-:W0:Y:S01]  /*13ab0*/  MUFU.EX2 R102, R41 ;  /* 0x0000002900667308 */ /* 0x000e220000000800 */
[----:B------:R-:W-:Y:S01]  /*13ac0*/  STL [R1+0x1bc], R117 ;  /* 0x0001bc7501007387 */ /* 0x000fe20000100800 */
[----:B------:R-:W-:-:S03]  /*13ad0*/  FMNMX R106, R106, R73, !PT ;  /* 0x000000496a6a7209 */ /* 0x000fc60007800000 */
[----:B------:R-:W-:Y:S01]  /*13ae0*/  STL [R1+0x1b4], R70 ;  /* 0x0001b44601007387 */ /* 0x000fe20000100800 */
[----:B------:R-:W-:-:S03]  /*13af0*/  FMNMX R5, R105, R5, !PT ;  /* 0x0000000569057209 */ /* 0x000fc60007800000 */
[----:B--2---:R-:W-:Y:S01]  /*13b00*/  STL [R1+0x11c], R110 ;  /* 0x00011c6e01007387 */ /* 0x004fe20000100800 */
[----:B------:R-:W-:-:S03]  /*13b10*/  FMNMX R2, R104, R2, !PT ;  /* 0x0000000268027209 */ /* 0x000fc60007800000 */
[----:B---3--:R-:W-:Y:S04]  /*13b20*/  STL [R1+0x110], R62 ;  /* 0x0001103e01007387 */ /* 0x008fe80000100800 */
[----:B------:R-:W-:Y:S04]  /*13b30*/  STL [R1+0x1b0], R71 ;  /* 0x0001b04701007387 */ /* 0x000fe80000100800 */
[----:B-1----:R-:W-:Y:S04]  /*13b40*/  STL [R1+0x108], R95 ;  /* 0x0001085f01007387 */ /* 0x002fe80000100800 */
[----:B------:R-:W-:Y:S04]  /*13b50*/  STL [R1+0x1ac], R76 ;  /* 0x0001ac4c01007387 */ /* 0x000fe80000100800 */
[----:B----4-:R-:W-:Y:S04]  /*13b60*/  STL [R1+0xfc], R90 ;  /* 0x0000fc5a01007387 */ /* 0x010fe80000100800 */
[----:B------:R-:W-:Y:S01]  /*13b70*/  STL [R1+0x1a8], R106 ;  /* 0x0001a86a01007387 */ /* 0x000fe20000100800 */
[----:B------:R-:W-:-:S03]  /*13b80*/  FADD R18, R18, -R5 ;  /* 0x8000000512127221 */ /* 0x000fc60000000000 */
[----:B------:R1:W-:Y:S01]  /*13b90*/  STL [R1+0x1a4], R5 ;  /* 0x0001a40501007387 */ /* 0x0003e20000100800 */
[----:B0-----:R-:W-:-:S03]  /*13ba0*/  FADD R51, R60, -R5 ;  /* 0x800000053c337221 */ /* 0x001fc60000000000 */
[----:B------:R0:W-:Y:S04]  /*13bb0*/  STL [R1+0x1a0], R2 ;  /* 0x0001a00201007387 */ /* 0x0001e80000100800 */
[----:B------:R-:W-:Y:S04]  /*13bc0*/  STL [R1+0x90c], R101 ;  /* 0x00090c6501007387 */ /* 0x000fe80000100800 */
[----:B------:R-:W-:Y:S04]  /*13bd0*/  STL [R1+0x910], R102 ;  /* 0x0009106601007387 */ /* 0x000fe80000100800 */
[----:B-1----:R-:W2:Y:S01]  /*13be0*/  LDL R5, [R1+0x63c] ;  /* 0x00063c0001057983 */ /* 0x002ea20000100800 */
[--C-:B------:R-:W-:Y:S01]  /*13bf0*/  FADD R17, R17, -R2.reuse ;  /* 0x8000000211117221 */ /* 0x100fe20000000000 */
[----:B------:R-:W-:Y:S01]  /*13c00*/  FADD R48, R48, -R2 ;  /* 0x8000000230307221 */ /* 0x000fe20000000000 */
[----:B------:R-:W-:Y:S01]  /*13c10*/  FMUL R49, R18, 1.4426950216293334961 ;  /* 0x3fb8aa3b12317820 */ /* 0x000fe20000400000 */
[----:B0-----:R-:W3:Y:S01]  /*13c20*/  LDL R2, [R1+0x640] ;  /* 0x0006400001027983 */ /* 0x001ee20000100800 */
[----:B------:R-:W-:-:S03]  /*13c30*/  FADD R18, R90, R102 ;  /* 0x000000665a127221 */ /* 0x000fc60000000000 */
[----:B------:R-:W4:Y:S01]  /*13c40*/  LDL R90, [R1+0x734] ;  /* 0x00073400015a7983 */ /* 0x000f220000100800 */
[----:B------:R-:W-:Y:S01]  /*13c50*/  FADD R40, R40, -R76 ;  /* 0x8000004c28287221 */ /* 0x000fe20000000000 */
[----:B------:R-:W-:Y:S01]  /*13c60*/  FADD R43, R110, R62 ;  /* 0x0000003e6e2b7221 */ /* 0x000fe20000000000 */
[----:B------:R-:W-:Y:S01]  /*13c70*/  FMUL R17, R17, 1.4426950216293334961 ;  /* 0x3fb8aa3b11117820 */ /* 0x000fe20000400000 */
[----:B------:R-:W-:Y:S01]  /*13c80*/  FMUL R51, R51, 1.4426950216293334961 ;  /* 0x3fb8aa3b33337820 */ /* 0x000fe20000400000 */
[----:B------:R-:W-:Y:S01]  /*13c90*/  FMUL R41, R40, 1.4426950216293334961 ;  /* 0x3fb8aa3b28297820 */ /* 0x000fe20000400000 */
[----:B------:R-:W-:Y:S01]  /*13ca0*/  MUFU.EX2 R104, R49 ;  /* 0x0000003100687308 */ /* 0x000fe20000000800 */
[----:B------:R-:W0:Y:S04]  /*13cb0*/  SHFL.BFLY PT, R50, R43, 0x2, 0x1f ;  /* 0x0c401f002b327f89 */ /* 0x000e2800000e0000 */
[----:B------:R-:W4:Y:S03]  /*13cc0*/  LDL R110, [R1+0x730] ;  /* 0x00073000016e7983 */ /* 0x000f260000100800 */
[----:B------:R1:W-:Y:S02]  /*13cd0*/  MUFU.EX2 R103, R41 ;  /* 0x0000002900677308 */ /* 0x0003e40000000800 */
[----:B-1----:R-:W-:-:S04]  /*13ce0*/  FADD R41, R56, -R106 ;  /* 0x8000006a38297221 */ /* 0x002fc80000000000 */
[----:B------:R-:W-:Y:S01]  /*13cf0*/  FMUL R41, R41, 1.4426950216293334961 ;  /* 0x3fb8aa3b29297820 */ /* 0x000fe20000400000 */
[----:B------:R-:W-:-:S03]  /*13d00*/  FADD R40, R92, -R76 ;  /* 0x8000004c5c287221 */ /* 0x000fc60000000000 */
[----:B------:R1:W-:Y:S01]  /*13d10*/  MUFU.EX2 R94, R41 ;  /* 0x00000029005e7308 */ /* 0x0003e20000000800 */
[----:B------:R-:W-:Y:S01]  /*13d20*/  FMUL R40, R40, 1.4426950216293334961 ;  /* 0x3fb8aa3b28287820 */ /* 0x000fe20000400000 */
[----:B-1----:R-:W-:-:S06]  /*13d30*/  FADD R41, R95, R101 ;  /* 0x000000655f297221 */ /* 0x002fcc0000000000 */
[----:B------:R1:W1:Y:S01]  /*13d40*/  MUFU.EX2 R92, R40 ;  /* 0x00000028005c7308 */ /* 0x0002620000000800 */
[----:B------:R-:W1:Y:S01]  /*13d50*/  SHFL.BFLY PT, R42, R41, 0x2, 0x1f ;  /* 0x0c401f00292a7f89 */ /* 0x000e6200000e0000 */
[----:B0-----:R-:W-:Y:S01]  /*13d60*/  FADD R50, R43, R50 ;  /* 0x000000322b327221 */ /* 0x001fe20000000000 */
[----:B-1----:R-:W-:-:S05]  /*13d70*/  FADD R40, R79, -R106 ;  /* 0x8000006a4f287221 */ /* 0x002fca0000000000 */
[----:B------:R0:W-:Y:S01]  /*13d80*/  MUFU.EX2 R106, R17 ;  /* 0x00000011006a7308 */ /* 0x0001e20000000800 */
[----:B------:R-:W-:Y:S01]  /*13d90*/  FMUL R40, R40, 1.4426950216293334961 ;  /* 0x3fb8aa3b28287820 */ /* 0x000fe20000400000 */
[----:B------:R-:W1:Y:S01]  /*13da0*/  SHFL.BFLY PT, R57, R50, 0x1, 0x1f ;  /* 0x0c201f0032397f89 */ /* 0x000e6200000e0000 */
[----:B0-----:R-:W-:-:S05]  /*13db0*/  FMUL R17, R48, 1.4426950216293334961 ;  /* 0x3fb8aa3b30117820 */ /* 0x001fca0000400000 */
[----:B------:R0:W1:Y:S08]  /*13dc0*/  MUFU.EX2 R93, R40 ;  /* 0x00000028005d7308 */ /* 0x0000700000000800 */
[----:B------:R1:W-:Y:S01]  /*13dd0*/  MUFU.EX2 R105, R17 ;  /* 0x0000001100697308 */ /* 0x0003e20000000800 */
[----:B0-----:R-:W0:Y:S01]  /*13de0*/  SHFL.BFLY PT, R40, R18, 0x2, 0x1f ;  /* 0x0c401f0012287f89 */ /* 0x001e2200000e0000 */
[----:B-1----:R-:W-:-:S06]  /*13df0*/  FADD R17, R103, R92 ;  /* 0x0000005c67117221 */ /* 0x002fcc0000000000 */
[----:B------:R1:W0:Y:S02]  /*13e00*/  MUFU.EX2 R95, R51 ;  /* 0x00000033005f7308 */ /* 0x0002240000000800 */
[----:B-1----:R-:W-:Y:S02]  /*13e10*/  FADD R51, R41, R42 ;  /* 0x0000002a29337221 */ /* 0x002fe40000000000 */
[----:B------:R-:W1:Y:S04]  /*13e20*/  SHFL.BFLY PT, R42, R17, 0x2, 0x1f ;  /* 0x0c401f00112a7f89 */ /* 0x000e6800000e0000 */
[----:B------:R-:W-:Y:S04]  /*13e30*/  STL [R1+0x91c], R103 ;  /* 0x00091c6701007387 */ /* 0x000fe80000100800 */
[----:B------:R-:W-:Y:S04]  /*13e40*/  STL [R1+0x918], R92 ;  /* 0x0009185c01007387 */ /* 0x000fe80000100800 */
[----:B------:R-:W-:Y:S01]  /*13e50*/  STL [R1+0x924], R94 ;  /* 0x0009245e01007387 */ /* 0x000fe20000100800 */
[----:B------:R-:W-:-:S03]  /*13e60*/  FADD R50, R50, R57 ;  /* 0x0000003932327221 */ /* 0x000fc60000000000 */
[----:B------:R-:W-:Y:S04]  /*13e70*/  STL [R1+0x920], R93 ;  /* 0x0009205d01007387 */ /* 0x000fe80000100800 */
[----:B------:R-:W-:Y:S01]  /*13e80*/  STL [R1+0x92c], R104 ;  /* 0x00092c6801007387 */ /* 0x000fe20000100800 */
[----:B0-----:R-:W-:-:S03]  /*13e90*/  FADD R56, R18, R40 ;  /* 0x0000002812387221 */ /* 0x001fc60000000000 */
[----:B------:R-:W-:Y:S01]  /*13ea0*/  STL [R1+0x928], R95 ;  /* 0x0009285f01007387 */ /* 0x000fe20000100800 */
[----:B------:R-:W-:-:S03]  /*13eb0*/  FADD R18, R94, R93 ;  /* 0x0000005d5e127221 */ /* 0x000fc60000000000 */
[----:B------:R-:W-:Y:S01]  /*13ec0*/  STL [R1+0x934], R106 ;  /* 0x0009346a01007387 */ /* 0x000fe20000100800 */
[----:B------:R-:W-:-:S03]  /*13ed0*/  FADD R40, R104, R95 ;  /* 0x0000005f68287221 */ /* 0x000fc60000000000 */
[----:B------:R-:W-:Y:S04]  /*13ee0*/  STL [R1+0x930], R105 ;  /* 0x0009306901007387 */ /* 0x000fe80000100800 */
[----:B------:R-:W0:Y:S04]  /*13ef0*/  SHFL.BFLY PT, R58, R51, 0x1, 0x1f ;  /* 0x0c201f00333a7f89 */ /* 0x000e2800000e0000 */
[----:B------:R-:W4:Y:S04]  /*13f00*/  LDL R74, [R1+0x72c] ;  /* 0x00072c00014a7983 */ /* 0x000f280000100800 */
[----:B------:R-:W4:Y:S04]  /*13f10*/  LDL R73, [R1+0x728] ;  /* 0x0007280001497983 */ /* 0x000f280000100800 */
[----:B------:R-:W4:Y:S01]  /*13f20*/  LDL R62, [R1+0x724] ;  /* 0x00072400013e7983 */ /* 0x000f220000100800 */
[----:B-1----:R-:W-:-:S03]  /*13f30*/  FADD R17, R17, R42 ;  /* 0x0000002a11117221 */ /* 0x002fc60000000000 */
[----:B------:R-:W-:Y:S04]  /*13f40*/  @P0 STS [R69+0x40000], R50 ;  /* 0x0400003245000388 */ /* 0x000fe80000000800 */
[----:B------:R-:W1:Y:S04]  /*13f50*/  SHFL.BFLY PT, R43, R18, 0x2, 0x1f ;  /* 0x0c401f00122b7f89 */ /* 0x000e6800000e0000 */
[----:B------:R-:W2:Y:S01]  /*13f60*/  SHFL.BFLY PT, R48, R40, 0x2, 0x1f ;  /* 0x0c401f0028307f89 */ /* 0x000ea200000e0000 */
[----:B0-----:R-:W-:Y:S01]  /*13f70*/  FADD R51, R51, R58 ;  /* 0x0000003a33337221 */ /* 0x001fe20000000000 */
[----:B-1----:R-:W-:Y:S01]  /*13f80*/  FADD R18, R18, R43 ;  /* 0x0000002b12127221 */ /* 0x002fe20000000000 */
[----:B--2---:R-:W-:-:S05]  /*13f90*/  FMNMX R5, R107, R5, !PT ;  /* 0x000000056b057209 */ /* 0x004fca0007800000 */
[----:B------:R0:W-:Y:S01]  /*13fa0*/  STL [R1+0x19c], R5 ;  /* 0x00019c0501007387 */ /* 0x0001e20000100800 */
[----:B------:R-:W-:-:S03]  /*13fb0*/  FADD R42, R16, -R5 ;  /* 0x80000005102a7221 */ /* 0x000fc60000000000 */
[----:B------:R-:W2:Y:S01]  /*13fc0*/  LDL R50, [R1+0x644] ;  /* 0x0006440001327983 */ /* 0x000ea20000100800 */
[----:B------:R-:W-:-:S03]  /*13fd0*/  FADD R19, R19, -R5 ;  /* 0x8000000513137221 */ /* 0x000fc60000000000 */
[----:B0-----:R-:W2:Y:S01]  /*13fe0*/  LDL R5, [R1+0x648] ;  /* 0x0006480001057983 */ /* 0x001ea20000100800 */
[----:B---3--:R-:W-:Y:S01]  /*13ff0*/  FMNMX R2, R108, R2, !PT ;  /* 0x000000026c027209 */ /* 0x008fe20007800000 */
[----:B------:R-:W-:Y:S02]  /*14000*/  FADD R16, R40, R48 ;  /* 0x0000003028107221 */ /* 0x000fe40000000000 */
[----:B----4-:R0:W-:Y:S02]  /*14010*/  @P0 STS [R90+0x40000], R51 ;  /* 0x040000335a000388 */ /* 0x0101e40000000800 */
[--C-:B------:R-:W-:Y:S01]  /*14020*/  FADD R43, R52, -R2.reuse ;  /* 0x80000002342b7221 */ /* 0x100fe20000000000 */
[----:B------:R-:W-:Y:S01]  /*14030*/  FADD R48, R67, -R2 ;  /* 0x8000000243307221 */ /* 0x000fe20000000000 */
[----:B0-----:R-:W3:Y:S04]  /*14040*/  LDL R90, [R1+0x720] ;  /* 0x00072000015a7983 */ /* 0x001ee80000100800 */
[----:B------:R0:W-:Y:S04]  /*14050*/  STL [R1+0x198], R2 ;  /* 0x0001980201007387 */ /* 0x0001e80000100800 */
[----:B0-----:R-:W4:Y:S01]  /*14060*/  LDL R2, [R1+0x64c] ;  /* 0x00064c0001027983 */ /* 0x001f220000100800 */
[----:B------:R-:W-:-:S04]  /*14070*/  FMUL R42, R42, 1.4426950216293334961 ;  /* 0x3fb8aa3b2a2a7820 */ /* 0x000fc80000400000 */
[----:B------:R0:W-:Y:S02]  /*14080*/  MUFU.EX2 R108, R42 ;  /* 0x0000002a006c7308 */ /* 0x0001e40000000800 */
[----:B0-----:R-:W0:Y:S02]  /*14090*/  SHFL.BFLY PT, R42, R17, 0x1, 0x1f ;  /* 0x0c201f00112a7f89 */ /* 0x001e2400000e0000 */
[----:B0-----:R-:W-:Y:S02]  /*140a0*/  FADD R17, R17, R42 ;  /* 0x0000002a11117221 */ /* 0x001fe40000000000 */
[----:B------:R-:W4:Y:S01]  /*140b0*/  LDL R42, [R1+0x650] ;  /* 0x00065000012a7983 */ /* 0x000f220000100800 */
[----:B------:R-:W-:-:S03]  /*140c0*/  FADD R41, R106, R105 ;  /* 0x000000696a297221 */ /* 0x000fc60000000000 */
[----:B------:R-:W0:Y:S04]  /*140d0*/  SHFL.BFLY PT, R59, R56, 0x1, 0x1f ;  /* 0x0c201f00383b7f89 */ /* 0x000e2800000e0000 */
[----:B------:R-:W1:Y:S01]  /*140e0*/  SHFL.BFLY PT, R49, R41, 0x2, 0x1f ;  /* 0x0c401f0029317f89 */ /* 0x000e6200000e0000 */
[----:B------:R-:W-:-:S03]  /*140f0*/  FMUL R40, R19, 1.4426950216293334961 ;  /* 0x3fb8aa3b13287820 */ /* 0x000fc60000400000 */
[----:B------:R-:W1:Y:S01]  /*14100*/  SHFL.BFLY PT, R19, R18, 0x1, 0x1f ;  /* 0x0c201f0012137f89 */ /* 0x000e6200000e0000 */
[----:B------:R0:W1:Y:S01]  /*14110*/  MUFU.EX2 R107, R40 ;  /* 0x00000028006b7308 */ /* 0x0000620000000800 */
[----:B------:R-:W-:Y:S01]  /*14120*/  FMUL R43, R43, 1.4426950216293334961 ;  /* 0x3fb8aa3b2b2b7820 */ /* 0x000fe20000400000 */
[----:B------:R-:W-:Y:S01]  /*14130*/  FMUL R48, R48, 1.4426950216293334961 ;  /* 0x3fb8aa3b30307820 */ /* 0x000fe20000400000 */
[----:B0-----:R-:W0:Y:S01]  /*14140*/  SHFL.BFLY PT, R40, R16, 0x1, 0x1f ;  /* 0x0c201f0010287f89 */ /* 0x001e2200000e0000 */
[----:B------:R-:W-:-:S04]  /*14150*/  FADD R59, R56, R59 ;  /* 0x0000003b383b7221 */ /* 0x000fc80000000000 */
[----:B------:R-:W-:Y:S01]  /*14160*/  MUFU.EX2 R109, R48 ;  /* 0x00000030006d7308 */ /* 0x000fe20000000800 */
[----:B-1----:R-:W-:Y:S01]  /*14170*/  FADD R41, R41, R49 ;  /* 0x0000003129297221 */ /* 0x002fe20000000000 */
[----:B------:R1:W-:Y:S06]  /*14180*/  @P0 STS [R110+0x40000], R59 ;  /* 0x0400003b6e000388 */ /* 0x0003ec0000000800 */
[----:B-1----:R1:W0:Y:S02]  /*14190*/  MUFU.EX2 R110, R43 ;  /* 0x0000002b006e7308 */ /* 0x0022240000000800 */
[----:B-1----:R-:W1:Y:S01]  /*141a0*/  SHFL.BFLY PT, R43, R41, 0x1, 0x1f ;  /* 0x0c201f00292b7f89 */ /* 0x002e6200000e0000 */
[----:B------:R-:W-:Y:S01]  /*141b0*/  FADD R19, R18, R19 ;  /* 0x0000001312137221 */ /* 0x000fe20000000000 */
[----:B------:R-:W-:Y:S01]  /*141c0*/  FADD R18, R108, R107 ;  /* 0x0000006b6c127221 */ /* 0x000fe20000000000 */
[----:B0-----:R-:W-:Y:S01]  /*141d0*/  FADD R40, R16, R40 ;  /* 0x0000002810287221 */ /* 0x001fe20000000000 */
[----:B------:R0:W-:Y:S04]  /*141e0*/  @P0 STS [R74+0x40000], R17 ;  /* 0x040000114a000388 */ /* 0x0001e80000000800 */
[----:B------:R-:W1:Y:S01]  /*141f0*/  SHFL.BFLY PT, R16, R18, 0x2, 0x1f ;  /* 0x0c401f0012107f89 */ /* 0x000e6200000e0000 */
[----:B0-----:R-:W-:-:S03]  /*14200*/  FADD R17, R110, R109 ;  /* 0x0000006d6e117221 */ /* 0x001fc60000000000 */
[----:B------:R-:W-:Y:S04]  /*14210*/  @P0 STS [R73+0x40000], R19 ;  /* 0x0400001349000388 */ /* 0x000fe80000000800 */
[----:B------:R-:W0:Y:S04]  /*14220*/  SHFL.BFLY PT, R19, R17, 0x2, 0x1f ;  /* 0x0c401f0011137f89 */ /* 0x000e2800000e0000 */
[----:B------:R0:W-:Y:S01]  /*14230*/  @P0 STS [R62+0x40000], R40 ;  /* 0x040000283e000388 */ /* 0x0001e20000000800 */
[----:B-1----:R-:W-:Y:S01]  /*14240*/  FADD R43, R41, R43 ;  /* 0x0000002b292b7221 */ /* 0x002fe20000000000 */
[----:B------:R-:W-:Y:S01]  /*14250*/  FADD R16, R18, R16 ;  /* 0x0000001012107221 */ /* 0x000fe20000000000 */
[----:B0-----:R-:W-:Y:S01]  /*14260*/  FADD R17, R17, R19 ;  /* 0x0000001311117221 */ /* 0x001fe20000000000 */
[----:B--2---:R-:W-:-:S05]  /*14270*/  FMNMX R48, R115, R50, !PT ;  /* 0x0000003273307209 */ /* 0x004fca0007800000 */
[----:B------:R-:W-:Y:S01]  /*14280*/  STL [R1+0x194], R48 ;  /* 0x0001943001007387 */ /* 0x000fe20000100800 */
[----:B------:R-:W-:Y:S01]  /*14290*/  FMNMX R5, R111, R5, !PT ;  /* 0x000000056f057209 */ /* 0x000fe20007800000 */
[----:B------:R-:W-:Y:S02]  /*142a0*/  FADD R40, R54, -R48 ;  /* 0x8000003036287221 */ /* 0x000fe40000000000 */
[----:B------:R-:W2:Y:S02]  /*142b0*/  LDL R62, [R1+0x71c] ;  /* 0x00071c00013e7983 */ /* 0x000ea40000100800 */
[----:B------:R-:W-:Y:S02]  /*142c0*/  FADD R26, R26, -R5 ;  /* 0x800000051a1a7221 */ /* 0x000fe40000000000 */
[----:B------:R-:W2:Y:S01]  /*142d0*/  LDL R41, [R1+0x654] ;  /* 0x0006540001297983 */ /* 0x000ea20000100800 */
[----:B------:R-:W-:Y:S01]  /*142e0*/  FMUL R40, R40, 1.4426950216293334961 ;  /* 0x3fb8aa3b28287820 */ /* 0x000fe20000400000 */
[----:B------:R-:W-:-:S03]  /*142f0*/  FMUL R26, R26, 1.4426950216293334961 ;  /* 0x3fb8aa3b1a1a7820 */ /* 0x000fc60000400000 */
[----:B------:R-:W0:Y:S01]  /*14300*/  MUFU.EX2 R51, R40 ;  /* 0x0000002800337308 */ /* 0x000e220000000800 */
[----:B------:R-:W-:-:S07]  /*14310*/  FADD R18, R65, -R48 ;  /* 0x8000003041127221 */ /* 0x000fce0000000000 */
[----:B------:R1:W1:Y:S01]  /*14320*/  MUFU.EX2 R40, R26 ;  /* 0x0000001a00287308 */ /* 0x0002620000000800 */
[----:B------:R-:W-:Y:S01]  /*14330*/  FMUL R18, R18, 1.4426950216293334961 ;  /* 0x3fb8aa3b12127820 */ /* 0x000fe20000400000 */
[----:B------:R4:W-:Y:S01]  /*14340*/  STL [R1+0x18c], R5 ;  /* 0x00018c0501007387 */ /* 0x0009e20000100800 */
[----:B------:R-:W-:-:S03]  /*14350*/  FADD R19, R66, -R5 ;  /* 0x8000000542137221 */ /* 0x000fc60000000000 */
[----:B---3--:R3:W-:Y:S02]  /*14360*/  @P0 STS [R90+0x40000], R43 ;  /* 0x0400002b5a000388 */ /* 0x0087e40000000800 */
[----:B------:R1:W-:Y:S01]  /*14370*/  MUFU.EX2 R111, R18 ;  /* 0x00000012006f7308 */ /* 0x0003e20000000800 */
[----:B----4-:R-:W-:Y:S01]  /*14380*/  FMNMX R5, R114, R2, !PT ;  /* 0x0000000272057209 */ /* 0x010fe20007800000 */
[----:B0-----:R-:W-:Y:S04]  /*14390*/  STL [R1+0x58], R51 ;  /* 0x0000583301007387 */ /* 0x001fe80000100800 */
[----:B---3--:R-:W3:Y:S01]  /*143a0*/  LDL R90, [R1+0x718] ;  /* 0x00071800015a7983 */ /* 0x008ee20000100800 */
[--C-:B-1----:R-:W-:Y:S01]  /*143b0*/  FADD R26, R24, -R5.reuse ;  /* 0x80000005181a7221 */ /* 0x102fe20000000000 */
[----:B------:R-:W-:-:S02]  /*143c0*/  FADD R24, R64, -R5 ;  /* 0x8000000540187221 */ /* 0x000fc40000000000 */
[----:B------:R-:W4:Y:S04]  /*143d0*/  LDL R2, [R1+0x658] ;  /* 0x0006580001027983 */ /* 0x000f280000100800 */
[----:B------:R-:W0:Y:S04]  /*143e0*/  SHFL.BFLY PT, R18, R16, 0x1, 0x1f ;  /* 0x0c201f0010127f89 */ /* 0x000e2800000e0000 */
[----:B------:R1:W-:Y:S04]  /*143f0*/  STL [R1+0x188], R5 ;  /* 0x0001880501007387 */ /* 0x0003e80000100800 */
[----:B------:R-:W-:Y:S04]  /*14400*/  STL [R1+0x60], R40 ;  /* 0x0000602801007387 */ /* 0x000fe80000100800 */
[----:B-1----:R-:W3:Y:S01]  /*14410*/  LDL R5, [R1+0x65c] ;  /* 0x00065c0001057983 */ /* 0x002ee20000100800 */
[----:B------:R-:W-:Y:S01]  /*14420*/  FMUL R19, R19, 1.4426950216293334961 ;  /* 0x3fb8aa3b13137820 */ /* 0x000fe20000400000 */
[----:B------:R-:W-:-:S03]  /*14430*/  FMUL R26, R26, 1.4426950216293334961 ;  /* 0x3fb8aa3b1a1a7820 */ /* 0x000fc60000400000 */
[----:B------:R-:W1:Y:S01]  /*14440*/  MUFU.EX2 R49, R19 ;  /* 0x0000001300317308 */ /* 0x000e620000000800 */
[----:B0-----:R-:W-:Y:S01]  /*14450*/  FADD R18, R16, R18 ;  /* 0x0000001210127221 */ /* 0x001fe20000000000 */
[----:B------:R-:W-:-:S06]  /*14460*/  FMUL R16, R24, 1.4426950216293334961 ;  /* 0x3fb8aa3b18107820 */ /* 0x000fcc0000400000 */
[----:B------:R-:W0:Y:S08]  /*14470*/  MUFU.EX2 R48, R26 ;  /* 0x0000001a00307308 */ /* 0x000e300000000800 */
[----:B------:R-:W0:Y:S01]  /*14480*/  MUFU.EX2 R50, R16 ;  /* 0x0000001000327308 */ /* 0x000e220000000800 */
[----:B------:R-:W-:Y:S01]  /*14490*/  FMNMX R42, R113, R42, !PT ;  /* 0x0000002a712a7209 */ /* 0x000fe20007800000 */
[----:B-1----:R-:W-:Y:S04]  /*144a0*/  STL [R1+0x5c], R49 ;  /* 0x00005c3101007387 */ /* 0x002fe80000100800 */
[----:B0-----:R-:W-:Y:S04]  /*144b0*/  STL [R1+0x68], R48 ;  /* 0x0000683001007387 */ /* 0x001fe80000100800 */
[----:B------:R0:W-:Y:S04]  /*144c0*/  STL [R1+0x184], R42 ;  /* 0x0001842a01007387 */ /* 0x0001e80000100800 */
[----:B------:R-:W-:Y:S04]  /*144d0*/  STL [R1+0x64], R50 ;  /* 0x0000643201007387 */ /* 0x000fe80000100800 */
[----:B------:R-:W3:Y:S04]  /*144e0*/  LDL R26, [R1+0x660] ;  /* 0x00066000011a7983 */ /* 0x000ee80000100800 */
[----:B------:R-:W1:Y:S01]  /*144f0*/  SHFL.BFLY PT, R19, R17, 0x1, 0x1f ;  /* 0x0c201f0011137f89 */ /* 0x000e6200000e0000 */
[--C-:B------:R-:W-:Y:S01]  /*14500*/  FADD R24, R33, -R42.reuse ;  /* 0x8000002a21187221 */ /* 0x100fe20000000000 */
[----:B------:R-:W-:-:S04]  /*14510*/  FADD R16, R53, -R42 ;  /* 0x8000002a35107221 */ /* 0x000fc80000000000 */
[----:B------:R-:W-:-:S04]  /*14520*/  FMUL R16, R16, 1.4426950216293334961 ;  /* 0x3fb8aa3b10107820 */ /* 0x000fc80000400000 */
[----:B0-----:R0:W-:Y:S01]  /*14530*/  MUFU.EX2 R42, R16 ;  /* 0x00000010002a7308 */ /* 0x0011e20000000800 */
[----:B-1----:R-:W-:Y:S01]  /*14540*/  FADD R19, R17, R19 ;  /* 0x0000001311137221 */ /* 0x002fe20000000000 */
[----:B--2---:R1:W-:Y:S02]  /*14550*/  @P0 STS [R62+0x40000], R18 ;  /* 0x040000123e000388 */ /* 0x0043e40000000800 */
[----:B-1----:R-:W-:Y:S01]  /*14560*/  FMUL R18, R24, 1.4426950216293334961 ;  /* 0x3fb8aa3b18127820 */ /* 0x002fe20000400000 */
[----:B------:R-:W-:-:S05]  /*14570*/  FMNMX R24, R112, R41, !PT ;  /* 0x0000002970187209 */ /* 0x000fca0007800000 */
[--C-:B------:R-:W-:Y:S01]  /*14580*/  FADD R17, R32, -R24.reuse ;  /* 0x8000001820117221 */ /* 0x100fe20000000000 */
[----:B0-----:R-:W-:Y:S01]  /*14590*/  FADD R16, R55, -R24 ;  /* 0x8000001837107221 */ /* 0x001fe20000000000 */
[----:B------:R-:W0:Y:S02]  /*145a0*/  MUFU.EX2 R33, R18 ;  /* 0x0000001200217308 */ /* 0x000e240000000800 */
[----:B------:R-:W-:Y:S01]  /*145b0*/  FMUL R17, R17, 1.4426950216293334961 ;  /* 0x3fb8aa3b11117820 */ /* 0x000fe20000400000 */
[----:B------:R-:W-:-:S05]  /*145c0*/  FMUL R16, R16, 1.4426950216293334961 ;  /* 0x3fb8aa3b10107820 */ /* 0x000fca0000400000 */
[----:B------:R-:W1:Y:S08]  /*145d0*/  MUFU.EX2 R41, R17 ;  /* 0x0000001100297308 */ /* 0x000e700000000800 */
[----:B------:R2:W1:Y:S01]  /*145e0*/  MUFU.EX2 R43, R16 ;  /* 0x00000010002b7308 */ /* 0x0004620000000800 */
[----:B------:R-:W-:Y:S01]  /*145f0*/  STL [R1+0x180], R24 ;  /* 0x0001801801007387 */ /* 0x000fe20000100800 */
[----:B----4-:R-:W-:-:S03]  /*14600*/  FMNMX R2, R100, R2, !PT ;  /* 0x0000000264027209 */ /* 0x010fc60007800000 */
[----:B0-----:R-:W-:Y:S04]  /*14610*/  STL [R1+0x70], R33 ;  /* 0x0000702101007387 */ /* 0x001fe80000100800 */
[----:B------:R-:W-:Y:S01]  /*14620*/  STL [R1+0x6c], R42 ;  /* 0x00006c2a01007387 */ /* 0x000fe20000100800 */
[----:B------:R-:W-:-:S03]  /*14630*/  FADD R10, R10, -R2 ;  /* 0x800000020a0a7221 */ /* 0x000fc60000000000 */
[----:B------:R0:W-:Y:S01]  /*14640*/  STL [R1+0x17c], R2 ;  /* 0x00017c0201007387 */ /* 0x0001e20000100800 */
[----:B--2---:R-:W-:-:S03]  /*14650*/  FADD R16, R47, -R2 ;  /* 0x800000022f107221 */ /* 0x004fc60000000000 */
[----:B-1----:R-:W-:Y:S01]  /*14660*/  STL [R1+0x78], R41 ;  /* 0x0000782901007387 */ /* 0x002fe20000100800 */
[----:B---3--:R-:W-:-:S03]  /*14670*/  FMNMX R32, R99, R5, !PT ;  /* 0x0000000563207209 */ /* 0x008fc60007800000 */
[----:B------:R-:W-:Y:S01]  /*14680*/  STL [R1+0x74], R43 ;  /* 0x0000742b01007387 */ /* 0x000fe20000100800 */
[----:B------:R-:W-:-:S03]  /*14690*/  FADD R18, R40, R49 ;  /* 0x0000003128127221 */ /* 0x000fc60000000000 */
[----:B------:R-:W-:Y:S04]  /*146a0*/  STL [R1+0x178], R32 ;  /* 0x0001782001007387 */ /* 0x000fe80000100800 */
[----:B0-----:R-:W2:Y:S04]  /*146b0*/  LDL R2, [R1+0x664] ;  /* 0x0006640001027983 */ /* 0x001ea80000100800 */
[----:B------:R-:W3:Y:S01]  /*146c0*/  LDL R40, [R1+0x668] ;  /* 0x0006680001287983 */ /* 0x000ee20000100800 */
[----:B------:R-:W-:Y:S01]  /*146d0*/  FMUL R10, R10, 1.4426950216293334961 ;  /* 0x3fb8aa3b0a0a7820 */ /* 0x000fe20000400000 */
[----:B------:R-:W-:-:S03]  /*146e0*/  FMUL R16, R16, 1.4426950216293334961 ;  /* 0x3fb8aa3b10107820 */ /* 0x000fc60000400000 */
[----:B------:R0:W1:Y:S01]  /*146f0*/  MUFU.EX2 R5, R10 ;  /* 0x0000000a00057308 */ /* 0x0000620000000800 */
[----:B------:R-:W-:Y:S01]  /*14700*/  FADD R17, R35, -R32 ;  /* 0x8000002023117221 */ /* 0x000fe20000000000 */
[----:B0-----:R-:W-:-:S06]  /*14710*/  FADD R10, R51, R111 ;  /* 0x0000006f330a7221 */ /* 0x001fcc0000000000 */
[----:B------:R0:W4:Y:S01]  /*14720*/  MUFU.EX2 R49, R16 ;  /* 0x0000001000317308 */ /* 0x0001220000000800 */
[----:B------:R-:W-:Y:S01]  /*14730*/  FMUL R17, R17, 1.4426950216293334961 ;  /* 0x3fb8aa3b11117820 */ /* 0x000fe20000400000 */
[----:B------:R-:W1:Y:S01]  /*14740*/  SHFL.BFLY PT, R24, R10, 0x2, 0x1f ;  /* 0x0c401f000a187f89 */ /* 0x000e6200000e0000 */
[----:B0-----:R-:W-:-:S05]  /*14750*/  FADD R16, R39, -R32 ;  /* 0x8000002027107221 */ /* 0x001fca0000000000 */
[----:B------:R0:W1:Y:S01]  /*14760*/  MUFU.EX2 R47, R17 ;  /* 0x00000011002f7308 */ /* 0x0000620000000800 */
[----:B------:R-:W-:Y:S01]  /*14770*/  FMNMX R35, R98, R26, !PT ;  /* 0x0000001a62237209 */ /* 0x000fe20007800000 */
[----:B------:R-:W-:Y:S01]  /*14780*/  FMUL R26, R16, 1.4426950216293334961 ;  /* 0x3fb8aa3b101a7820 */ /* 0x000fe20000400000 */
[----:B0-----:R-:W-:-:S05]  /*14790*/  FADD R17, R48, R50 ;  /* 0x0000003230117221 */ /* 0x001fca0000000000 */
[----:B------:R-:W0:Y:S01]  /*147a0*/  MUFU.EX2 R48, R26 ;  /* 0x0000001a00307308 */ /* 0x000e220000000800 */
[----:B------:R-:W-:Y:S01]  /*147b0*/  FADD R16, R33, R42 ;  /* 0x0000002a21107221 */ /* 0x000fe20000000000 */
[--C-:B------:R-:W-:Y:S01]  /*147c0*/  FADD R33, R36, -R35.reuse ;  /* 0x8000002324217221 */ /* 0x100fe20000000000 */
[----:B-1----:R-:W-:Y:S04]  /*147d0*/  STL [R1+0x80], R5 ;  /* 0x0000800501007387 */ /* 0x002fe80000100800 */
[----:B----4-:R-:W-:Y:S01]  /*147e0*/  STL [R1+0x7c], R49 ;  /* 0x00007c3101007387 */ /* 0x010fe20000100800 */
[----:B------:R-:W-:Y:S01]  /*147f0*/  FADD R10, R10, R24 ;  /* 0x000000180a0a7221 */ /* 0x000fe20000000000 */
[----:B------:R-:W-:Y:S02]  /*14800*/  FMUL R24, R33, 1.4426950216293334961 ;  /* 0x3fb8aa3b21187820 */ /* 0x000fe40000400000 */
[----:B------:R-:W-:Y:S01]  /*14810*/  STL [R1+0x88], R47 ;  /* 0x0000882f01007387 */ /* 0x000fe20000100800 */
[----:B------:R-:W-:-:S03]  /*14820*/  FADD R33, R37, -R35 ;  /* 0x8000002325217221 */ /* 0x000fc60000000000 */
[----:B------:R1:W-:Y:S04]  /*14830*/  STL [R1+0x170], R35 ;  /* 0x0001702301007387 */ /* 0x0003e80000100800 */
[----:B0-----:R-:W-:Y:S04]  /*14840*/  STL [R1+0x84], R48 ;  /* 0x0000843001007387 */ /* 0x001fe80000100800 */
[----:B-1----:R-:W4:Y:S04]  /*14850*/  LDL R35, [R1+0x66c] ;  /* 0x00066c0001237983 */ /* 0x002f280000100800 */
[----:B------:R-:W-:Y:S04]  /*14860*/  @P0 STS [R90+0x40000], R19 ;  /* 0x040000135a000388 */ /* 0x000fe80000000800 */
[----:B------:R-:W0:Y:S01]  /*14870*/  SHFL.BFLY PT, R19, R18, 0x2, 0x1f ;  /* 0x0c401f0012137f89 */ /* 0x000e2200000e0000 */
[----:B------:R-:W-:Y:S01]  /*14880*/  FMUL R33, R33, 1.4426950216293334961 ;  /* 0x3fb8aa3b21217820 */ /* 0x000fe20000400000 */
[----:B------:R-:W1:Y:S01]  /*14890*/  MUFU.EX2 R42, R24 ;  /* 0x00000018002a7308 */ /* 0x000e620000000800 */
[----:B0-----:R-:W-:Y:S01]  /*148a0*/  FADD R18, R18, R19 ;  /* 0x0000001312127221 */ /* 0x001fe20000000000 */
[----:B------:R-:W-:-:S06]  /*148b0*/  FADD R19, R41, R43 ;  /* 0x0000002b29137221 */ /* 0x000fcc0000000000 */
[----:B------:R-:W0:Y:S01]  /*148c0*/  MUFU.EX2 R43, R33 ;  /* 0x00000021002b7308 */ /* 0x000e220000000800 */
[----:B-1----:R-:W-:Y:S04]  /*148d0*/  STL [R1+0x90], R42 ;  /* 0x0000902a01007387 */ /* 0x002fe80000100800 */
[----:B------:R-:W1:Y:S04]  /*148e0*/  SHFL.BFLY PT, R26, R16, 0x2, 0x1f ;  /* 0x0c401f00101a7f89 */ /* 0x000e6800000e0000 */
[----:B------:R-:W0:Y:S01]  /*148f0*/  SHFL.BFLY PT, R24, R19, 0x2, 0x1f ;  /* 0x0c401f0013187f89 */ /* 0x000e2200000e0000 */
[----:B-1----:R-:W-:Y:S01]  /*14900*/  FADD R16, R16, R26 ;  /* 0x0000001a10107221 */ /* 0x002fe20000000000 */
[----:B0-----:R-:W-:Y:S01]  /*14910*/  FADD R19, R19, R24 ;  /* 0x0000001813137221 */ /* 0x001fe20000000000 */
[----:B--2---:R-:W-:-:S02]  /*14920*/  FMNMX R2, R88, R2, !PT ;  /* 0x0000000258027209 */ /* 0x004fc40007800000 */
[----:B---3--:R-:W-:-:S03]  /*14930*/  FMNMX R36, R77, R40, !PT ;  /* 0x000000284d247209 */ /* 0x008fc60007800000 */
[----:B------:R0:W-:Y:S04]  /*14940*/  STL [R1+0x118], R2 ;  /* 0x0001180201007387 */ /* 0x0001e80000100800 */
[----:B------:R-:W-:Y:S04]  /*14950*/  STL [R1+0x8c], R43 ;  /* 0x00008c2b01007387 */ /* 0x000fe80000100800 */
[----:B------:R1:W-:Y:S04]  /*14960*/  STL [R1+0x114], R36 ;  /* 0x0001142401007387 */ /* 0x0003e80000100800 */
[----:B------:R-:W2:Y:S04]  /*14970*/  LDL R50, [R1+0x670] ;  /* 0x0006700001327983 */ /* 0x000ea80000100800 */
[----:B------:R-:W3:Y:S01]  /*14980*/  LDL R39, [R1+0x674] ;  /* 0x0006740001277983 */ /* 0x000ee20000100800 */
[----:B------:R-:W-:Y:S01]  /*14990*/  FADD R33, R28, -R36 ;  /* 0x800000241c217221 */ /* 0x000fe20000000000 */
[--C-:B------:R-:W-:Y:S01]  /*149a0*/  FADD R34, R34, -R2.reuse ;  /* 0x8000000222227221 */ /* 0x100fe20000000000 */
[----:B------:R-:W-:-:S02]  /*149b0*/  FADD R26, R31, -R2 ;  /* 0x800000021f1a7221 */ /* 0x000fc40000000000 */
[----:B------:R-:W-:Y:S01]  /*149c0*/  FMUL R24, R33, 1.4426950216293334961 ;  /* 0x3fb8aa3b21187820 */ /* 0x000fe20000400000 */
[----:B------:R-:W-:Y:S01]  /*149d0*/  FMUL R34, R34, 1.4426950216293334961 ;  /* 0x3fb8aa3b22227820 */ /* 0x000fe20000400000 */
[----:B------:R-:W-:Y:S01]  /*149e0*/  FADD R33, R46, -R36 ;  /* 0x800000242e217221 */ /* 0x000fe20000000000 */
[----:B------:R-:W-:Y:S02]  /*149f0*/  FMUL R26, R26, 1.4426950216293334961 ;  /* 0x3fb8aa3b1a1a7820 */ /* 0x000fe40000400000 */
[----:B0-----:R-:W0:Y:S01]  /*14a00*/  MUFU.EX2 R2, R34 ;  /* 0x0000002200027308 */ /* 0x001e220000000800 */
[----:B------:R-:W-:-:S07]  /*14a10*/  FMUL R33, R33, 1.4426950216293334961 ;  /* 0x3fb8aa3b21217820 */ /* 0x000fce0000400000 */
[----:B------:R-:W0:Y:S08]  /*14a20*/  MUFU.EX2 R41, R26 ;  /* 0x0000001a00297308 */ /* 0x000e300000000800 */
[----:B-1----:R-:W1:Y:S08]  /*14a30*/  MUFU.EX2 R36, R24 ;  /* 0x0000001800247308 */ /* 0x002e700000000800 */
[----:B------:R-:W1:Y:S01]  /*14a40*/  MUFU.EX2 R40, R33 ;  /* 0x0000002100287308 */ /* 0x000e620000000800 */
[----:B0-----:R-:W-:Y:S04]  /*14a50*/  STL [R1+0x98], R2 ;  /* 0x0000980201007387 */ /* 0x001fe80000100800 */
[----:B------:R-:W-:Y:S01]  /*14a60*/  STL [R1+0x94], R41 ;  /* 0x0000942901007387 */ /* 0x000fe20000100800 */
[----:B----4-:R-:W-:-:S03]  /*14a70*/  FMNMX R34, R61, R35, !PT ;  /* 0x000000233d227209 */ /* 0x010fc60007800000 */
[----:B-1----:R-:W-:Y:S04]  /*14a80*/  STL [R1+0xa0], R36 ;  /* 0x0000a02401007387 */ /* 0x002fe80000100800 */
[----:B------:R-:W-:Y:S04]  /*14a90*/  STL [R1+0x10c], R34 ;  /* 0x00010c2201007387 */ /* 0x000fe80000100800 */
[----:B------:R-:W-:Y:S04]  /*14aa0*/  STL [R1+0x9c], R40 ;  /* 0x00009c2801007387 */ /* 0x000fe80000100800 */
[----:B------:R-:W4:Y:S04]  /*14ab0*/  LDL R35, [R1+0x678] ;  /* 0x0006780001237983 */ /* 0x000f280000100800 */
[----:B------:R-:W0:Y:S04]  /*14ac0*/  SHFL.BFLY PT, R32, R17, 0x2, 0x1f ;  /* 0x0c401f0011207f89 */ /* 0x000e2800000e0000 */
[----:B------:R-:W1:Y:S04]  /*14ad0*/  SHFL.BFLY PT, R26, R16, 0x1, 0x1f ;  /* 0x0c201f00101a7f89 */ /* 0x000e6800000e0000 */
[----:B------:R-:W1:Y:S01]  /*14ae0*/  SHFL.BFLY PT, R31, R18, 0x1, 0x1f ;  /* 0x0c201f00121f7f89 */ /* 0x000e6200000e0000 */
[----:B0-----:R-:W-:-:S05]  /*14af0*/  FADD R17, R17, R32 ;  /* 0x0000002011117221 */ /* 0x001fca0000000000 */
[----:B------:R-:W0:Y:S01]  /*14b00*/  SHFL.BFLY PT, R28, R17, 0x1, 0x1f ;  /* 0x0c201f00111c7f89 */ /* 0x000e2200000e0000 */
[----:B------:R-:W-:Y:S01]  /*14b10*/  FADD R30, R30, -R34 ;  /* 0x800000221e1e7221 */ /* 0x000fe20000000000 */
[----:B-1----:R-:W-:Y:S01]  /*14b20*/  FADD R16, R16, R26 ;  /* 0x0000001a10107221 */ /* 0x002fe20000000000 */
[----:B------:R-:W-:Y:S01]  /*14b30*/  FADD R26, R38, -R34 ;  /* 0x80000022261a7221 */ /* 0x000fe20000000000 */
[----:B------:R-:W-:Y:S01]  /*14b40*/  FADD R18, R18, R31 ;  /* 0x0000001f12127221 */ /* 0x000fe20000000000 */
[----:B------:R-:W-:-:S04]  /*14b50*/  FMUL R30, R30, 1.4426950216293334961 ;  /* 0x3fb8aa3b1e1e7820 */ /* 0x000fc80000400000 */
[----:B------:R-:W1:Y:S01]  /*14b60*/  MUFU.EX2 R37, R30 ;  /* 0x0000001e00257308 */ /* 0x000e620000000800 */
[----:B0-----:R-:W-:Y:S01]  /*14b70*/  FADD R17, R17, R28 ;  /* 0x0000001c11117221 */ /* 0x001fe20000000000 */
[----:B------:R-:W-:-:S06]  /*14b80*/  FMUL R28, R26, 1.4426950216293334961 ;  /* 0x3fb8aa3b1a1c7820 */ /* 0x000fcc0000400000 */
[----:B------:R0:W2:Y:S01]  /*14b90*/  MUFU.EX2 R38, R28 ;  /* 0x0000001c00267308 */ /* 0x0000a20000000800 */
[----:B-1----:R-:W-:Y:S01]  /*14ba0*/  STL [R1+0xb0], R37 ;  /* 0x0000b02501007387 */ /* 0x002fe20000100800 */
[----:B0-----:R-:W-:-:S03]  /*14bb0*/  FADD R28, R2, R41 ;  /* 0x00000029021c7221 */ /* 0x001fc60000000000 */
[----:B------:R-:W0:Y:S02]  /*14bc0*/  SHFL.BFLY PT, R24, R19, 0x1, 0x1f ;  /* 0x0c201f0013187f89 */ /* 0x000e2400000e0000 */
[----:B0-----:R-:W-:Y:S01]  /*14bd0*/  FADD R19, R19, R24 ;  /* 0x0000001813137221 */ /* 0x001fe20000000000 */
[----:B--2---:R-:W-:-:S05]  /*14be0*/  FMNMX R31, R44, R50, !PT ;  /* 0x000000322c1f7209 */ /* 0x004fca0007800000 */
[--C-:B------:R-:W-:Y:S01]  /*14bf0*/  FADD R26, R22, -R31.reuse ;  /* 0x8000001f161a7221 */ /* 0x100fe20000000000 */
[----:B------:R-:W-:-:S04]  /*14c00*/  FADD R22, R29, -R31 ;  /* 0x8000001f1d167221 */ /* 0x000fc80000000000 */
[----:B------:R-:W-:Y:S01]  /*14c10*/  FMUL R34, R22, 1.4426950216293334961 ;  /* 0x3fb8aa3b16227820 */ /* 0x000fe20000400000 */
[----:B------:R-:W-:-:S03]  /*14c20*/  FADD R22, R36, R40 ;  /* 0x0000002824167221 */ /* 0x000fc60000000000 */
[----:B------:R-:W0:Y:S01]  /*14c30*/  MUFU.EX2 R36, R34 ;  /* 0x0000002200247308 */ /* 0x000e220000000800 */
[----:B---3--:R-:W-:Y:S01]  /*14c40*/  FMNMX R39, R45, R39, !PT ;  /* 0x000000272d277209 */ /* 0x008fe20007800000 */
[----:B------:R-:W-:Y:S04]  /*14c50*/  STL [R1+0x104], R31 ;  /* 0x0001041f01007387 */ /* 0x000fe80000100800 */
[----:B------:R4:W-:Y:S04]  /*14c60*/  STL [R1+0x100], R39 ;  /* 0x0001002701007387 */ /* 0x0009e80000100800 */
[----:B------:R-:W-:Y:S04]  /*14c70*/  STL [R1+0xa4], R38 ;  /* 0x0000a42601007387 */ /* 0x000fe80000100800 */
[----:B------:R-:W2:Y:S04]  /*14c80*/  LDL R2, [R1+0x67c] ;  /* 0x00067c0001027983 */ /* 0x000ea80000100800 */
[----:B------:R-:W3:Y:S04]  /*14c90*/  LDL.LU R75, [R1] ;  /* 0x00000000014b7983 */ /* 0x000ee80000300800 */
[----:B0-----:R-:W-:Y:S04]  /*14ca0*/  STL [R1+0xb4], R36 ;  /* 0x0000b42401007387 */ /* 0x001fe80000100800 */
[----:B------:R-:W3:Y:S01]  /*14cb0*/  LDL.LU R68, [R1+0x4] ;  /* 0x0000040001447983 */ /* 0x000ee20000300800 */
[--C-:B------:R-:W-:Y:S01]  /*14cc0*/  FADD R24, R14, -R39.reuse ;  /* 0x800000270e187221 */ /* 0x100fe20000000000 */
[----:B------:R-:W-:-:S02]  /*14cd0*/  FADD R21, R21, -R39 ;  /* 0x8000002715157221 */ /* 0x000fc40000000000 */
[----:B------:R-:W3:Y:S04]  /*14ce0*/  LDL R63, [R1+0x714] ;  /* 0x00071400013f7983 */ /* 0x000ee80000100800 */
[----:B------:R-:W3:Y:S01]  /*14cf0*/  LDL R74, [R1+0x710] ;  /* 0x00071000014a7983 */ /* 0x000ee20000100800 */
[----:B----4-:R-:W-:-:S05]  /*14d00*/  FMNMX R39, R23, R35, !PT ;  /* 0x0000002317277209 */ /* 0x010fca0007800000 */
[----:B------:R-:W-:Y:S04]  /*14d10*/  STL [R1+0xf8], R39 ;  /* 0x0000f82701007387 */ /* 0x000fe80000100800 */
[----:B------:R-:W4:Y:S04]  /*14d20*/  LDL R73, [R1+0x70c] ;  /* 0x00070c0001497983 */ /* 0x000f280000100800 */
[----:B------:R-:W4:Y:S04]  /*14d30*/  LDL R62, [R1+0x708] ;  /* 0x00070800013e7983 */ /* 0x000f280000100800 */
[----:B------:R-:W4:Y:S04]  /*14d40*/  LDL R90, [R1+0x704] ;  /* 0x00070400015a7983 */ /* 0x000f280000100800 */
[----:B------:R-:W0:Y:S01]  /*14d50*/  SHFL.BFLY PT, R32, R10, 0x1, 0x1f ;  /* 0x0c201f000a207f89 */ /* 0x000e2200000e0000 */
[----:B------:R-:W-:Y:S01]  /*14d60*/  FMUL R26, R26, 1.4426950216293334961 ;  /* 0x3fb8aa3b1a1a7820 */ /* 0x000fe20000400000 */
[----:B------:R-:W-:-:S03]  /*14d70*/  FADD R14, R5, R49 ;  /* 0x00000031050e7221 */ /* 0x000fc60000000000 */
[----:B------:R1:W-:Y:S01]  /*14d80*/  MUFU.EX2 R5, R26 ;  /* 0x0000001a00057308 */ /* 0x0003e20000000800 */
[----:B------:R-:W-:Y:S01]  /*14d90*/  FADD R31, R47, R48 ;  /* 0x000000302f1f7221 */ /* 0x000fe20000000000 */
[----:B-1----:R-:W-:Y:S01]  /*14da0*/  FADD R26, R42, R43 ;  /* 0x0000002b2a1a7221 */ /* 0x002fe20000000000 */
[----:B------:R-:W-:Y:S04]  /*14db0*/  SHFL.BFLY PT, R30, R28, 0x2, 0x1f ;  /* 0x0c401f001c1e7f89 */ /* 0x000fe800000e0000 */
[----:B------:R-:W1:Y:S01]  /*14dc0*/  SHFL.BFLY PT, R29, R26, 0x2, 0x1f ;  /* 0x0c401f001a1d7f89 */ /* 0x000e6200000e0000 */
[----:B0-----:R-:W-:-:S03]  /*14dd0*/  FADD R10, R10, R32 ;  /* 0x000000200a0a7221 */ /* 0x001fc60000000000 */
[----:B------:R-:W0:Y:S04]  /*14de0*/  SHFL.BFLY PT, R32, R31, 0x2, 0x1f ;  /* 0x0c401f001f207f89 */ /* 0x000e2800000e0000 */
[----:B------:R-:W0:Y:S01]  /*14df0*/  SHFL.BFLY PT, R33, R14, 0x2, 0x1f ;  /* 0x0c401f000e217f89 */ /* 0x000e2200000e0000 */
[----:B------:R-:W-:Y:S01]  /*14e00*/  FMUL R21, R21, 1.4426950216293334961 ;  /* 0x3fb8aa3b15157820 */ /* 0x000fe20000400000 */
[--C-:B------:R-:W-:Y:S01]  /*14e10*/  FADD R23, R20, -R39.reuse ;  /* 0x8000002714177221 */ /* 0x100fe20000000000 */
[----:B------:R-:W-:Y:S02]  /*14e20*/  FMUL R34, R24, 1.4426950216293334961 ;  /* 0x3fb8aa3b18227820 */ /* 0x000fe40000400000 */
[----:B------:R1:W-:Y:S01]  /*14e30*/  MUFU.EX2 R35, R21 ;  /* 0x0000001500237308 */ /* 0x0003e20000000800 */
[----:B------:R-:W-:Y:S01]  /*14e40*/  FADD R13, R13, -R39 ;  /* 0x800000270d0d7221 */ /* 0x000fe20000000000 */
[----:B-1----:R-:W-:Y:S01]  /*14e50*/  FADD R21, R26, R29 ;  /* 0x0000001d1a157221 */ /* 0x002fe20000000000 */
[----:B------:R-:W-:Y:S01]  /*14e60*/  FMUL R26, R23, 1.4426950216293334961 ;  /* 0x3fb8aa3b171a7820 */ /* 0x000fe20000400000 */
[----:B------:R-:W-:-:S04]  /*14e70*/  FADD R23, R28, R30 ;  /* 0x0000001e1c177221 */ /* 0x000fc80000000000 */
[----:B------:R-:W1:Y:S01]  /*14e80*/  MUFU.EX2 R34, R34 ;  /* 0x0000002200227308 */ /* 0x000e620000000800 */
[----:B0-----:R-:W-:Y:S01]  /*14e90*/  FADD R20, R31, R32 ;  /* 0x000000201f147221 */ /* 0x001fe20000000000 */
[----:B------:R-:W-:-:S06]  /*14ea0*/  FADD R14, R14, R33 ;  /* 0x000000210e0e7221 */ /* 0x000fcc0000000000 */
[----:B------:R-:W0:Y:S01]  /*14eb0*/  MUFU.EX2 R32, R26 ;  /* 0x0000001a00207308 */ /* 0x000e220000000800 */
[----:B-1----:R-:W-:Y:S04]  /*14ec0*/  STL [R1+0xc0], R34 ;  /* 0x0000c02201007387 */ /* 0x002fe80000100800 */
[----:B------:R-:W-:Y:S04]  /*14ed0*/  STL [R1+0xbc], R35 ;  /* 0x0000bc2301007387 */ /* 0x000fe80000100800 */
[----:B0-----:R-:W-:Y:S01]  /*14ee0*/  STL [R1+0xc8], R32 ;  /* 0x0000c82001007387 */ /* 0x001fe20000100800 */
[----:B--2---:R-:W-:Y:S01]  /*14ef0*/  FMNMX R2, R15, R2, !PT ;  /* 0x000000020f027209 */ /* 0x004fe20007800000 */
[----:B------:R-:W-:-:S04]  /*14f00*/  FMUL R15, R13, 1.4426950216293334961 ;  /* 0x3fb8aa3b0d0f7820 */ /* 0x000fc80000400000 */
[----:B---3--:R-:W-:-:S04]  /*14f10*/  FADD R29, R75, -R2 ;  /* 0x800000024b1d7221 */ /* 0x008fc80000000000 */
[----:B------:R-:W-:Y:S01]  /*14f20*/  FMUL R29, R29, 1.4426950216293334961 ;  /* 0x3fb8aa3b1d1d7820 */ /* 0x000fe20000400000 */
[----:B------:R-:W-:Y:S01]  /*14f30*/  FADD R30, R68, -R2 ;  /* 0x80000002441e7221 */ /* 0x000fe20000000000 */
[----:B------:R-:W0:Y:S03]  /*14f40*/  MUFU.EX2 R33, R15 ;  /* 0x0000000f00217308 */ /* 0x000e260000000800 */
[----:B------:R-:W-:-:S05]  /*14f50*/  FMUL R30, R30, 1.4426950216293334961 ;  /* 0x3fb8aa3b1e1e7820 */ /* 0x000fca0000400000 */
[----:B------:R-:W1:Y:S08]  /*14f60*/  MUFU.EX2 R29, R29 ;  /* 0x0000001d001d7308 */ /* 0x000e700000000800 */
[----:B------:R-:W2:Y:S01]  /*14f70*/  MUFU.EX2 R31, R30 ;  /* 0x0000001e001f7308 */ /* 0x000ea20000000800 */
[----:B------:R-:W-:Y:S04]  /*14f80*/  STL [R1+0xd4], R2 ;  /* 0x0000d40201007387 */ /* 0x000fe80000100800 */
[----:B0-----:R-:W-:Y:S04]  /*14f90*/  STL [R1+0xc4], R33 ;  /* 0x0000c42101007387 */ /* 0x001fe80000100800 */
[----:B------:R-:W-:Y:S04]  /*14fa0*/  STL [R1+0x8d8], R2 ;  /* 0x0008d80201007387 */ /* 0x000fe80000100800 */
[----:B-1----:R-:W-:Y:S04]  /*14fb0*/  STL [R1+0xd0], R29 ;  /* 0x0000d01d01007387 */ /* 0x002fe80000100800 */
[----:B--2---:R-:W-:Y:S04]  /*14fc0*/  STL [R1+0xcc], R31 ;  /* 0x0000cc1f01007387 */ /* 0x004fe80000100800 */
[----:B------:R-:W2:Y:S04]  /*14fd0*/  LDL R91, [R1+0x700] ;  /* 0x00070000015b7983 */ /* 0x000ea80000100800 */
[----:B------:R-:W3:Y:S04]  /*14fe0*/  LDL R72, [R1+0x6fc] ;  /* 0x0006fc0001487983 */ /* 0x000ee80000100800 */
[----:B------:R-:W3:Y:S04]  /*14ff0*/  LDL R97, [R1+0x6f8] ;  /* 0x0006f80001617983 */ /* 0x000ee80000100800 */
[----:B------:R-:W3:Y:S04]  /*15000*/  LDL R75, [R1+0x6f4] ;  /* 0x0006f400014b7983 */ /* 0x000ee80000100800 */
[----:B------:R-:W3:Y:S04]  /*15010*/  LDL R68, [R1+0x6f0] ;  /* 0x0006f00001447983 */ /* 0x000ee80000100800 */
[----:B------:R0:W-:Y:S04]  /*15020*/  @P0 STS [R63+0x40000], R10 ;  /* 0x0400000a3f000388 */ /* 0x0001e80000000800 */
[----:B------:R-:W-:Y:S04]  /*15030*/  STL [R1+0x8e8], R5 ;  /* 0x0008e80501007387 */ /* 0x000fe80000100800 */
[----:B------:R1:W-:Y:S04]  /*15040*/  @P0 STS [R74+0x40000], R18 ;  /* 0x040000124a000388 */ /* 0x0003e80000000800 */
[----:B0-----:R-:W3:Y:S04]  /*15050*/  LDL R63, [R1+0x6ec] ;  /* 0x0006ec00013f7983 */ /* 0x001ee80000100800 */
[----:B----4-:R0:W-:Y:S04]  /*15060*/  @P0 STS [R73+0x40000], R17 ;  /* 0x0400001149000388 */ /* 0x0101e80000000800 */
[----:B-1----:R-:W4:Y:S04]  /*15070*/  LDL R74, [R1+0x6e8] ;  /* 0x0006e800014a7983 */ /* 0x002f280000100800 */
[----:B------:R1:W-:Y:S04]  /*15080*/  @P0 STS [R62+0x40000], R16 ;  /* 0x040000103e000388 */ /* 0x0003e80000000800 */
[----:B0-----:R-:W4:Y:S04]  /*15090*/  LDL R73, [R1+0x6e4] ;  /* 0x0006e40001497983 */ /* 0x001f280000100800 */
[----:B------:R0:W-:Y:S04]  /*150a0*/  @P0 STS [R90+0x40000], R19 ;  /* 0x040000135a000388 */ /* 0x0001e80000000800 */
[----:B-1----:R-:W4:Y:S04]  /*150b0*/  LDL R62, [R1+0x6e0] ;  /* 0x0006e000013e7983 */ /* 0x002f280000100800 */
[----:B0-----:R-:W4:Y:S04]  /*150c0*/  LDL R90, [R1+0x6dc] ;  /* 0x0006dc00015a7983 */ /* 0x001f280000100800 */
[----:B------:R-:W0:Y:S04]  /*150d0*/  SHFL.BFLY PT, R24, R22, 0x2, 0x1f ;  /* 0x0c401f0016187f89 */ /* 0x000e2800000e0000 */
[----:B------:R-:W1:Y:S04]  /*150e0*/  SHFL.BFLY PT, R26, R23, 0x1, 0x1f ;  /* 0x0c201f00171a7f89 */ /* 0x000e6800000e0000 */
[----:B------:R-:W1:Y:S01]  /*150f0*/  SHFL.BFLY PT, R28, R14, 0x1, 0x1f ;  /* 0x0c201f000e1c7f89 */ /* 0x000e6200000e0000 */
[----:B0-----:R-:W-:-:S03]  /*15100*/  FADD R13, R22, R24 ;  /* 0x00000018160d7221 */ /* 0x001fc60000000000 */
[----:B------:R-:W0:Y:S04]  /*15110*/  SHFL.BFLY PT, R22, R20, 0x1, 0x1f ;  /* 0x0c201f0014167f89 */ /* 0x000e2800000e0000 */
[----:B------:R-:W0:Y:S04]  /*15120*/  SHFL.BFLY PT, R24, R21, 0x1, 0x1f ;  /* 0x0c201f0015187f89 */ /* 0x000e2800000e0000 */
[----:B------:R-:W0:Y:S01]  /*15130*/  SHFL.BFLY PT, R15, R13, 0x1, 0x1f ;  /* 0x0c201f000d0f7f89 */ /* 0x000e2200000e0000 */
[----:B-1----:R-:W-:Y:S01]  /*15140*/  FADD R17, R23, R26 ;  /* 0x0000001a17117221 */ /* 0x002fe20000000000 */
[----:B------:R-:W-:Y:S01]  /*15150*/  FADD R10, R14, R28 ;  /* 0x0000001c0e0a7221 */ /* 0x000fe20000000000 */
[----:B------:R-:W-:Y:S01]  /*15160*/  FADD R26, R37, R38 ;  /* 0x00000026251a7221 */ /* 0x000fe20000000000 */
[----:B------:R-:W-:-:S04]  /*15170*/  FADD R23, R5, R36 ;  /* 0x0000002405177221 */ /* 0x000fc80000000000 */
[----:B------:R-:W1:Y:S01]  /*15180*/  SHFL.BFLY PT, R28, R26, 0x2, 0x1f ;  /* 0x0c401f001a1c7f89 */ /* 0x000e6200000e0000 */
[----:B0-----:R-:W-:Y:S01]  /*15190*/  FADD R14, R20, R22 ;  /* 0x00000016140e7221 */ /* 0x001fe20000000000 */
[----:B------:R-:W-:Y:S01]  /*151a0*/  FADD R22, R34, R35 ;  /* 0x0000002322167221 */ /* 0x000fe20000000000 */
[----:B------:R-:W-:Y:S01]  /*151b0*/  FADD R20, R29, R31 ;  /* 0x0000001f1d147221 */ /* 0x000fe20000000000 */
[----:B------:R-:W-:Y:S01]  /*151c0*/  FADD R16, R21, R24 ;  /* 0x0000001815107221 */ /* 0x000fe20000000000 */
[----:B------:R-:W-:Y:S01]  /*151d0*/  FADD R21, R32, R33 ;  /* 0x0000002120157221 */ /* 0x000fe20000000000 */
[----:B------:R-:W0:Y:S01]  /*151e0*/  SHFL.BFLY PT, R24, R23, 0x2, 0x1f ;  /* 0x0c401f0017187f89 */ /* 0x000e2200000e0000 */
[----:B------:R-:W-:-:S03]  /*151f0*/  FADD R15, R13, R15 ;  /* 0x0000000f0d0f7221 */ /* 0x000fc60000000000 */
[----:B------:R-:W0:Y:S04]  /*15200*/  SHFL.BFLY PT, R19, R22, 0x2, 0x1f ;  /* 0x0c401f0016137f89 */ /* 0x000e2800000e0000 */
[----:B------:R-:W0:Y:S04]  /*15210*/  SHFL.BFLY PT, R18, R21, 0x2, 0x1f ;  /* 0x0c401f0015127f89 */ /* 0x000e2800000e0000 */
[----:B------:R-:W0:Y:S01]  /*15220*/  SHFL.BFLY PT, R13, R20, 0x2, 0x1f ;  /* 0x0c401f00140d7f89 */ /* 0x000e2200000e0000 */
[----:B-1----:R-:W-:-:S03]  /*15230*/  FADD R26, R26, R28 ;  /* 0x0000001c1a1a7221 */ /* 0x002fc60000000000 */
[----:B------:R-:W4:Y:S04]  /*15240*/  LDL.LU.64 R30, [R1+0x18] ;  /* 0x00001800011e7983 */ /* 0x000f280000300a00 */
[----:B------:R-:W4:Y:S01]  /*15250*/  LDL.64 R46, [R1+0x890] ;  /* 0x00089000012e7983 */ /* 0x000f220000100a00 */
[----:B0-----:R-:W-:-:S03]  /*15260*/  FADD R23, R23, R24 ;  /* 0x0000001817177221 */ /* 0x001fc60000000000 */
[----:B------:R-:W4:Y:S01]  /*15270*/  LDL.64 R44, [R1+0x880] ;  /* 0x00088000012c7983 */ /* 0x000f220000100a00 */
[----:B------:R-:W-:-:S03]  /*15280*/  FADD R19, R22, R19 ;  /* 0x0000001316137221 */ /* 0x000fc60000000000 */
[----:B------:R-:W4:Y:S01]  /*15290*/  LDL.64 R42, [R1+0x878] ;  /* 0x00087800012a7983 */ /* 0x000f220000100a00 */
[----:B------:R-:W-:-:S03]  /*152a0*/  FADD R18, R21, R18 ;  /* 0x0000001215127221 */ /* 0x000fc60000000000 */
[----:B------:R-:W-:Y:S01]  /*152b0*/  SHFL.BFLY PT, R22, R19, 0x1, 0x1f ;  /* 0x0c201f0013167f89 */ /* 0x000fe200000e0000 */
[----:B------:R-:W-:-:S03]  /*152c0*/  FADD R13, R20, R13 ;  /* 0x0000000d140d7221 */ /* 0x000fc60000000000 */
[----:B------:R-:W-:Y:S04]  /*152d0*/  SHFL.BFLY PT, R21, R23, 0x1, 0x1f ;  /* 0x0c201f0017157f89 */ /* 0x000fe800000e0000 */
[----:B------:R-:W-:Y:S04]  /*152e0*/  SHFL.BFLY PT, R20, R26, 0x1, 0x1f ;  /* 0x0c201f001a147f89 */ /* 0x000fe800000e0000 */
[----:B------:R-:W0:Y:S04]  /*152f0*/  SHFL.BFLY PT, R24, R18, 0x1, 0x1f ;  /* 0x0c201f0012187f89 */ /* 0x000e2800000e0000 */
[----:B------:R-:W1:Y:S04]  /*15300*/  SHFL.BFLY PT, R28, R13, 0x1, 0x1f ;  /* 0x0c201f000d1c7f89 */ /* 0x000e6800000e0000 */
[----:B------:R-:W4:Y:S04]  /*15310*/  LDL.64 R40, [R1+0x860] ;  /* 0x0008600001287983 */ /* 0x000f280000100a00 */
[----:B------:R-:W4:Y:S01]  /*15320*/  LDL.64 R38, [R1+0x858] ;  /* 0x0008580001267983 */ /* 0x000f220000100a00 */
[----:B0-----:R-:W-:Y:S01]  /*15330*/  FADD R18, R18, R24 ;  /* 0x0000001812127221 */ /* 0x001fe20000000000 */
[----:B-1----:R-:W-:-:S02]  /*15340*/  FADD R13, R13, R28 ;  /* 0x0000001c0d0d7221 */ /* 0x002fc40000000000 */
[----:B--2---:R0:W-:Y:S04]  /*15350*/  @P0 STS [R91+0x40000], R10 ;  /* 0x0400000a5b000388 */ /* 0x0041e80000000800 */
[----:B---3--:R1:W-:Y:S04]  /*15360*/  @P0 STS [R72+0x40000], R14 ;  /* 0x0400000e48000388 */ /* 0x0083e80000000800 */
[----:B------:R-:W-:Y:S01]  /*15370*/  @P0 STS [R97+0x40000], R16 ;  /* 0x0400001061000388 */ /* 0x000fe20000000800 */
[----:B0-----:R-:W-:-:S03]  /*15380*/  FADD R10, R26, R20 ;  /* 0x000000141a0a7221 */ /* 0x001fc60000000000 */
[----:B------:R0:W-:Y:S01]  /*15390*/  @P0 STS [R75+0x40000], R17 ;  /* 0x040000114b000388 */ /* 0x0001e20000000800 */
[----:B-1----:R-:W-:-:S03]  /*153a0*/  FADD R14, R23, R21 ;  /* 0x00000015170e7221 */ /* 0x002fc60000000000 */
[----:B------:R1:W-:Y:S04]  /*153b0*/  @P0 STS [R68+0x40000], R15 ;  /* 0x0400000f44000388 */ /* 0x0003e80000000800 */
[----:B------:R-:W2:Y:S04]  /*153c0*/  LDL.64 R20, [R1+0x868] ;  /* 0x0008680001147983 */ /* 0x000ea80000100a00 */
[----:B0-----:R-:W3:Y:S01]  /*153d0*/  LDL.64 R16, [R1+0x888] ;  /* 0x0008880001107983 */ /* 0x001ee20000100a00 */
[----:B-1----:R-:W-:-:S03]  /*153e0*/  FADD R15, R19, R22 ;  /* 0x00000016130f7221 */ /* 0x002fc60000000000 */
[----:B------:R-:W-:Y:S04]  /*153f0*/  @P0 STS [R63+0x40000], R10 ;  /* 0x0400000a3f000388 */ /* 0x000fe80000000800 */
[----:B----4-:R-:W-:Y:S04]  /*15400*/  @P0 STS [R74+0x40000], R14 ;  /* 0x0400000e4a000388 */ /* 0x010fe80000000800 */
[----:B------:R-:W-:Y:S04]  /*15410*/  @P0 STS [R73+0x40000], R15 ;  /* 0x0400000f49000388 */ /* 0x000fe80000000800 */
[----:B------:R0:W-:Y:S04]  /*15420*/  @P0 STS [R62+0x40000], R18 ;  /* 0x040000123e000388 */ /* 0x0001e80000000800 */
[----:B------:R-:W-:Y:S01]  /*15430*/  @P0 STS [R90+0x40000], R13 ;  /* 0x0400000d5a000388 */ /* 0x000fe20000000800 */
[----:B------:R-:W-:Y:S06]  /*15440*/  BAR.SYNC.DEFER_BLOCKING 0x0 ;  /* 0x0000000000007b1d */ /* 0x000fec0000010000 */
[----:B0-----:R-:W4:Y:S04]  /*15450*/  LDL.64 R18, [R1+0x870] ;  /* 0x0008700001127983 */ /* 0x001f280000100a00 */
[----:B------:R-:W0:Y:S04]  /*15460*/  LDS R10, [R123+0x40000] ;  /* 0x040000007b0a7984 */ /* 0x000e280000000800 */
[----:B0-----:R-:W0:Y:S02]  /*15470*/  SHFL.BFLY PT, R13, R10, 0x1, 0x1f ;  /* 0x0c201f000a0d7f89 */ /* 0x001e2400000e0000 */
[----:B0-----:R-:W-:-:S05]  /*15480*/  FADD R10, R10, R13 ;  /* 0x0000000d0a0a7221 */ /* 0x001fca0000000000 */
[----:B------:R0:W-:Y:S01]  /*15490*/  @!P6 STS [R123+0x40000], R10 ;  /* 0x0400000a7b00e388 */ /* 0x0001e20000000800 */
[----:B------:R-:W-:Y:S01]  /*154a0*/  BAR.SYNC.DEFER_BLOCKING 0x0 ;  /* 0x0000000000007b1d */ /* 0x000fe20000010000 */
[----:B0-----:R-:W-:-:S05]  /*154b0*/  FADD R10, -R0, R83 ;  /* 0x00000053000a7221 */ /* 0x001fca0000000100 */
[----:B------:R-:W2:Y:S04]  /*154c0*/  LDL.LU R83, [R1+0x960] ;  /* 0x0009600001537983 */ /* 0x000ea80000300800 */
[----:B------:R-:W2:Y:S04]  /*154d0*/  LDL.LU R0, [R1+0x95c] ;  /* 0x00095c0001007983 */ /* 0x000ea80000300800 */
[----:B------:R-:W-:Y:S04]  /*154e0*/  LDS R14, [R25+0x40000] ;  /* 0x04000000190e7984 */ /* 0x000fe80000000800 */
[----:B------:R-:W0:Y:S01]  /*154f0*/  LDS R15, [R27+0x40000] ;  /* 0x040000001b0f7984 */ /* 0x000e220000000800 */
[----:B------:R-:W-:Y:S01]  /*15500*/  FMUL R13, R10, 1.4426950216293334961 ;  /* 0x3fb8aa3b0a0d7820 */ /* 0x000fe20000400000 */
[----:B------:R-:W-:-:S02]  /*15510*/  FADD R10, -R96, R80 ;  /* 0x00000050600a7221 */ /* 0x000fc40000000100 */
[----:B------:R-:W3:Y:S02]  /*15520*/  LDL.64 R36, [R1+0x850] ;  /* 0x0008500001247983 */ /* 0x000ee40000100a00 */
[----:B------:R-:W-:Y:S01]  /*15530*/  FMUL R10, R10, 1.4426950216293334961 ;  /* 0x3fb8aa3b0a0a7820 */ /* 0x000fe20000400000 */
[----:B------:R-:W-:Y:S01]  /*15540*/  MUFU.EX2 R54, R13 ;  /* 0x0000000d00367308 */ /* 0x000fe20000000800 */
[----:B------:R-:W3:Y:S04]  /*15550*/  LDL.64 R34, [R1+0x848] ;  /* 0x0008480001227983 */ /* 0x000ee80000100a00 */
[----:B------:R-:W3:Y:S03]  /*15560*/  LDL.64 R32, [R1+0x840] ;  /* 0x0008400001207983 */ /* 0x000ee60000100a00 */
[----:B------:R1:W0:Y:S01]  /*15570*/  MUFU.EX2 R55, R10 ;  /* 0x0000000a00377308 */ /* 0x0002220000000800 */
[----:B------:R-:W3:Y:S04]  /*15580*/  LDL.LU R80, [R1+0x958] ;  /* 0x0009580001507983 */ /* 0x000ee80000300800 */
[----:B------:R-:W3:Y:S04]  /*15590*/  LDL.64 R28, [R1+0x830] ;  /* 0x00083000011c7983 */ /* 0x000ee80000100a00 */
[----:B-1----:R-:W-:Y:S04]  /*155a0*/  LDS R10, [R11+0x40000] ;  /* 0x040000000b0a7984 */ /* 0x002fe80000000800 */
[----:B------:R-:W1:Y:S01]  /*155b0*/  LDS R11, [R12+0x40000] ;  /* 0x040000000c0b7984 */ /* 0x000e620000000800 */
[----:B------:R-:W1:Y:S03]  /*155c0*/  S2R R101, SR_TID.X ;  /* 0x0000000000657919 */ /* 0x000e660000002100 */
[----:B------:R-:W-:Y:S01]  /*155d0*/  LDS R4, [R4+0x40000] ;  /* 0x0400000004047984 */ /* 0x000fe20000000800 */
[----:B0-----:R-:W-:-:S03]  /*155e0*/  FFMA2 R14, R30.F32x2.HI_LO, R54.F32x2.HI_LO, R14.F32x2.HI_LO ;  /* 0x000000361e0e7249 */ /* 0x001fc6000000000e */
[----:B------:R-:W-:Y:S04]  /*155f0*/  LDS R124, [R124+0x40000] ;  /* 0x040000007c7c7984 */ /* 0x000fe80000000800 */
[----:B------:R-:W3:Y:S04]  /*15600*/  LDL.64 R30, [R1+0x838] ;  /* 0x00083800011e7983 */ /* 0x000ee80000100a00 */
[----:B------:R2:W-:Y:S04]  /*15610*/  STL.64 [R1+0xe0], R14 ;  /* 0x0000e00e01007387 */ /* 0x0005e80000100a00 */
[----:B------:R-:W3:Y:S04]  /*15620*/  LDL.64 R26, [R1+0x828] ;  /* 0x00082800011a7983 */ /* 0x000ee80000100a00 */
[----:B------:R-:W3:Y:S04]  /*15630*/  LDL.64 R24, [R1+0x820] ;  /* 0x0008200001187983 */ /* 0x000ee80000100a00 */
[----:B------:R-:W3:Y:S04]  /*15640*/  LDL.64 R22, [R1+0x818] ;  /* 0x0008180001167983 */ /* 0x000ee80000100a00 */
[----:B------:R-:W-:Y:S01]  /*15650*/  LDS R125, [R125+0x40000] ;  /* 0x040000007d7d7984 */ /* 0x000fe20000000800 */
[----:B--2---:R-:W-:-:S05]  /*15660*/  IMAD.WIDE R14, R0, 0x2, R46 ;  /* 0x00000002000e7825 */ /* 0x004fca00078e022e */
[----:B------:R0:W2:Y:S02]  /*15670*/  LDG.E.U16 R106, desc[UR12][R14.64] ;  /* 0x0000000c0e6a7981 */ /* 0x0000a4000c1e1500 */
[----:B0-----:R-:W-:-:S05]  /*15680*/  IMAD.WIDE R14, R0, 0x2, R44 ;  /* 0x00000002000e7825 */ /* 0x001fca00078e022c */
[----:B------:R0:W2:Y:S02]  /*15690*/  LDG.E.U16 R104, desc[UR12][R14.64] ;  /* 0x0000000c0e687981 */ /* 0x0000a4000c1e1500 */
[----:B0-----:R-:W-:Y:S02]  /*156a0*/  IMAD.WIDE R14, R0, 0x2, R20 ;  /* 0x00000002000e7825 */ /* 0x001fe400078e0214 */
[----:B------:R-:W1:Y:S02]  /*156b0*/  LDL.LU.64 R20, [R1+0x20] ;  /* 0x0000200001147983 */ /* 0x000e640000300a00 */
[----:B------:R-:W-:Y:S01]  /*156c0*/  FADD R13, -R84, R81 ;  /* 0x00000051540d7221 */ /* 0x000fe20000000100 */
[----:B------:R-:W-:Y:S01]  /*156d0*/  FADD R12, -R82, R85 ;  /* 0x00000055520c7221 */ /* 0x000fe20000000100 */
[----:B----4-:R-:W-:Y:S01]  /*156e0*/  IMAD.WIDE R18, R0, 0x2, R18 ;  /* 0x0000000200127825 */ /* 0x010fe200078e0212 */
[----:B------:R-:W4:Y:S03]  /*156f0*/  LDG.E.U16 R93, desc[UR12][R14.64] ;  /* 0x0000000c0e5d7981 */ /* 0x000f26000c1e1500 */
[----:B------:R-:W-:Y:S01]  /*15700*/  FMUL R13, R13, 1.4426950216293334961 ;  /* 0x3fb8aa3b0d0d7820 */ /* 0x000fe20000400000 */
[----:B------:R-:W-:Y:S01]  /*15710*/  FMUL R12, R12, 1.4426950216293334961 ;  /* 0x3fb8aa3b0c0c7820 */ /* 0x000fe20000400000 */
[----:B------:R0:W2:Y:S02]  /*15720*/  LDG.E.U16 R94, desc[UR12][R18.64] ;  /* 0x0000000c125e7981 */ /* 0x0000a4000c1e1500 */
[----:B0-----:R-:W-:-:S02]  /*15730*/  IMAD.WIDE R18, R0, 0x2, R38 ;  /* 0x0000000200127825 */ /* 0x001fc400078e0226 */
[----:B------:R-:W-:Y:S02]  /*15740*/  MUFU.EX2 R38, R13 ;  /* 0x0000000d00267308 */ /* 0x000fe40000000800 */
[C---:B---3--:R-:W-:Y:S01]  /*15750*/  IMAD.WIDE R16, R0.reuse, 0x2, R16 ;  /* 0x0000000200107825 */ /* 0x048fe200078e0210 */
[----:B------:R-:W-:Y:S04]  /*15760*/  STL [R1+0x8d0], R0 ;  /* 0x0008d00001007387 */ /* 0x000fe80000100800 */
[----:B------:R0:W3:Y:S01]  /*15770*/  LDG.E.U16 R105, desc[UR12][R16.64] ;  /* 0x0000000c10697981 */ /* 0x0000e2000c1e1500 */
[----:B------:R-:W1:Y:S03]  /*15780*/  MUFU.EX2 R39, R12 ;  /* 0x0000000c00277308 */ /* 0x000e660000000800 */
[----:B------:R-:W2:Y:S04]  /*15790*/  LDL.LU R81, [R1+0x954] ;  /* 0x0009540001517983 */ /* 0x000ea80000300800 */
[----:B------:R-:W2:Y:S01]  /*157a0*/  LDL.LU R84, [R1+0x950] ;  /* 0x0009500001547983 */ /* 0x000ea20000300800 */
[----:B0-----:R-:W-:-:S03]  /*157b0*/  IMAD.WIDE R16, R0, 0x2, R42 ;  /* 0x0000000200107825 */ /* 0x001fc600078e022a */
[----:B------:R-:W2:Y:S04]  /*157c0*/  LDL.LU R85, [R1+0x94c] ;  /* 0x00094c0001557983 */ /* 0x000ea80000300800 */
[----:B------:R-:W2:Y:S04]  /*157d0*/  LDL.LU R82, [R1+0x948] ;  /* 0x0009480001527983 */ /* 0x000ea80000300800 */
[----:B------:R0:W2:Y:S01]  /*157e0*/  LDG.E.U16 R95, desc[UR12][R16.64] ;  /* 0x0000000c105f7981 */ /* 0x0000a2000c1e1500 */
[----:B------:R-:W-:-:S03]  /*157f0*/  IMAD.WIDE R14, R0, 0x2, R36 ;  /* 0x00000002000e7825 */ /* 0x000fc600078e0224 */
[----:B------:R0:W2:Y:S04]  /*15800*/  LDG.E.U16 R92, desc[UR12][R18.64] ;  /* 0x0000000c125c7981 */ /* 0x0000a8000c1e1500 */
[----:B------:R0:W2:Y:S02]  /*15810*/  LDG.E.U16 R100, desc[UR12][R14.64] ;  /* 0x0000000c0e647981 */ /* 0x0000a4000c1e1500 */
[----:B0-----:R-:W-:-:S04]  /*15820*/  IMAD.WIDE R16, R0, 0x2, R40 ;  /* 0x0000000200107825 */ /* 0x001fc800078e0228 */
[C---:B------:R-:W-:Y:S01]  /*15830*/  IMAD.WIDE R18, R0.reuse, 0x2, R32 ;  /* 0x0000000200127825 */ /* 0x040fe200078e0220 */
[----:B------:R0:W2:Y:S03]  /*15840*/  LDG.E.U16 R103, desc[UR12][R16.64] ;  /* 0x0000000c10677981 */ /* 0x0000a6000c1e1500 */
[C---:B------:R-:W-:Y:S01]  /*15850*/  IMAD.WIDE R14, R0.reuse, 0x2, R30 ;  /* 0x00000002000e7825 */ /* 0x040fe200078e021e */
        /* <DEDUP_REMOVED lines=9> */
[----:B------:R-:W-:Y:S01]  /*158f0*/  FADD R18, -R117, R118 ;  /* 0x0000007675127221 */ /* 0x000fe20000000100 */
[----:B------:R0:W2:Y:S04]  /*15900*/  LDG.E.U16 R99, desc[UR12][R16.64] ;  /* 0x0000000c10637981 */ /* 0x0000a8000c1e1500 */
[----:B------:R-:W-:Y:S01]  /*15910*/  LDS R15, [R7+0x40000] ;  /* 0x04000000070f7984 */ /* 0x000fe20000000800 */
[----:B0-----:R-:W-:-:S05]  /*15920*/  IMAD.WIDE R16, R0, 0x2, R22 ;  /* 0x0000000200107825 */ /* 0x001fca00078e0216 */
[----:B------:R0:W2:Y:S01]  /*15930*/  LDG.E.U16 R96, desc[UR12][R16.64] ;  /* 0x0000000c10607981 */ /* 0x0000a2000c1e1500 */
[----:B-1----:R-:W-:-:S03]  /*15940*/  FFMA2 R12, R20.F32x2.HI_LO, R38.F32x2.HI_LO, R10.F32x2.HI_LO ;  /* 0x00000026140c7249 */ /* 0x002fc6000000000a */
[----:B0-----:R-:W-:Y:S01]  /*15950*/  LDS R16, [R9+0x40000] ;  /* 0x0400000009107984 */ /* 0x001fe20000000800 */
[----:B------:R-:W-:Y:S01]  /*15960*/  FADD R10, -R86, R83 ;  /* 0x00000053560a7221 */ /* 0x000fe20000000100 */
[----:B------:R-:W-:Y:S02]  /*15970*/  FADD R11, -R3, R87 ;  /* 0x00000057030b7221 */ /* 0x000fe40000000100 */
[----:B------:R-:W2:Y:S04]  /*15980*/  LDL.LU R83, [R1+0x944] ;  /* 0x0009440001537983 */ /* 0x000ea80000300800 */
[----:B------:R0:W-:Y:S04]  /*15990*/  STL.64 [R1+0xd8], R12 ;  /* 0x0000d80c01007387 */ /* 0x0001e80000100a00 */
[----:B------:R-:W2:Y:S04]  /*159a0*/  LDL.LU R86, [R1+0x940] ;  /* 0x0009400001567983 */ /* 0x000ea80000300800 */
[----:B------:R-:W2:Y:S04]  /*159b0*/  LDL.LU R87, [R1+0x93c] ;  /* 0x00093c0001577983 */ /* 0x000ea80000300800 */
[----:B------:R-:W2:Y:S04]  /*159c0*/  LDL.LU R3, [R1+0x938] ;  /* 0x0009380001037983 */ /* 0x000ea80000300800 */
[----:B------:R-:W2:Y:S04]  /*159d0*/  LDL.LU.64 R44, [R1+0x28] ;  /* 0x00002800012c7983 */ /* 0x000ea80000300a00 */
[----:B------:R-:W3:Y:S04]  /*159e0*/  LDL.LU.64 R42, [R1+0x10] ;  /* 0x00001000012a7983 */ /* 0x000ee80000300a00 */
[----:B------:R-:W4:Y:S01]  /*159f0*/  LDL.LU.64 R40, [R1+0x30] ;  /* 0x0000300001287983 */ /* 0x000f220000300a00 */
[----:B0-----:R-:W-:-:S03]  /*15a00*/  FADD R12, -R119, R121 ;  /* 0x00000079770c7221 */ /* 0x001fc60000000100 */
[----:B------:R-:W4:Y:S04]  /*15a10*/  LDL.LU.64 R36, [R1+0x38] ;  /* 0x0000380001247983 */ /* 0x000f280000300a00 */
[----:B------:R-:W4:Y:S04]  /*15a20*/  LDL.LU R34, [R1+0x340] ;  /* 0x0003400001227983 */ /* 0x000f280000300800 */
[----:B------:R-:W4:Y:S04]  /*15a30*/  LDL.LU R33, [R1+0x344] ;  /* 0x0003440001217983 */ /* 0x000f280000300800 */
[----:B------:R-:W4:Y:S01]  /*15a40*/  LDL.LU R32, [R1+0x330] ;  /* 0x0003300001207983 */ /* 0x000f220000300800 */
[----:B------:R-:W-:-:S03]  /*15a50*/  FMUL R12, R12, 1.4426950216293334961 ;  /* 0x3fb8aa3b0c0c7820 */ /* 0x000fc60000400000 */
[----:B------:R-:W4:Y:S04]  /*15a60*/  LDL.LU R31, [R1+0x334] ;  /* 0x00033400011f7983 */ /* 0x000f280000300800 */
[----:B------:R-:W4:Y:S04]  /*15a70*/  LDL.LU R30, [R1+0x320] ;  /* 0x00032000011e7983 */ /* 0x000f280000300800 */
[----:B------:R-:W4:Y:S04]  /*15a80*/  LDL.LU R29, [R1+0x324] ;  /* 0x00032400011d7983 */ /* 0x000f280000300800 */
[----:B------:R-:W4:Y:S04]  /*15a90*/  LDL.LU R28, [R1+0x310] ;  /* 0x00031000011c7983 */ /* 0x000f280000300800 */
[----:B------:R-:W4:Y:S01]  /*15aa0*/  LDL.LU R27, [R1+0x314] ;  /* 0x00031400011b7983 */ /* 0x000f220000300800 */
[----:B------:R0:W-:Y:S03]  /*15ab0*/  MUFU.EX2 R23, R12 ;  /* 0x0000000c00177308 */ /* 0x0001e60000000800 */
[----:B------:R-:W4:Y:S04]  /*15ac0*/  LDL.LU R26, [R1+0x348] ;  /* 0x00034800011a7983 */ /* 0x000f280000300800 */
[----:B------:R-:W4:Y:S04]  /*15ad0*/  LDL.LU R25, [R1+0x34c] ;  /* 0x00034c0001197983 */ /* 0x000f280000300800 */
[----:B------:R-:W4:Y:S04]  /*15ae0*/  LDL.LU R24, [R1+0x338] ;  /* 0x0003380001187983 */ /* 0x000f280000300800 */
[----:B------:R-:W4:Y:S04]  /*15af0*/  LDL.LU R21, [R1+0x33c] ;  /* 0x00033c0001157983 */ /* 0x000f280000300800 */
[----:B0-----:R0:W-:Y:S04]  /*15b00*/  LDS R12, [R6+0x40000] ;  /* 0x04000000060c7984 */ /* 0x0011e80000000800 */
[----:B------:R-:W4:Y:S01]  /*15b10*/  LDL.LU R20, [R1+0x328] ;  /* 0x0003280001147983 */ /* 0x000f220000300800 */
[----:B0-----:R-:W-:-:S03]  /*15b20*/  FMUL R6, R18, 1.4426950216293334961 ;  /* 0x3fb8aa3b12067820 */ /* 0x001fc60000400000 */
[----:B------:R-:W4:Y:S04]  /*15b30*/  LDL.LU R19, [R1+0x32c] ;  /* 0x00032c0001137983 */ /* 0x000f280000300800 */
[----:B------:R-:W4:Y:S04]  /*15b40*/  LDL.LU R18, [R1+0x318] ;  /* 0x0003180001127983 */ /* 0x000f280000300800 */
[----:B------:R-:W4:Y:S04]  /*15b50*/  LDL.LU R5, [R1+0x31c] ;  /* 0x00031c0001057983 */ /* 0x000f280000300800 */
[----:B------:R-:W4:Y:S04]  /*15b60*/  LDL.LU R2, [R1+0x300] ;  /* 0x0003000001027983 */ /* 0x000f280000300800 */
[----:B------:R-:W4:Y:S01]  /*15b70*/  LDL.LU R0, [R1+0x304] ;  /* 0x0003040001007983 */ /* 0x000f220000300800 */
[----:B------:R-:W0:Y:S01]  /*15b80*/  S2R R121, SR_TID.X ;  /* 0x0000000000797919 */ /* 0x000e220000002100 */
[----:B------:R-:W-:-:S02]  /*15b90*/  FADD R13, -R122, R120 ;  /* 0x000000787a0d7221 */ /* 0x000fc40000000100 */
[----:B------:R-:W1:Y:S02]  /*15ba0*/  S2R R122, SR_TID.X ;  /* 0x00000000007a7919 */ /* 0x000e640000002100 */
[----:B------:R-:W-:Y:S01]  /*15bb0*/  FMUL R13, R13, 1.4426950216293334961 ;  /* 0x3fb8aa3b0d0d7820 */ /* 0x000fe20000400000 */
[----:B------:R-:W2:Y:S03]  /*15bc0*/  LDS R17, [R8+0x40000] ;  /* 0x0400000008117984 */ /* 0x000ea60000000800 */
[----:B------:R0:W2:Y:S02]  /*15bd0*/  MUFU.EX2 R22, R13 ;  /* 0x0000000d00167308 */ /* 0x0000a40000000800 */
[----:B0-----:R-:W-:-:S04]  /*15be0*/  LOP3.LUT R121, R121, 0x1c, RZ, 0xc0, !PT ;  /* 0x0000001c79797812 */ /* 0x001fc800078ec0ff */
[----:B------:R-:W-:Y:S02]  /*15bf0*/  LEA R121, R121, UR6, 0x1 ;  /* 0x0000000679797c11 */ /* 0x000fe4000f8e08ff */
[----:B-1----:R-:W-:-:S03]  /*15c00*/  LOP3.LUT R120, R122, 0x1c, RZ, 0xc0, !PT ;  /* 0x0000001c7a787812 */ /* 0x002fc600078ec0ff */
[----:B------:R0:W3:Y:S01]  /*15c10*/  LDS R14, [R121+0x40000] ;  /* 0x04000000790e7984 */ /* 0x0000e20000000800 */
[----:B------:R-:W-:Y:S02]  /*15c20*/  LEA.HI R120, R120, 0x50, RZ, 0x1e ;  /* 0x0000005078787811 */ /* 0x000fe400078ff0ff */
[C---:B0-----:R-:W-:Y:S02]  /*15c30*/  LOP3.LUT R121, R122.reuse, 0x1c, RZ, 0xc0, !PT ;  /* 0x0000001c7a797812 */ /* 0x041fe400078ec0ff */
[----:B------:R-:W-:Y:S02]  /*15c40*/  LOP3.LUT R122, R122, 0x1c, RZ, 0xc0, !PT ;  /* 0x0000001c7a7a7812 */ /* 0x000fe400078ec0ff */
[----:B------:R-:W-:Y:S02]  /*15c50*/  LEA.HI R121, R121, 0x58, RZ, 0x1e ;  /* 0x0000005879797811 */ /* 0x000fe400078ff0ff */
[----:B------:R-:W-:Y:S02]  /*15c60*/  LEA.HI R122, R122, 0x48, RZ, 0x1e ;  /* 0x000000487a7a7811 */ /* 0x000fe400078ff0ff */
[----:B------:R-:W-:-:S02]  /*15c70*/  LEA R120, R120, UR6, 0x3 ;  /* 0x0000000678787c11 */ /* 0x000fc4000f8e18ff */
[----:B------:R-:W-:Y:S02]  /*15c80*/  LEA R122, R122, UR6, 0x3 ;  /* 0x000000067a7a7c11 */ /* 0x000fe4000f8e18ff */
[----:B------:R-:W-:Y:S01]  /*15c90*/  LEA R121, R121, UR6, 0x3 ;  /* 0x0000000679797c11 */ /* 0x000fe2000f8e18ff */
[----:B------:R-:W-:Y:S04]  /*15ca0*/  LDS R8, [R120+0x40000] ;  /* 0x0400000078087984 */ /* 0x000fe80000000800 */
[----:B------:R-:W4:Y:S04]  /*15cb0*/  LDS R13, [R122+0x40000] ;  /* 0x040000007a0d7984 */ /* 0x000f280000000800 */
[----:B------:R-:W0:Y:S01]  /*15cc0*/  LDS R9, [R121+0x40000] ;  /* 0x0400000079097984 */ /* 0x000e220000000800 */
[----:B------:R-:W-:-:S02]  /*15cd0*/  FADD R7, -R70, R116 ;  /* 0x0000007446077221 */ /* 0x000fc40000000100 */
[----:B------:R1:W-:Y:S02]  /*15ce0*/  MUFU.EX2 R70, R6 ;  /* 0x0000000600467308 */ /* 0x0003e40000000800 */
[----:B------:R-:W-:Y:S01]  /*15cf0*/  FMUL R7, R7, 1.4426950216293334961 ;  /* 0x3fb8aa3b07077820 */ /* 0x000fe20000400000 */
[----:B------:R-:W-:Y:S01]  /*15d00*/  FMUL R10, R10, 1.4426950216293334961 ;  /* 0x3fb8aa3b0a0a7820 */ /* 0x000fe20000400000 */
[----:B------:R-:W-:Y:S01]  /*15d10*/  FMUL R11, R11, 1.4426950216293334961 ;  /* 0x3fb8aa3b0b0b7820 */ /* 0x000fe20000400000 */
[----:B-1----:R-:W-:-:S03]  /*15d20*/  FADD R6, -R71, R89 ;  /* 0x0000005947067221 */ /* 0x002fc60000000100 */
[----:B------:R1:W-:Y:S01]  /*15d30*/  MUFU.EX2 R71, R7 ;  /* 0x0000000700477308 */ /* 0x0003e20000000800 */
[----:B------:R-:W-:Y:S01]  /*15d40*/  FMUL R6, R6, 1.4426950216293334961 ;  /* 0x3fb8aa3b06067820 */ /* 0x000fe20000400000 */
[----:B-1----:R-:W-:-:S06]  /*15d50*/  FADD R7, -R76, R78 ;  /* 0x0000004e4c077221 */ /* 0x002fcc0000000100 */
[----:B------:R-:W-:Y:S01]  /*15d60*/  MUFU.EX2 R10, R10 ;  /* 0x0000000a000a7308 */ /* 0x000fe20000000800 */
[----:B------:R-:W-:-:S07]  /*15d70*/  FMUL R7, R7, 1.4426950216293334961 ;  /* 0x3fb8aa3b07077820 */ /* 0x000fce0000400000 */
[----:B------:R-:W3:Y:S08]  /*15d80*/  MUFU.EX2 R11, R11 ;  /* 0x0000000b000b7308 */ /* 0x000ef00000000800 */
[----:B------:R-:W-:Y:S08]  /*15d90*/  MUFU.EX2 R6, R6 ;  /* 0x0000000600067308 */ /* 0x000ff00000000800 */
[----:B------:R-:W0:Y:S01]  /*15da0*/  MUFU.EX2 R7, R7 ;  /* 0x0000000700077308 */ /* 0x000e220000000800 */
[----:B--2---:R-:W-:-:S02]  /*15db0*/  FFMA2 R16, R44.F32x2.HI_LO, R22.F32x2.HI_LO, R16.F32x2.HI_LO ;  /* 0x000000162c107249 */ /* 0x004fc40000000010 */
[----:B---3--:R-:W-:-:S03]  /*15dc0*/  FFMA2 R14, R42.F32x2.HI_LO, R10.F32x2.HI_LO, R14.F32x2.HI_LO ;  /* 0x0000000a2a0e7249 */ /* 0x008fc6000000000e */
[----:B------:R-:W-:Y:S01]  /*15dd0*/  STL.64 [R1+0xa8], R16 ;  /* 0x0000a81001007387 */ /* 0x000fe20000100a00 */
[----:B----4-:R-:W-:-:S03]  /*15de0*/  FFMA2 R12, R40.F32x2.HI_LO, R70.F32x2.HI_LO, R12.F32x2.HI_LO ;  /* 0x00000046280c7249 */ /* 0x010fc6000000000c */
[----:B------:R-:W-:Y:S01]  /*15df0*/  STL.64 [R1+0x50], R14 ;  /* 0x0000500e01007387 */ /* 0x000fe20000100a00 */
[----:B0-----:R-:W-:Y:S02]  /*15e00*/  FFMA2 R8, R36.F32x2.HI_LO, R6.F32x2.HI_LO, R8.F32x2.HI_LO ;  /* 0x0000000624087249 */ /* 0x001fe40000000008 */
[C---:B------:R-:W-:Y:S01]  /*15e10*/  FMUL R120, R10.reuse, R34 ;  /* 0x000000220a787220 */ /* 0x040fe20000400000 */
[----:B------:R-:W-:Y:S01]  /*15e20*/  STL.64 [R1+0xe8], R12 ;  /* 0x0000e80c01007387 */ /* 0x000fe20000100a00 */
[----:B------:R-:W-:-:S03]  /*15e30*/  FMUL R121, R10, R33 ;  /* 0x000000210a797220 */ /* 0x000fc60000400000 */
[----:B------:R-:W-:Y:S01]  /*15e40*/  STL [R1+0x8ec], R120 ;  /* 0x0008ec7801007387 */ /* 0x000fe20000100800 */
[----:B------:R-:W-:-:S03]  /*15e50*/  FMUL R116, R10, R32 ;  /* 0x000000200a747220 */ /* 0x000fc60000400000 */
[----:B------:R0:W-:Y:S01]  /*15e60*/  STL.64 [R1+0xf0], R8 ;  /* 0x0000f00801007387 */ /* 0x0001e20000100a00 */
[----:B------:R-:W-:-:S03]  /*15e70*/  FMUL R117, R10, R31 ;  /* 0x0000001f0a757220 */ /* 0x000fc60000400000 */
[----:B------:R-:W-:Y:S01]  /*15e80*/  STL [R1+0x8f0], R121 ;  /* 0x0008f07901007387 */ /* 0x000fe20000100800 */
[----:B------:R-:W-:-:S03]  /*15e90*/  FMUL R112, R10, R30 ;  /* 0x0000001e0a707220 */ /* 0x000fc60000400000 */
[----:B------:R-:W-:Y:S01]  /*15ea0*/  STL [R1+0x8e0], R116 ;  /* 0x0008e07401007387 */ /* 0x000fe20000100800 */
[----:B------:R-:W-:-:S03]  /*15eb0*/  FMUL R113, R10, R29 ;  /* 0x0000001d0a717220 */ /* 0x000fc60000400000 */
[----:B------:R-:W-:Y:S01]  /*15ec0*/  STL [R1+0x8f4], R117 ;  /* 0x0008f47501007387 */ /* 0x000fe20000100800 */
[----:B0-----:R-:W-:-:S03]  /*15ed0*/  FMUL R8, R10, R28 ;  /* 0x0000001c0a087220 */ /* 0x001fc60000400000 */
[----:B------:R-:W-:Y:S01]  /*15ee0*/  STL [R1+0x8f8], R112 ;  /* 0x0008f87001007387 */ /* 0x000fe20000100800 */
[----:B------:R-:W-:-:S03]  /*15ef0*/  FMUL R9, R10, R27 ;  /* 0x0000001b0a097220 */ /* 0x000fc60000400000 */
[----:B------:R-:W-:Y:S01]  /*15f00*/  STL [R1+0x8fc], R113 ;  /* 0x0008fc7101007387 */ /* 0x000fe20000100800 */
[----:B------:R-:W-:-:S03]  /*15f10*/  FMUL R122, R11, R26 ;  /* 0x0000001a0b7a7220 */ /* 0x000fc60000400000 */
[----:B------:R-:W-:Y:S04]  /*15f20*/  STL [R1+0x900], R8 ;  /* 0x0009000801007387 */ /* 0x000fe80000100800 */
[----:B------:R-:W-:Y:S04]  /*15f30*/  STL [R1+0x904], R9 ;  /* 0x0009040901007387 */ /* 0x000fe80000100800 */
[----:B------:R-:W-:Y:S04]  /*15f40*/  STL [R1+0x908], R122 ;  /* 0x0009087a01007387 */ /* 0x000fe80000100800 */
[----:B------:R-:W2:Y:S04]  /*15f50*/  LDL.LU R12, [R1+0x2f0] ;  /* 0x0002f000010c7983 */ /* 0x000ea80000300800 */
[----:B------:R-:W3:Y:S01]  /*15f60*/  LDL.LU R13, [R1+0x2f4] ;  /* 0x0002f400010d7983 */ /* 0x000ee20000300800 */
[C---:B------:R-:W-:Y:S01]  /*15f70*/  FMUL R119, R11.reuse, R21 ;  /* 0x000000150b777220 */ /* 0x040fe20000400000 */
[----:B------:R-:W-:Y:S01]  /*15f80*/  FMUL R114, R11, R20 ;  /* 0x000000140b727220 */ /* 0x000fe20000400000 */
[C---:B------:R-:W-:Y:S01]  /*15f90*/  FMUL R2, R22.reuse, R2 ;  /* 0x0000000216027220 */ /* 0x040fe20000400000 */
[----:B------:R-:W-:-:S04]  /*15fa0*/  FMUL R0, R22, R0 ;  /* 0x0000000016007220 */ /* 0x000fc80000400000 */
[----:B------:R0:W-:Y:S04]  /*15fb0*/  STL [R1], R2 ;  /* 0x0000000201007387 */ /* 0x0001e80000100800 */
[----:B------:R-:W4:Y:S04]  /*15fc0*/  LDL.LU R16, [R1+0x2e0] ;  /* 0x0002e00001107983 */ /* 0x000f280000300800 */
[----:B------:R1:W-:Y:S04]  /*15fd0*/  STL [R1+0x4], R0 ;  /* 0x0000040001007387 */ /* 0x0003e80000100800 */
[----:B------:R-:W4:Y:S04]  /*15fe0*/  LDL.LU R17, [R1+0x2e4] ;  /* 0x0002e40001117983 */ /* 0x000f280000300800 */
[----:B------:R-:W4:Y:S04]  /*15ff0*/  LDL.LU R20, [R1+0x2a0] ;  /* 0x0002a00001147983 */ /* 0x000f280000300800 */
[----:B------:R-:W4:Y:S01]  /*16000*/  LDL.LU R21, [R1+0x2a4] ;  /* 0x0002a40001157983 */ /* 0x000f220000300800 */
[----:B------:R-:W-:-:S03]  /*16010*/  FMUL R10, R11, R18 ;  /* 0x000000120b0a7220 */ /* 0x000fc60000400000 */
[----:B------:R-:W4:Y:S01]  /*16020*/  LDL.LU R40, [R1+0x308] ;  /* 0x0003080001287983 */ /* 0x000f220000300800 */
[----:B------:R-:W-:-:S03]  /*16030*/  FMUL R115, R11, R19 ;  /* 0x000000130b737220 */ /* 0x000fc60000400000 */
[----:B0-----:R-:W4:Y:S04]  /*16040*/  LDL.LU R2, [R1+0x30c] ;  /* 0x00030c0001027983 */ /* 0x001f280000300800 */
[----:B------:R-:W4:Y:S04]  /*16050*/  LDL.LU R14, [R1+0x2f8] ;  /* 0x0002f800010e7983 */ /* 0x000f280000300800 */
[----:B------:R-:W4:Y:S01]  /*16060*/  LDL.LU R15, [R1+0x2fc] ;  /* 0x0002fc00010f7983 */ /* 0x000f220000300800 */
[----:B------:R-:W-:-:S03]  /*16070*/  FMUL R118, R11, R24 ;  /* 0x000000180b767220 */ /* 0x000fc60000400000 */
[----:B------:R-:W4:Y:S01]  /*16080*/  LDL.LU R18, [R1+0x2e8] ;  /* 0x0002e80001127983 */ /* 0x000f220000300800 */
[----:B------:R-:W-:-:S03]  /*16090*/  FMUL R123, R11, R25 ;  /* 0x000000190b7b7220 */ /* 0x000fc60000400000 */
[----:B------:R-:W4:Y:S04]  /*160a0*/  LDL.LU R19, [R1+0x2ec] ;  /* 0x0002ec0001137983 */ /* 0x000f280000300800 */
        /* <DEDUP_REMOVED lines=11> */
[----:B------:R-:W4:Y:S01]  /*16160*/  LDL.LU R27, [R1+0x2dc] ;  /* 0x0002dc00011b7983 */ /* 0x000f220000300800 */
[----:B------:R-:W-:-:S03]  /*16170*/  FMUL R11, R11, R5 ;  /* 0x000000050b0b7220 */ /* 0x000fc60000400000 */
[----:B------:R-:W4:Y:S04]  /*16180*/  LDL.LU R30, [R1+0x2c8] ;  /* 0x0002c800011e7983 */ /* 0x000f280000300800 */
[----:B------:R-:W4:Y:S04]  /*16190*/  LDL.LU R31, [R1+0x2cc] ;  /* 0x0002cc00011f7983 */ /* 0x000f280000300800 */
[----:B------:R-:W4:Y:S04]  /*161a0*/  LDL.LU R9, [R1+0x2b8] ;  /* 0x0002b80001097983 */ /* 0x000f280000300800 */
[----:B------:R-:W4:Y:S04]  /*161b0*/  LDL.LU R8, [R1+0x2bc] ;  /* 0x0002bc0001087983 */ /* 0x000f280000300800 */
[----:B------:R-:W4:Y:S04]  /*161c0*/  LDL.LU R5, [R1+0x298] ;  /* 0x0002980001057983 */ /* 0x000f280000300800 */
[----:B-1----:R-:W4:Y:S01]  /*161d0*/  LDL.LU R0, [R1+0x29c] ;  /* 0x00029c0001007983 */ /* 0x002f220000300800 */
[----:B--2---:R-:W-:-:S05]  /*161e0*/  FMUL R12, R22, R12 ;  /* 0x0000000c160c7220 */ /* 0x004fca0000400000 */
[----:B------:R0:W-:Y:S01]  /*161f0*/  STL [R1+0x8dc], R12 ;  /* 0x0008dc0c01007387 */ /* 0x0001e20000100800 */
[C---:B---3--:R-:W-:Y:S01]  /*16200*/  FMUL R13, R22.reuse, R13 ;  /* 0x0000000d160d7220 */ /* 0x048fe20000400000 */
[C---:B----4-:R-:W-:Y:S01]  /*16210*/  FMUL R16, R22.reuse, R16 ;  /* 0x0000001016107220 */ /* 0x050fe20000400000 */
[C---:B------:R-:W-:Y:S01]  /*16220*/  FMUL R17, R22.reuse, R17 ;  /* 0x0000001116117220 */ /* 0x040fe20000400000 */
[C---:B------:R-:W-:Y:S01]  /*16230*/  FMUL R20, R22.reuse, R20 ;  /* 0x0000001416147220 */ /* 0x040fe20000400000 */
[----:B0-----:R-:W-:Y:S02]  /*16240*/  FMUL R12, R23, R40 ;  /* 0x00000028170c7220 */ /* 0x001fe40000400000 */
[----:B------:R-:W2:Y:S04]  /*16250*/  LDL.LU R40, [R1+0x280] ;  /* 0x0002800001287983 */ /* 0x000ea80000300800 */
[----:B------:R-:W3:Y:S01]  /*16260*/  LDL.LU R41, [R1+0x284] ;  /* 0x0002840001297983 */ /* 0x000ee20000300800 */
[----:B------:R-:W-:-:S03]  /*16270*/  FMUL R21, R22, R21 ;  /* 0x0000001516157220 */ /* 0x000fc60000400000 */
[----:B------:R-:W4:Y:S01]  /*16280*/  LDL.LU R44, [R1+0x270] ;  /* 0x00027000012c7983 */ /* 0x000f220000300800 */
[----:B------:R-:W-:-:S03]  /*16290*/  FMUL R2, R23, R2 ;  /* 0x0000000217027220 */ /* 0x000fc60000400000 */
[----:B------:R-:W2:Y:S01]  /*162a0*/  LDL.LU R45, [R1+0x274] ;  /* 0x00027400012d7983 */ /* 0x000ea20000300800 */
[C---:B------:R-:W-:Y:S01]  /*162b0*/  FMUL R14, R23.reuse, R14 ;  /* 0x0000000e170e7220 */ /* 0x040fe20000400000 */
[C---:B------:R-:W-:Y:S02]  /*162c0*/  FMUL R15, R23.reuse, R15 ;  /* 0x0000000f170f7220 */ /* 0x040fe40000400000 */
[----:B------:R-:W2:Y:S01]  /*162d0*/  LDL.LU R48, [R1+0x260] ;  /* 0x0002600001307983 */ /* 0x000ea20000300800 */
[C---:B------:R-:W-:Y:S01]  /*162e0*/  FMUL R18, R23.reuse, R18 ;  /* 0x0000001217127220 */ /* 0x040fe20000400000 */
[C---:B------:R-:W-:Y:S02]  /*162f0*/  FMUL R19, R23.reuse, R19 ;  /* 0x0000001317137220 */ /* 0x040fe40000400000 */
[----:B------:R-:W2:Y:S01]  /*16300*/  LDL.LU R47, [R1+0x264] ;  /* 0x00026400012f7983 */ /* 0x000ea20000300800 */
[----:B------:R-:W-:-:S03]  /*16310*/  FMUL R22, R23, R37 ;  /* 0x0000002517167220 */ /* 0x000fc60000400000 */
[----:B------:R-:W3:Y:S01]  /*16320*/  LDL.LU R46, [R1+0x240] ;  /* 0x00024000012e7983 */ /* 0x000ee20000300800 */
[----:B------:R-:W-:-:S03]  /*16330*/  FMUL R23, R23, R36 ;  /* 0x0000002417177220 */ /* 0x000fc60000400000 */
[----:B------:R-:W4:Y:S01]  /*16340*/  LDL.LU R43, [R1+0x244] ;  /* 0x00024400012b7983 */ /* 0x000f220000300800 */
[----:B------:R-:W-:-:S03]  /*16350*/  FMUL R24, R38, R24 ;  /* 0x0000001826187220 */ /* 0x000fc60000400000 */
[----:B------:R-:W4:Y:S01]  /*16360*/  LDL.LU R42, [R1+0x288] ;  /* 0x00028800012a7983 */ /* 0x000f220000300800 */
[C---:B------:R-:W-:Y:S01]  /*16370*/  FMUL R25, R38.reuse, R25 ;  /* 0x0000001926197220 */ /* 0x040fe20000400000 */
[C---:B------:R-:W-:Y:S01]  /*16380*/  FMUL R28, R38.reuse, R28 ;  /* 0x0000001c261c7220 */ /* 0x040fe20000400000 */
[C---:B------:R-:W-:Y:S01]  /*16390*/  FMUL R29, R38.reuse, R29 ;  /* 0x0000001d261d7220 */ /* 0x040fe20000400000 */
[C---:B------:R-:W-:Y:S01]  /*163a0*/  FMUL R32, R38.reuse, R32 ;  /* 0x0000002026207220 */ /* 0x040fe20000400000 */
[C---:B------:R-:W-:Y:S01]  /*163b0*/  FMUL R33, R38.reuse, R33 ;  /* 0x0000002126217220 */ /* 0x040fe20000400000 */
[C---:B------:R-:W-:Y:S01]  /*163c0*/  FMUL R36, R38.reuse, R35 ;  /* 0x0000002326247220 */ /* 0x040fe20000400000 */
[----:B------:R-:W-:Y:S01]  /*163d0*/  FMUL R37, R38, R34 ;  /* 0x0000002226257220 */ /* 0x000fe20000400000 */
[C---:B------:R-:W-:Y:S01]  /*163e0*/  FMUL R26, R39.reuse, R26 ;  /* 0x0000001a271a7220 */ /* 0x040fe20000400000 */
[C---:B------:R-:W-:Y:S02]  /*163f0*/  FMUL R34, R39.reuse, R9 ;  /* 0x0000000927227220 */ /* 0x040fe40000400000 */
[----:B------:R-:W4:Y:S01]  /*16400*/  LDL.LU R9, [R1+0x28c] ;  /* 0x00028c0001097983 */ /* 0x000f220000300800 */
[----:B------:R-:W-:-:S03]  /*16410*/  FMUL R35, R39, R8 ;  /* 0x0000000827237220 */ /* 0x000fc60000400000 */
[----:B------:R-:W4:Y:S01]  /*16420*/  LDL.LU R8, [R1+0x278] ;  /* 0x0002780001087983 */ /* 0x000f220000300800 */
[----:B------:R-:W-:-:S03]  /*16430*/  FMUL R38, R39, R5 ;  /* 0x0000000527267220 */ /* 0x000fc60000400000 */
[----:B------:R-:W4:Y:S01]  /*16440*/  LDL.LU R5, [R1+0x27c] ;  /* 0x00027c0001057983 */ /* 0x000f220000300800 */
[C---:B------:R-:W-:Y:S01]  /*16450*/  FMUL R27, R39.reuse, R27 ;  /* 0x0000001b271b7220 */ /* 0x040fe20000400000 */
[C---:B------:R-:W-:Y:S01]  /*16460*/  FMUL R30, R39.reuse, R30 ;  /* 0x0000001e271e7220 */ /* 0x040fe20000400000 */
[C---:B------:R-:W-:Y:S01]  /*16470*/  FMUL R31, R39.reuse, R31 ;  /* 0x0000001f271f7220 */ /* 0x040fe20000400000 */
[----:B------:R-:W-:Y:S01]  /*16480*/  FMUL R39, R39, R0 ;  /* 0x0000000027277220 */ /* 0x000fe20000400000 */
        /* <DEDUP_REMOVED lines=24> */
[C---:B--2---:R-:W-:Y:S01]  /*16610*/  FMUL R49, R54.reuse, R47 ;  /* 0x0000002f36317220 */ /* 0x044fe20000400000 */
[C---:B---3--:R-:W-:Y:S01]  /*16620*/  FMUL R52, R54.reuse, R46 ;  /* 0x0000002e36347220 */ /* 0x048fe20000400000 */
[----:B----4-:R-:W-:Y:S01]  /*16630*/  FMUL R53, R54, R43 ;  /* 0x0000002b36357220 */ /* 0x010fe20000400000 */
[----:B------:R-:W-:-:S02]  /*16640*/  FMUL R43, R55, R9 ;  /* 0x00000009372b7220 */ /* 0x000fc40000400000 */
[----:B------:R-:W2:Y:S01]  /*16650*/  LDL.LU R9, [R1+0x1f8] ;  /* 0x0001f80001097983 */ /* 0x000ea20000300800 */
[----:B------:R-:W-:-:S03]  /*16660*/  FMUL R46, R55, R8 ;  /* 0x00000008372e7220 */ /* 0x000fc60000400000 */
[----:B------:R-:W3:Y:S01]  /*16670*/  LDL.LU R8, [R1+0x1fc] ;  /* 0x0001fc0001087983 */ /* 0x000ee20000300800 */
[----:B------:R-:W-:-:S03]  /*16680*/  FMUL R47, R55, R5 ;  /* 0x00000005372f7220 */ /* 0x000fc60000400000 */
[----:B------:R-:W4:Y:S01]  /*16690*/  LDL.LU R5, [R1+0x1e8] ;  /* 0x0001e80001057983 */ /* 0x000f220000300800 */
[----:B------:R-:W-:-:S03]  /*166a0*/  FMUL R51, R55, R0 ;  /* 0x0000000037337220 */ /* 0x000fc60000400000 */
[----:B------:R-:W2:Y:S01]  /*166b0*/  LDL.LU R0, [R1+0x1ec] ;  /* 0x0001ec0001007983 */ /* 0x000ea20000300800 */
[----:B------:R-:W0:Y:S01]  /*166c0*/  S2R R89, SR_TID.X ;  /* 0x0000000000597919 */ /* 0x000e220000002100 */
[C---:B------:R-:W-:Y:S01]  /*166d0*/  FMUL R40, R54.reuse, R40 ;  /* 0x0000002836287220 */ /* 0x040fe20000400000 */
[C---:B------:R-:W-:Y:S01]  /*166e0*/  FMUL R41, R54.reuse, R41 ;  /* 0x0000002936297220 */ /* 0x040fe20000400000 */
[C---:B------:R-:W-:Y:S01]  /*166f0*/  FMUL R44, R54.reuse, R44 ;  /* 0x0000002c362c7220 */ /* 0x040fe20000400000 */
[C---:B------:R-:W-:Y:S01]  /*16700*/  FMUL R45, R54.reuse, R45 ;  /* 0x0000002d362d7220 */ /* 0x040fe20000400000 */
[----:B------:R-:W-:Y:S01]  /*16710*/  FMUL R48, R54, R48 ;  /* 0x0000003036307220 */ /* 0x000fe20000400000 */
[C---:B------:R-:W-:Y:S01]  /*16720*/  FMUL R42, R55.reuse, R42 ;  /* 0x0000002a372a7220 */ /* 0x040fe20000400000 */
[C---:B------:R-:W-:Y:S01]  /*16730*/  FMUL R50, R55.reuse, R50 ;  /* 0x0000003237327220 */ /* 0x040fe20000400000 */
[C---:B------:R-:W-:Y:S01]  /*16740*/  FMUL R54, R55.reuse, R79 ;  /* 0x0000004f37367220 */ /* 0x040fe20000400000 */
[----:B------:R-:W-:Y:S01]  /*16750*/  FMUL R55, R55, R78 ;  /* 0x0000004e37377220 */ /* 0x000fe20000400000 */
[----:B------:R-:W-:-:S04]  /*16760*/  LOP3.LUT R102, R101, 0x1c, RZ, 0xc0, !PT ;  /* 0x0000001c65667812 */ /* 0x000fc800078ec0ff */
[----:B------:R-:W-:Y:S01]  /*16770*/  LEA.HI R102, R102, 0x70, RZ, 0x1e ;  /* 0x0000007066667811 */ /* 0x000fe200078ff0ff */
[C---:B------:R-:W-:Y:S01]  /*16780*/  FMUL R56, R70.reuse, R56 ;  /* 0x0000003846387220 */ /* 0x040fe20000400000 */
[C---:B------:R-:W-:Y:S01]  /*16790*/  FMUL R57, R70.reuse, R57 ;  /* 0x0000003946397220 */ /* 0x040fe20000400000 */
[C---:B------:R-:W-:Y:S01]  /*167a0*/  FMUL R60, R70.reuse, R60 ;  /* 0x0000003c463c7220 */ /* 0x040fe20000400000 */
[----:B------:R-:W-:Y:S01]  /*167b0*/  FMUL R61, R70, R61 ;  /* 0x0000003d463d7220 */ /* 0x000fe20000400000 */
[----:B------:R-:W-:Y:S01]  /*167c0*/  LEA R102, R102, UR6, 0x3 ;  /* 0x0000000666667c11 */ /* 0x000fe2000f8e18ff */
[----:B------:R-:W-:Y:S01]  /*167d0*/  FMUL R64, R70, R64 ;  /* 0x0000004046407220 */ /* 0x000fe20000400000 */
[----:B0-----:R-:W-:-:S04]  /*167e0*/  LOP3.LUT R89, R89, 0x1c, RZ, 0xc0, !PT ;  /* 0x0000001c59597812 */ /* 0x001fc800078ec0ff */
[----:B------:R-:W-:Y:S01]  /*167f0*/  LEA.HI R89, R89, 0x60, RZ, 0x1e ;  /* 0x0000006059597811 */ /* 0x000fe200078ff0ff */
[C---:B------:R-:W-:Y:S01]  /*16800*/  FMUL R65, R70.reuse, R65 ;  /* 0x0000004146417220 */ /* 0x040fe20000400000 */
[C---:B------:R-:W-:Y:S02]  /*16810*/  FMUL R68, R70.reuse, R68 ;  /* 0x0000004446447220 */ /* 0x040fe40000400000 */
[----:B------:R-:W-:Y:S01]  /*16820*/  LEA R89, R89, UR6, 0x3 ;  /* 0x0000000659597c11 */ /* 0x000fe2000f8e18ff */
[----:B------:R-:W-:Y:S01]  /*16830*/  FMUL R69, R70, R69 ;  /* 0x0000004546457220 */ /* 0x000fe20000400000 */
[C---:B------:R-:W-:Y:S01]  /*16840*/  FMUL R58, R71.reuse, R58 ;  /* 0x0000003a473a7220 */ /* 0x040fe20000400000 */
        /* <DEDUP_REMOVED lines=15> */
[----:B----4-:R-:W-:Y:S01]  /*16940*/  FMUL R78, R7, R5 ;  /* 0x00000005074e7220 */ /* 0x010fe20000400000 */
[----:B------:R-:W-:-:S04]  /*16950*/  LOP3.LUT R5, R101, 0x1c, RZ, 0xc0, !PT ;  /* 0x0000001c65057812 */ /* 0x000fc800078ec0ff */
[----:B------:R-:W-:-:S04]  /*16960*/  LEA.HI R5, R5, 0x68, RZ, 0x1e ;  /* 0x0000006805057811 */ /* 0x000fc800078ff0ff */
[----:B------:R-:W-:Y:S01]  /*16970*/  LEA R5, R5, UR6, 0x3 ;  /* 0x0000000605057c11 */ /* 0x000fe2000f8e18ff */
[----:B--2---:R-:W-:Y:S02]  /*16980*/  FMUL R79, R7, R0 ;  /* 0x00000000074f7220 */ /* 0x004fe40000400000 */
[----:B------:R0:W1:Y:S04]  /*16990*/  LDS R0, [R89+0x40000] ;  /* 0x0400000059007984 */ /* 0x0000680000000800 */
[----:B------:R-:W2:Y:S04]  /*169a0*/  LDS R6, [R5+0x40000] ;  /* 0x0400000005067984 */ /* 0x000ea80000000800 */
[----:B------:R4:W3:Y:S01]  /*169b0*/  LDS R5, [R102+0x40000] ;  /* 0x0400000066057984 */ /* 0x0008e20000000800 */
[----:B0-----:R-:W-:-:S04]  /*169c0*/  LOP3.LUT R89, R101, 0x1c, RZ, 0xc0, !PT ;  /* 0x0000001c65597812 */ /* 0x001fc800078ec0ff */
[----:B------:R-:W-:Y:S02]  /*169d0*/  LEA.HI R89, R89, 0x78, RZ, 0x1e ;  /* 0x0000007859597811 */ /* 0x000fe400078ff0ff */
[----:B----4-:R-:W-:Y:S02]  /*169e0*/  LOP3.LUT R102, R101, 0x1c, RZ, 0xc0, !PT ;  /* 0x0000001c65667812 */ /* 0x010fe400078ec0ff */
[----:B------:R-:W-:Y:S02]  /*169f0*/  LEA R89, R89, UR6, 0x3 ;  /* 0x0000000659597c11 */ /* 0x000fe4000f8e18ff */
[----:B------:R-:W-:-:S04]  /*16a00*/  LEA.HI R102, R102, 0x88, RZ, 0x1e ;  /* 0x0000008866667811 */ /* 0x000fc800078ff0ff */
[----:B------:R-:W-:Y:S01]  /*16a10*/  LEA R102, R102, UR6, 0x3 ;  /* 0x0000000666667c11 */ /* 0x000fe2000f8e18ff */
[----:B-1----:R-:W-:Y:S04]  /*16a20*/  STL [R1+0x48], R0 ;  /* 0x0000480001007387 */ /* 0x002fe80000100800 */
[----:B--2---:R-:W-:Y:S04]  /*16a30*/  STL [R1+0x4c], R6 ;  /* 0x00004c0601007387 */ /* 0x004fe80000100800 */
[----:B---3--:R0:W-:Y:S04]  /*16a40*/  STL [R1+0x40], R5 ;  /* 0x0000400501007387 */ /* 0x0081e80000100800 */
[----:B------:R1:W2:Y:S01]  /*16a50*/  LDS R0, [R89+0x40000] ;  /* 0x0400000059007984 */ /* 0x0002a20000000800 */
[----:B0-----:R-:W-:-:S04]  /*16a60*/  LOP3.LUT R5, R101, 0x1c, RZ, 0xc0, !PT ;  /* 0x0000001c65057812 */ /* 0x001fc800078ec0ff */
[----:B------:R-:W-:-:S04]  /*16a70*/  LEA.HI R5, R5, 0x80, RZ, 0x1e ;  /* 0x0000008005057811 */ /* 0x000fc800078ff0ff */
[----:B------:R-:W-:-:S05]  /*16a80*/  LEA R5, R5, UR6, 0x3 ;  /* 0x0000000605057c11 */ /* 0x000fca000f8e18ff */
[----:B------:R-:W0:Y:S04]  /*16a90*/  LDS R6, [R5+0x40000] ;  /* 0x0400000005067984 */ /* 0x000e280000000800 */
[----:B------:R3:W4:Y:S01]  /*16aa0*/  LDS R5, [R102+0x40000] ;  /* 0x0400000066057984 */ /* 0x0007220000000800 */
[----:B-1----:R-:W-:-:S04]  /*16ab0*/  LOP3.LUT R89, R101, 0x1c, RZ, 0xc0, !PT ;  /* 0x0000001c65597812 */ /* 0x002fc800078ec0ff */
[----:B------:R-:W-:Y:S02]  /*16ac0*/  LEA.HI R89, R89, 0x90, RZ, 0x1e ;  /* 0x0000009059597811 */ /* 0x000fe400078ff0ff */
[----:B---3--:R-:W-:Y:S01]  /*16ad0*/  LOP3.LUT R102, R101, 0x1c, RZ, 0xc0, !PT ;  /* 0x0000001c65667812 */ /* 0x008fe200078ec0ff */
[----:B--2---:R-:W-:Y:S03]  /*16ae0*/  STL [R1+0x44], R0 ;  /* 0x0000440001007387 */ /* 0x004fe60000100800 */
[----:B------:R-:W-:Y:S02]  /*16af0*/  LEA.HI R102, R102, 0xa0, RZ, 0x1e ;  /* 0x000000a066667811 */ /* 0x000fe400078ff0ff */
[----:B------:R-:W-:Y:S02]  /*16b00*/  LEA R89, R89, UR6, 0x3 ;  /* 0x0000000659597c11 */ /* 0x000fe4000f8e18ff */
[----:B------:R-:W-:-:S03]  /*16b10*/  LEA R102, R102, UR6, 0x3 ;  /* 0x0000000666667c11 */ /* 0x000fc6000f8e18ff */
[----:B------:R-:W1:Y:S04]  /*16b20*/  LDS R0, [R89+0x40000] ;  /* 0x0400000059007984 */ /* 0x000e680000000800 */
[----:B0-----:R-:W-:Y:S04]  /*16b30*/  STL [R1+0x38], R6 ;  /* 0x0000380601007387 */ /* 0x001fe80000100800 */
[----:B----4-:R0:W-:Y:S02]  /*16b40*/  STL [R1+0x3c], R5 ;  /* 0x00003c0501007387 */ /* 0x0101e40000100800 */
[----:B0-----:R-:W-:-:S04]  /*16b50*/  LOP3.LUT R5, R101, 0x1c, RZ, 0xc0, !PT ;  /* 0x0000001c65057812 */ /* 0x001fc800078ec0ff */
[----:B------:R-:W-:-:S04]  /*16b60*/  LEA.HI R5, R5, 0x98, RZ, 0x1e ;  /* 0x0000009805057811 */ /* 0x000fc800078ff0ff */
[----:B------:R-:W-:-:S05]  /*16b70*/  LEA R5, R5, UR6, 0x3 ;  /* 0x0000000605057c11 */ /* 0x000fca000f8e18ff */
[----:B------:R-:W0:Y:S04]  /*16b80*/  LDS R6, [R5+0x40000] ;  /* 0x0400000005067984 */ /* 0x000e280000000800 */
[----:B------:R2:W3:Y:S01]  /*16b90*/  LDS R5, [R102+0x40000] ;  /* 0x0400000066057984 */ /* 0x0004e20000000800 */
[----:B------:R-:W-:-:S04]  /*16ba0*/  LOP3.LUT R89, R101, 0x1c, RZ, 0xc0, !PT ;  /* 0x0000001c65597812 */ /* 0x000fc800078ec0ff */
[----:B------:R-:W-:Y:S01]  /*16bb0*/  LEA.HI R89, R89, 0xa8, RZ, 0x1e ;  /* 0x000000a859597811 */ /* 0x000fe200078ff0ff */
[----:B-1----:R-:W-:Y:S03]  /*16bc0*/  STL [R1+0x30], R0 ;  /* 0x0000300001007387 */ /* 0x002fe60000100800 */
[----:B------:R-:W-:Y:S02]  /*16bd0*/  LEA R89, R89, UR6, 0x3 ;  /* 0x0000000659597c11 */ /* 0x000fe4000f8e18ff */
[----:B--2---:R-:W-:-:S03]  /*16be0*/  LOP3.LUT R102, R101, 0x1c, RZ, 0xc0, !PT ;  /* 0x0000001c65667812 */ /* 0x004fc600078ec0ff */
[----:B------:R-:W1:Y:S01]  /*16bf0*/  LDS R0, [R89+0x40000] ;  /* 0x0400000059007984 */ /* 0x000e620000000800 */
[----:B------:R-:W-:-:S04]  /*16c00*/  LEA.HI R102, R102, 0xb8, RZ, 0x1e ;  /* 0x000000b866667811 */ /* 0x000fc800078ff0ff */
[----:B------:R-:W-:Y:S01]  /*16c10*/  LEA R102, R102, UR6, 0x3 ;  /* 0x0000000666667c11 */ /* 0x000fe2000f8e18ff */
[----:B0-----:R-:W-:Y:S04]  /*16c20*/  STL [R1+0x34], R6 ;  /* 0x0000340601007387 */ /* 0x001fe80000100800 */
[----:B---3--:R0:W-:Y:S02]  /*16c30*/  STL [R1+0x28], R5 ;  /* 0x0000280501007387 */ /* 0x0081e40000100800 */
[----:B0-----:R-:W-:-:S04]  /*16c40*/  LOP3.LUT R5, R101, 0x1c, RZ, 0xc0, !PT ;  /* 0x0000001c65057812 */ /* 0x001fc800078ec0ff */
[----:B------:R-:W-:-:S04]  /*16c50*/  LEA.HI R5, R5, 0xb0, RZ, 0x1e ;  /* 0x000000b005057811 */ /* 0x000fc800078ff0ff */
[----:B------:R-:W-:-:S05]  /*16c60*/  LEA R5, R5, UR6, 0x3 ;  /* 0x0000000605057c11 */ /* 0x000fca000f8e18ff */
[----:B------:R-:W0:Y:S04]  /*16c70*/  LDS R6, [R5+0x40000] ;  /* 0x0400000005067984 */ /* 0x000e280000000800 */
[----:B------:R-:W2:Y:S01]  /*16c80*/  LDS R5, [R102+0x40000] ;  /* 0x0400000066057984 */ /* 0x000ea20000000800 */
[----:B------:R-:W-:-:S04]  /*16c90*/  LOP3.LUT R89, R101, 0x1c, RZ, 0xc0, !PT ;  /* 0x0000001c65597812 */ /* 0x000fc800078ec0ff */
[----:B------:R-:W-:-:S04]  /*16ca0*/  LEA.HI R89, R89, 0xc0, RZ, 0x1e ;  /* 0x000000c059597811 */ /* 0x000fc800078ff0ff */
[----:B------:R-:W-:Y:S01]  /*16cb0*/  LEA R89, R89, UR6, 0x3 ;  /* 0x0000000659597c11 */ /* 0x000fe2000f8e18ff */
[----:B-1----:R-:W-:Y:S04]  /*16cc0*/  STL [R1+0x2c], R0 ;  /* 0x00002c0001007387 */ /* 0x002fe80000100800 */
[----:B------:R1:W3:Y:S02]  /*16cd0*/  LDS R0, [R89+0x40000] ;  /* 0x0400000059007984 */ /* 0x0002e40000000800 */
[C---:B-1----:R-:W-:Y:S02]  /*16ce0*/  LOP3.LUT R89, R101.reuse, 0x1c, RZ, 0xc0, !PT ;  /* 0x0000001c65597812 */ /* 0x042fe400078ec0ff */
[----:B------:R-:W-:-:S04]  /*16cf0*/  LOP3.LUT R101, R101, 0x1c, RZ, 0xc0, !PT ;  /* 0x0000001c65657812 */ /* 0x000fc800078ec0ff */
[----:B------:R-:W-:-:S04]  /*16d00*/  LEA.HI R101, R101, 0xd0, RZ, 0x1e ;  /* 0x000000d065657811 */ /* 0x000fc800078ff0ff */
[----:B------:R-:W-:Y:S01]  /*16d10*/  LEA R101, R101, UR6, 0x3 ;  /* 0x0000000665657c11 */ /* 0x000fe2000f8e18ff */
[----:B0-----:R-:W-:Y:S04]  /*16d20*/  STL [R1+0x20], R6 ;  /* 0x0000200601007387 */ /* 0x001fe80000100800 */
[----:B--2---:R-:W-:Y:S04]  /*16d30*/  STL [R1+0x24], R5 ;  /* 0x0000240501007387 */ /* 0x004fe80000100800 */
[----:B------:R0:W1:Y:S02]  /*16d40*/  LDS R5, [R101+0x40000] ;  /* 0x0400000065057984 */ /* 0x0000640000000800 */
[----:B0-----:R-:W0:Y:S02]  /*16d50*/  S2R R101, SR_TID.X ;  /* 0x0000000000657919 */ /* 0x001e240000002100 */
[----:B---3--:R-:W-:Y:S04]  /*16d60*/  STL [R1+0x8d4], R0 ;  /* 0x0008d40001007387 */ /* 0x008fe80000100800 */
[----:B------:R-:W2:Y:S01]  /*16d70*/  LDL.LU R122, [R1+0x144] ;  /* 0x00014400017a7983 */ /* 0x000ea20000300800 */
[----:B------:R-:W-:-:S04]  /*16d80*/  LEA.HI R89, R89, 0xd8, RZ, 0x1e ;  /* 0x000000d859597811 */ /* 0x000fc800078ff0ff */
[----:B------:R-:W-:Y:S01]  /*16d90*/  LEA R89, R89, UR6, 0x3 ;  /* 0x0000000659597c11 */ /* 0x000fe2000f8e18ff */
[C---:B------:R-:W-:Y:S01]  /*16da0*/  FMUL R74, R7.reuse, R9 ;  /* 0x00000009074a7220 */ /* 0x040fe20000400000 */
[C---:B------:R-:W-:Y:S01]  /*16db0*/  FMUL R75, R7.reuse, R8 ;  /* 0x00000008074b7220 */ /* 0x040fe20000400000 */
[C---:B------:R-:W-:Y:S01]  /*16dc0*/  FMUL R82, R7.reuse, R82 ;  /* 0x0000005207527220 */ /* 0x040fe20000400000 */
[C---:B------:R-:W-:Y:S01]  /*16dd0*/  FMUL R83, R7.reuse, R83 ;  /* 0x0000005307537220 */ /* 0x040fe20000400000 */
[C---:B------:R-:W-:Y:S01]  /*16de0*/  FMUL R86, R7.reuse, R86 ;  /* 0x0000005607567220 */ /* 0x040fe20000400000 */
[----:B------:R-:W-:Y:S01]  /*16df0*/  FMUL R87, R7, R87 ;  /* 0x0000005707577220 */ /* 0x000fe20000400000 */
[----:B------:R3:W-:Y:S04]  /*16e00*/  LDS R0, [R89+0x40000] ;  /* 0x0400000059007984 */ /* 0x0007e80000000800 */
[----:B-1----:R1:W-:Y:S01]  /*16e10*/  STL [R1+0x10], R5 ;  /* 0x0000100501007387 */ /* 0x0023e20000100800 */
[----:B0-----:R-:W-:-:S03]  /*16e20*/  LOP3.LUT R120, R101, 0x1c, RZ, 0xc0, !PT ;  /* 0x0000001c65787812 */ /* 0x001fc600078ec0ff */
[----:B---3--:R-:W3:Y:S01]  /*16e30*/  LDL.LU R89, [R1+0x154] ;  /* 0x0001540001597983 */ /* 0x008ee20000300800 */
[----:B------:R-:W-:-:S03]  /*16e40*/  LEA.HI R120, R120, 0xf0, RZ, 0x1e ;  /* 0x000000f078787811 */ /* 0x000fc600078ff0ff */
[----:B------:R-:W4:Y:S01]  /*16e50*/  LDL.LU R102, [R1+0x150] ;  /* 0x0001500001667983 */ /* 0x000f220000300800 */
[----:B-1----:R-:W-:Y:S02]  /*16e60*/  LOP3.LUT R5, R101, 0x1c, RZ, 0xc0, !PT ;  /* 0x0000001c65057812 */ /* 0x002fe400078ec0ff */
[----:B------:R-:W-:Y:S01]  /*16e70*/  LEA R120, R120, UR6, 0x3 ;  /* 0x0000000678787c11 */ /* 0x000fe2000f8e18ff */
[----:B------:R-:W2:Y:S01]  /*16e80*/  LDL.LU R101, [R1+0x148] ;  /* 0x0001480001657983 */ /* 0x000ea20000300800 */
[----:B------:R-:W-:-:S03]  /*16e90*/  LEA.HI R5, R5, 0xf8, RZ, 0x1e ;  /* 0x000000f805057811 */ /* 0x000fc600078ff0ff */
[----:B------:R0:W-:Y:S01]  /*16ea0*/  LDS R6, [R120+0x40000] ;  /* 0x0400000078067984 */ /* 0x0001e20000000800 */
[----:B------:R-:W-:-:S03]  /*16eb0*/  LEA R5, R5, UR6, 0x3 ;  /* 0x0000000605057c11 */ /* 0x000fc6000f8e18ff */
[----:B------:R-:W2:Y:S04]  /*16ec0*/  LDL.LU R9, [R1+0x138] ;  /* 0x0001380001097983 */ /* 0x000ea80000300800 */
[----:B------:R1:W-:Y:S01]  /*16ed0*/  LDS R7, [R5+0x40000] ;  /* 0x0400000005077984 */ /* 0x0003e20000000800 */
[----:B------:R-:W-:Y:S06]  /*16ee0*/  BAR.SYNC.DEFER_BLOCKING 0x0 ;  /* 0x0000000000007b1d */ /* 0x000fec0000010000 */
[----:B------:R-:W2:Y:S04]  /*16ef0*/  LDL.LU R8, [R1+0x13c] ;  /* 0x00013c0001087983 */ /* 0x000ea80000300800 */
[----:B------:R-:W2:Y:S04]  /*16f00*/  LDL.LU R113, [R1+0x130] ;  /* 0x0001300001717983 */ /* 0x000ea80000300800 */
[----:B------:R-:W2:Y:S04]  /*16f10*/  LDL.LU R112, [R1+0x134] ;  /* 0x0001340001707983 */ /* 0x000ea80000300800 */
[----:B------:R-:W2:Y:S04]  /*16f20*/  LDL.LU R117, [R1+0x128] ;  /* 0x0001280001757983 */ /* 0x000ea80000300800 */
[----:B------:R-:W2:Y:S04]  /*16f30*/  LDL.LU R121, [R1+0x12c] ;  /* 0x00012c0001797983 */ /* 0x000ea80000300800 */
[----:B0-----:R-:W2:Y:S04]  /*16f40*/  LDL.LU R120, [R1+0x120] ;  /* 0x0001200001787983 */ /* 0x001ea80000300800 */
[----:B-1----:R-:W2:Y:S04]  /*16f50*/  LDL.LU R5, [R1+0x124] ;  /* 0x0001240001057983 */ /* 0x002ea80000300800 */
[----:B------:R0:W-:Y:S04]  /*16f60*/  STS.U16 [R3+UR6+0x40000], R106 ;  /* 0x0400006a03007988 */ /* 0x0001e80008000406 */
[----:B------:R1:W-:Y:S04]  /*16f70*/  STS.U16 [R3+UR6+0x40400], R105 ;  /* 0x0404006903007988 */ /* 0x0003e80008000406 */
[----:B------:R1:W-:Y:S04]  /*16f80*/  STS.U16 [R3+UR6+0x40800], R104 ;  /* 0x0408006803007988 */ /* 0x0003e80008000406 */
[----:B0-----:R-:W2:Y:S04]  /*16f90*/  LDL.LU R106, [R1+0x934] ;  /* 0x00093400016a7983 */ /* 0x001ea80000300800 */
[----:B-1----:R-:W2:Y:S04]  /*16fa0*/  LDL.LU R105, [R1+0x930] ;  /* 0x0009300001697983 */ /* 0x002ea80000300800 */
[----:B------:R-:W2:Y:S04]  /*16fb0*/  LDL.LU R104, [R1+0x92c] ;  /* 0x00092c0001687983 */ /* 0x000ea80000300800 */
[----:B------:R0:W-:Y:S04]  /*16fc0*/  STS.U16 [R3+UR6+0x40c00], R95 ;  /* 0x040c005f03007988 */ /* 0x0001e80008000406 */
[----:B------:R1:W-:Y:S04]  /*16fd0*/  STS.U16 [R3+UR6+0x41000], R94 ;  /* 0x0410005e03007988 */ /* 0x0003e80008000406 */
[----:B------:R1:W-:Y:S04]  /*16fe0*/  STS.U16 [R3+UR6+0x41400], R93 ;  /* 0x0414005d03007988 */ /* 0x0003e80008000406 */
[----:B0-----:R-:W2:Y:S04]  /*16ff0*/  LDL.LU R95, [R1+0x928] ;  /* 0x00092800015f7983 */ /* 0x001ea80000300800 */
[----:B-1----:R-:W2:Y:S04]  /*17000*/  LDL.LU R94, [R1+0x924] ;  /* 0x00092400015e7983 */ /* 0x002ea80000300800 */
[----:B------:R-:W2:Y:S04]  /*17010*/  LDL R116, [R1+0x258] ;  /* 0x0002580001747983 */ /* 0x000ea80000100800 */
[----:B------:R-:W2:Y:S04]  /*17020*/  LDL.LU R93, [R1+0x920] ;  /* 0x00092000015d7983 */ /* 0x000ea80000300800 */
        /* <DEDUP_REMOVED lines=11> */
[----:B------:R-:W3:Y:S02]  /*170e0*/  LDL.LU R88, [R1+0x158] ;  /* 0x0001580001587983 */ /* 0x000ee40000300800 */
[----:B---3--:R-:W-:-:S02]  /*170f0*/  F2FP.BF16.F32.PACK_AB R88, R89, R88 ;  /* 0x000000585958723e */ /* 0x008fc400000010ff */
[----:B------:R-:W4:Y:S01]  /*17100*/  LDL.LU R89, [R1+0x914] ;  /* 0x0009140001597983 */ /* 0x000f220000300800 */
[----:B--2---:R-:W-:Y:S02]  /*17110*/  F2FP.BF16.F32.PACK_AB R90, R101, R90 ;  /* 0x0000005a655a723e */ /* 0x004fe400000010ff */
[----:B------:R-:W-:Y:S01]  /*17120*/  F2FP.BF16.F32.PACK_AB R91, R91, R122 ;  /* 0x0000007a5b5b723e */ /* 0x000fe200000010ff */
[----:B------:R-:W-:Y:S04]  /*17130*/  STS.U16 [R3+UR6+0x43000], R99 ;  /* 0x0430006303007988 */ /* 0x000fe80008000406 */
[----:B------:R-:W-:Y:S04]  /*17140*/  STS.U16 [R3+UR6+0x43400], R98 ;  /* 0x0434006203007988 */ /* 0x000fe80008000406 */
[----:B------:R-:W-:Y:S04]  /*17150*/  STS.U16 [R3+UR6+0x43800], R97 ;  /* 0x0438006103007988 */ /* 0x000fe80008000406 */
[----:B------:R-:W-:Y:S01]  /*17160*/  STS.U16 [R3+UR6+0x43c00], R96 ;  /* 0x043c006003007988 */ /* 0x000fe20008000406 */
[----:B----4-:R-:W-:-:S03]  /*17170*/  F2FP.BF16.F32.PACK_AB R89, R89, R102 ;  /* 0x000000665959723e */ /* 0x010fc600000010ff */
[----:B------:R-:W2:Y:S04]  /*17180*/  LDL.LU R102, [R1+0x910] ;  /* 0x0009100001667983 */ /* 0x000ea80000300800 */
[----:B------:R-:W3:Y:S04]  /*17190*/  LDL.LU R101, [R1+0x90c] ;  /* 0x00090c0001657983 */ /* 0x000ee80000300800 */
[----:B------:R0:W-:Y:S04]  /*171a0*/  STSM.16.M88.4 [R116+0x44000], R88 ;  /* 0x0440005874007844 */ /* 0x0001e80000000200 */
[----:B0-----:R-:W4:Y:S04]  /*171b0*/  LDL.LU R89, [R1+0x110] ;  /* 0x0001100001597983 */ /* 0x001f280000300800 */
[----:B------:R-:W3:Y:S04]  /*171c0*/  LDL.LU R90, [R1+0x108] ;  /* 0x00010800015a7983 */ /* 0x000ee80000300800 */
[----:B------:R-:W2:Y:S01]  /*171d0*/  LDL.LU R91, [R1+0xfc] ;  /* 0x0000fc00015b7983 */ /* 0x000ea20000300800 */
[----:B------:R-:W-:-:S03]  /*171e0*/  F2FP.BF16.F32.PACK_AB R96, R9, R8 ;  /* 0x000000080960723e */ /* 0x000fc600000010ff */
[----:B------:R-:W2:Y:S01]  /*171f0*/  LDL.LU R122, [R1+0x5c] ;  /* 0x00005c00017a7983 */ /* 0x000ea20000300800 */
[----:B------:R-:W-:-:S03]  /*17200*/  F2FP.BF16.F32.PACK_AB R97, R113, R112 ;  /* 0x000000707161723e */ /* 0x000fc600000010ff */
[----:B------:R-:W2:Y:S01]  /*17210*/  LDL.LU R9, [R1+0x64] ;  /* 0x0000640001097983 */ /* 0x000ea20000300800 */
[----:B------:R-:W-:Y:S02]  /*17220*/  F2FP.BF16.F32.PACK_AB R98, R117, R121 ;  /* 0x000000797562723e */ /* 0x000fe400000010ff */
[----:B------:R-:W-:Y:S01]  /*17230*/  F2FP.BF16.F32.PACK_AB R99, R120, R5 ;  /* 0x000000057863723e */ /* 0x000fe200000010ff */
[----:B------:R-:W2:Y:S04]  /*17240*/  LDL.LU R8, [R1+0x6c] ;  /* 0x00006c0001087983 */ /* 0x000ea80000300800 */
[----:B------:R-:W2:Y:S01]  /*17250*/  LDL.LU R113, [R1+0x74] ;  /* 0x0000740001717983 */ /* 0x000ea20000300800 */
[----:B------:R-:W-:-:S03]  /*17260*/  F2FP.BF16.F32.PACK_AB R103, R92, R103 ;  /* 0x000000675c67723e */ /* 0x000fc600000010ff */
[----:B------:R-:W2:Y:S04]  /*17270*/  LDL.LU R112, [R1+0x7c] ;  /* 0x00007c0001707983 */ /* 0x000ea80000300800 */
[----:B------:R-:W2:Y:S04]  /*17280*/  LDL.LU R117, [R1+0x8c] ;  /* 0x00008c0001757983 */ /* 0x000ea80000300800 */
[----:B------:R-:W2:Y:S04]  /*17290*/  LDL.LU R121, [R1+0x94] ;  /* 0x0000940001797983 */ /* 0x000ea80000300800 */
[----:B------:R-:W2:Y:S04]  /*172a0*/  LDL.LU R120, [R1+0x9c] ;  /* 0x00009c0001787983 */ /* 0x000ea80000300800 */
[----:B------:R-:W2:Y:S04]  /*172b0*/  LDL.LU R5, [R1+0xa4] ;  /* 0x0000a40001057983 */ /* 0x000ea80000300800 */
[----:B------:R0:W-:Y:S01]  /*172c0*/  STSM.16.M88.4 [R116+0x44400], R96 ;  /* 0x0444006074007844 */ /* 0x0001e20000000200 */
[----:B------:R-:W-:-:S03]  /*172d0*/  F2FP.BF16.F32.PACK_AB R88, R93, R94 ;  /* 0x0000005e5d58723e */ /* 0x000fc600000010ff */
[----:B0-----:R-:W2:Y:S04]  /*172e0*/  LDL.LU R96, [R1+0x70] ;  /* 0x0000700001607983 */ /* 0x001ea80000300800 */
[----:B------:R-:W2:Y:S04]  /*172f0*/  LDL.LU R97, [R1+0x78] ;  /* 0x0000780001617983 */ /* 0x000ea80000300800 */
[----:B------:R-:W2:Y:S04]  /*17300*/  LDL.LU R98, [R1+0x80] ;  /* 0x0000800001627983 */ /* 0x000ea80000300800 */
[----:B------:R-:W2:Y:S01]  /*17310*/  LDL.LU R99, [R1+0x88] ;  /* 0x0000880001637983 */ /* 0x000ea20000300800 */
[----:B----4-:R-:W-:-:S02]  /*17320*/  F2FP.BF16.F32.PACK_AB R100, R89, R100 ;  /* 0x000000645964723e */ /* 0x010fc400000010ff */
[----:B---3--:R-:W-:Y:S02]  /*17330*/  F2FP.BF16.F32.PACK_AB R101, R101, R90 ;  /* 0x0000005a6565723e */ /* 0x008fe400000010ff */
[----:B--2---:R-:W-:-:S05]  /*17340*/  F2FP.BF16.F32.PACK_AB R102, R102, R91 ;  /* 0x0000005b6666723e */ /* 0x004fca00000010ff */
[----:B------:R0:W-:Y:S01]  /*17350*/  STSM.16.M88.4 [R116+0x44800], R100 ;  /* 0x0448006474007844 */ /* 0x0001e20000000200 */
[----:B------:R-:W-:Y:S02]  /*17360*/  F2FP.BF16.F32.PACK_AB R89, R95, R104 ;  /* 0x000000685f59723e */ /* 0x000fe400000010ff */
[----:B------:R-:W-:Y:S02]  /*17370*/  F2FP.BF16.F32.PACK_AB R90, R105, R106 ;  /* 0x0000006a695a723e */ /* 0x000fe400000010ff */
[----:B------:R-:W-:Y:S01]  /*17380*/  F2FP.BF16.F32.PACK_AB R91, R107, R108 ;  /* 0x0000006c6b5b723e */ /* 0x000fe200000010ff */
[----:B0-----:R-:W2:Y:S04]  /*17390*/  LDL.LU R100, [R1+0x90] ;  /* 0x0000900001647983 */ /* 0x001ea80000300800 */
[----:B------:R-:W3:Y:S04]  /*173a0*/  LDL.LU R101, [R1+0x98] ;  /* 0x0000980001657983 */ /* 0x000ee80000300800 */
        /* <DEDUP_REMOVED lines=9> */
[----:B------:R-:W-:-:S03]  /*17440*/  F2FP.BF16.F32.PACK_AB R92, R109, R110 ;  /* 0x0000006e6d5c723e */ /* 0x000fc600000010ff */
[----:B------:R-:W4:Y:S04]  /*17450*/  LDL.LU R107, [R1+0xd0] ;  /* 0x0000d000016b7983 */ /* 0x000f280000300800 */
[----:B------:R-:W4:Y:S01]  /*17460*/  LDL.LU R110, [R1+0xc4] ;  /* 0x0000c400016e7983 */ /* 0x000f220000300800 */
[----:B------:R-:W-:-:S03]  /*17470*/  F2FP.BF16.F32.PACK_AB R96, R8, R96 ;  /* 0x000000600860723e */ /* 0x000fc600000010ff */
[----:B------:R-:W4:Y:S01]  /*17480*/  LDL.LU R109, [R1+0xcc] ;  /* 0x0000cc00016d7983 */ /* 0x000f220000300800 */
[----:B------:R-:W-:Y:S02]  /*17490*/  F2FP.BF16.F32.PACK_AB R97, R113, R97 ;  /* 0x000000617161723e */ /* 0x000fe400000010ff */
[----:B------:R-:W-:Y:S02]  /*174a0*/  F2FP.BF16.F32.PACK_AB R98, R112, R98 ;  /* 0x000000627062723e */ /* 0x000fe400000010ff */
[----:B--2---:R-:W-:Y:S02]  /*174b0*/  F2FP.BF16.F32.PACK_AB R100, R117, R100 ;  /* 0x000000647564723e */ /* 0x004fe400000010ff */
[----:B---3--:R-:W-:Y:S02]  /*174c0*/  F2FP.BF16.F32.PACK_AB R101, R121, R101 ;  /* 0x000000657965723e */ /* 0x008fe400000010ff */
[----:B----4-:R-:W-:Y:S02]  /*174d0*/  F2FP.BF16.F32.PACK_AB R93, R111, R93 ;  /* 0x0000005d6f5d723e */ /* 0x010fe400000010ff */
[----:B------:R-:W2:Y:S01]  /*174e0*/  LDL.LU R111, [R1+0xbc] ;  /* 0x0000bc00016f7983 */ /* 0x000ea20000300800 */
[----:B------:R-:W-:-:S03]  /*174f0*/  F2FP.BF16.F32.PACK_AB R94, R122, R94 ;  /* 0x0000005e7a5e723e */ /* 0x000fc600000010ff */
[----:B------:R-:W3:Y:S01]  /*17500*/  LDL.LU R122, [R1+0x908] ;  /* 0x00090800017a7983 */ /* 0x000ee20000300800 */
[----:B------:R-:W-:-:S03]  /*17510*/  F2FP.BF16.F32.PACK_AB R95, R9, R95 ;  /* 0x0000005f095f723e */ /* 0x000fc600000010ff */
[----:B------:R-:W4:Y:S04]  /*17520*/  LDL.LU R9, [R1+0x904] ;  /* 0x0009040001097983 */ /* 0x000f280000300800 */
[----:B------:R-:W4:Y:S04]  /*17530*/  LDL.LU R8, [R1+0x900] ;  /* 0x0009000001087983 */ /* 0x000f280000300800 */
[----:B------:R-:W3:Y:S01]  /*17540*/  LDL.LU R113, [R1+0x8fc] ;  /* 0x0008fc0001717983 */ /* 0x000ee20000300800 */
[----:B------:R-:W-:-:S03]  /*17550*/  F2FP.BF16.F32.PACK_AB R102, R120, R102 ;  /* 0x000000667866723e */ /* 0x000fc600000010ff */
[----:B------:R-:W3:Y:S01]  /*17560*/  LDL.LU R112, [R1+0x8f8] ;  /* 0x0008f80001707983 */ /* 0x000ee20000300800 */
[----:B------:R-:W-:-:S03]  /*17570*/  F2FP.BF16.F32.PACK_AB R99, R108, R99 ;  /* 0x000000636c63723e */ /* 0x000fc600000010ff */
[----:B------:R-:W3:Y:S01]  /*17580*/  LDL R108, [R1+0x7b8] ;  /* 0x0007b800016c7983 */ /* 0x000ee20000100800 */
[----:B------:R-:W-:-:S03]  /*17590*/  F2FP.BF16.F32.PACK_AB R103, R5, R103 ;  /* 0x000000670567723e */ /* 0x000fc600000010ff */
[----:B------:R-:W3:Y:S04]  /*175a0*/  LDL.LU R117, [R1+0x8f4] ;  /* 0x0008f40001757983 */ /* 0x000ee80000300800 */
[----:B------:R-:W3:Y:S04]  /*175b0*/  LDL.LU R121, [R1+0x8f0] ;  /* 0x0008f00001797983 */ /* 0x000ee80000300800 */
[----:B------:R-:W3:Y:S04]  /*175c0*/  LDL.LU R120, [R1+0x8ec] ;  /* 0x0008ec0001787983 */ /* 0x000ee80000300800 */
[----:B------:R-:W3:Y:S01]  /*175d0*/  LDL.LU R5, [R1+0x8e8] ;  /* 0x0008e80001057983 */ /* 0x000ee20000300800 */
[----:B------:R-:W-:-:S02]  /*175e0*/  F2FP.BF16.F32.PACK_AB R106, R110, R106 ;  /* 0x0000006a6e6a723e */ /* 0x000fc400000010ff */
[----:B------:R-:W-:Y:S01]  /*175f0*/  F2FP.BF16.F32.PACK_AB R107, R109, R107 ;  /* 0x0000006b6d6b723e */ /* 0x000fe200000010ff */
[----:B------:R-:W-:Y:S04]  /*17600*/  STSM.16.M88.4 [R116+0x44c00], R88 ;  /* 0x044c005874007844 */ /* 0x000fe80000000200 */
[----:B------:R-:W-:Y:S04]  /*17610*/  STSM.16.M88.4 [R116+0x45000], R92 ;  /* 0x0450005c74007844 */ /* 0x000fe80000000200 */
[----:B------:R-:W-:Y:S04]  /*17620*/  STSM.16.M88.4 [R116+0x45400], R96 ;  /* 0x0454006074007844 */ /* 0x000fe80000000200 */
[----:B------:R-:W-:Y:S01]  /*17630*/  STSM.16.M88.4 [R116+0x45800], R100 ;  /* 0x0458006474007844 */ /* 0x000fe20000000200 */
[----:B--2---:R-:W-:-:S02]  /*17640*/  F2FP.BF16.F32.PACK_AB R105, R111, R105 ;  /* 0x000000696f69723e */ /* 0x004fc400000010ff */
[----:B---3--:R-:W-:Y:S02]  /*17650*/  F2FP.BF16.F32.PACK_AB R104, R104, R5 ;  /* 0x000000056868723e */ /* 0x008fe400000010ff */
[----:B------:R-:W2:Y:S04]  /*17660*/  LDL.LU R5, [R1+0x8e4] ;  /* 0x0008e40001057983 */ /* 0x000ea80000300800 */
[----:B------:R0:W-:Y:S01]  /*17670*/  STSM.16.M88.4 [R116+0x45c00], R104 ;  /* 0x045c006874007844 */ /* 0x0001e20000000200 */
[----:B------:R-:W-:Y:S06]  /*17680*/  BAR.SYNC.DEFER_BLOCKING 0x0 ;  /* 0x0000000000007b1d */ /* 0x000fec0000010000 */
[----:B0-----:R-:W3:Y:S04]  /*17690*/  LDL.LU R116, [R1+0x8e0] ;  /* 0x0008e00001747983 */ /* 0x001ee80000300800 */
[----:B------:R-:W-:Y:S04]  /*176a0*/  LDSM.16.M88.4 R92, [R108+0x40000] ;  /* 0x040000006c5c783b */ /* 0x000fe80000000200 */
[----:B------:R-:W-:Y:S04]  /*176b0*/  LDSM.16.M88.4 R96, [R108+0x42000] ;  /* 0x042000006c60783b */ /* 0x000fe80000000200 */
[----:B--2---:R-:W0:Y:S04]  /*176c0*/  LDSM.16.M88.4 R88, [R5+UR6+0x44000] ;  /* 0x044000060558783b */ /* 0x004e280008000200 */
[----:B------:R-:W1:Y:S04]  /*176d0*/  LDSM.16.M88.4 R100, [R5+UR6+0x44200] ;  /* 0x044200060564783b */ /* 0x000e680008000200 */
[----:B------:R-:W2:Y:S04]  /*176e0*/  LDSM.16.M88.4 R104, [R5+UR6+0x44400] ;  /* 0x044400060568783b */ /* 0x000ea80008000200 */
[----:B------:R-:W1:Y:S01]  /*176f0*/  LDSM.16.M88.4 R108, [R5+UR6+0x44600] ;  /* 0x04460006056c783b */ /* 0x000e620008000200 */
[C---:B0-----:R-:W-:Y:S08]  /*17700*/  HMMA.16816.F32.BF16 R120, R88.reuse, R92, R120 ;  /* 0x0000005c5878723c */ /* 0x041ff00000041878 */
[----:B---3--:R-:W-:Y:S11]  /*17710*/  HMMA.16816.F32.BF16 R116, R88, R94, R116 ;  /* 0x0000005e5874723c */ /* 0x008ff60000041874 */
[----:B------:R0:W-:Y:S04]  /*17720*/  STL.64 [R1+0x340], R120 ;  /* 0x0003407801007387 */ /* 0x0001e80000100a00 */
[----:B------:R3:W-:Y:S04]  /*17730*/  STL.64 [R1+0x348], R122 ;  /* 0x0003487a01007387 */ /* 0x0007e80000100a00 */
[----:B0-----:R-:W2:Y:S04]  /*17740*/  LDL.LU R121, [R1+0x630] ;  /* 0x0006300001797983 */ /* 0x001ea80000300800 */
[----:B---3--:R-:W3:Y:S04]  /*17750*/  LDL.LU R123, [R1+0x634] ;  /* 0x00063400017b7983 */ /* 0x008ee80000300800 */
[----:B------:R0:W-:Y:S04]  /*17760*/  STL.64 [R1+0x330], R116 ;  /* 0x0003307401007387 */ /* 0x0001e80000100a00 */
[----:B------:R1:W-:Y:S04]  /*17770*/  STL.64 [R1+0x338], R118 ;  /* 0x0003387601007387 */ /* 0x0003e80000100a00 */
[----:B0-----:R-:W2:Y:S04]  /*17780*/  LDL.LU R116, [R1] ;  /* 0x0000000001747983 */ /* 0x001ea80000300800 */
[----:B------:R-:W2:Y:S01]  /*17790*/  LDL.LU R117, [R1+0x4] ;  /* 0x0000040001757983 */ /* 0x000ea20000300800 */
[----:B-1----:R-:W-:-:S03]  /*177a0*/  IMAD.MOV.U32 R118, RZ, RZ, R12 ;  /* 0x000000ffff767224 */ /* 0x002fc600078e000c */
[----:B------:R-:W3:Y:S01]  /*177b0*/  LDL.LU R12, [R1+0x8dc] ;  /* 0x0008dc00010c7983 */ /* 0x000ee20000300800 */
[C---:B------:R-:W-:Y:S08]  /*177c0*/  HMMA.16816.F32.BF16 R112, R88.reuse, R96, R112 ;  /* 0x000000605870723c */ /* 0x040ff00000041870 */
[----:B----4-:R-:W-:Y:S01]  /*177d0*/  HMMA.16816.F32.BF16 R88, R88, R98, R8 ;  /* 0x000000625858723c */ /* 0x010fe20000041808 */
[----:B------:R-:W-:Y:S01]  /*177e0*/  IMAD.MOV.U32 R119, RZ, RZ, R2 ;  /* 0x000000ffff777224 */ /* 0x000fe200078e0002 */
[----:B------:R-:W0:Y:S04]  /*177f0*/  LDSM.16.M88.4 R8, [R5+UR6+0x44800] ;  /* 0x044800060508783b */ /* 0x000e280008000200 */
[----:B------:R-:W4:Y:S05]  /*17800*/  LDL.LU R2, [R1+0x8d8] ;  /* 0x0008d80001027983 */ /* 0x000f2a0000300800 */
[----:B------:R-:W-:Y:S04]  /*17810*/  STL.64 [R1+0x320], R112 ;  /* 0x0003207001007387 */ /* 0x000fe80000100a00 */
[----:B------:R2:W-:Y:S04]  /*17820*/  STL.64 [R1+0x328], R114 ;  /* 0x0003287201007387 */ /* 0x0005e80000100a00 */
[----:B------:R-:W-:Y:S04]  /*17830*/  STL.64 [R1+0x310], R88 ;  /* 0x0003105801007387 */ /* 0x000fe80000100a00 */
[----:B------:R3:W-:Y:S01]  /*17840*/  STL.64 [R1+0x318], R90 ;  /* 0x0003185a01007387 */ /* 0x0007e20000100a00 */
[C---:B------:R-:W-:Y:S08]  /*17850*/  HMMA.16816.F32.BF16 R16, R100.reuse, R96, R16 ;  /* 0x000000606410723c */ /* 0x040ff00000041810 */
[C---:B--2---:R-:W-:Y:S08]  /*17860*/  HMMA.16816.F32.BF16 R112, R100.reuse, R92, R116 ;  /* 0x0000005c6470723c */ /* 0x044ff00000041874 */
[C---:B---3--:R-:W-:Y:S08]  /*17870*/  HMMA.16816.F32.BF16 R88, R100.reuse, R94, R12 ;  /* 0x0000005e6458723c */ /* 0x048ff0000004180c */
[----:B------:R-:W-:Y:S03]  /*17880*/  HMMA.16816.F32.BF16 R12, R100, R98, R20 ;  /* 0x00000062640c723c */ /* 0x000fe60000041814 */
[----:B------:R-:W-:Y:S04]  /*17890*/  STL.64 [R1+0x300], R112 ;  /* 0x0003007001007387 */ /* 0x000fe80000100a00 */
[----:B------:R-:W-:Y:S04]  /*178a0*/  STL.64 [R1+0x308], R114 ;  /* 0x0003087201007387 */ /* 0x000fe80000100a00 */
[----:B------:R-:W-:Y:S04]  /*178b0*/  STL.64 [R1+0x2f0], R88 ;  /* 0x0002f05801007387 */ /* 0x000fe80000100a00 */
[----:B------:R-:W-:Y:S04]  /*178c0*/  STL.64 [R1+0x2f8], R90 ;  /* 0x0002f85a01007387 */ /* 0x000fe80000100a00 */
[----:B------:R-:W2:Y:S04]  /*178d0*/  LDL R101, [R1+0x1a8] ;  /* 0x0001a80001657983 */ /* 0x000ea80000100800 */
[----:B------:R-:W-:Y:S04]  /*178e0*/  STL.64 [R1+0x2e0], R16 ;  /* 0x0002e01001007387 */ /* 0x000fe80000100a00 */
[----:B------:R1:W-:Y:S04]  /*178f0*/  STL.64 [R1+0x2e8], R18 ;  /* 0x0002e81201007387 */ /* 0x0003e80000100a00 */
[----:B------:R-:W3:Y:S01]  /*17900*/  LDL R102, [R1+0x1a4] ;  /* 0x0001a40001667983 */ /* 0x000ee20000100800 */
[C---:B------:R-:W-:Y:S08]  /*17910*/  HMMA.16816.F32.BF16 R20, R104.reuse, R92, R24 ;  /* 0x0000005c6814723c */ /* 0x040ff00000041818 */
[C---:B------:R-:W-:Y:S01]  /*17920*/  HMMA.16816.F32.BF16 R24, R104.reuse, R94, R28 ;  /* 0x0000005e6818723c */ /* 0x040fe2000004181c */
[----:B------:R-:W-:Y:S04]  /*17930*/  STL.64 [R1+0x2a0], R12 ;  /* 0x0002a00c01007387 */ /* 0x000fe80000100a00 */
[----:B------:R-:W-:Y:S03]  /*17940*/  STL.64 [R1+0x2a8], R14 ;  /* 0x0002a80e01007387 */ /* 0x000fe60000100a00 */
[C---:B-1----:R-:W-:Y:S01]  /*17950*/  HMMA.16816.F32.BF16 R16, R104.reuse, R96, R32 ;  /* 0x000000606810723c */ /* 0x042fe20000041820 */
[----:B------:R-:W2:Y:S04]  /*17960*/  LDL R103, [R1+0x1a0] ;  /* 0x0001a00001677983 */ /* 0x000ea80000100800 */
[----:B------:R-:W2:Y:S04]  /*17970*/  LDL R88, [R1+0x19c] ;  /* 0x00019c0001587983 */ /* 0x000ea80000100800 */
[----:B------:R-:W-:Y:S04]  /*17980*/  STL.64 [R1+0x2d0], R20 ;  /* 0x0002d01401007387 */ /* 0x000fe80000100a00 */
[----:B------:R1:W-:Y:S04]  /*17990*/  STL.64 [R1+0x2d8], R22 ;  /* 0x0002d81601007387 */ /* 0x0003e80000100a00 */
[----:B------:R-:W-:Y:S04]  /*179a0*/  STL.64 [R1+0x2c0], R24 ;  /* 0x0002c01801007387 */ /* 0x000fe80000100a00 */
[----:B------:R0:W-:Y:S01]  /*179b0*/  STL.64 [R1+0x2c8], R26 ;  /* 0x0002c81a01007387 */ /* 0x0001e20000100a00 */
[----:B-1----:R-:W-:Y:S03]  /*179c0*/  HMMA.16816.F32.BF16 R20, R104, R98, R36 ;  /* 0x000000626814723c */ /* 0x002fe60000041824 */
[----:B------:R-:W1:Y:S05]  /*179d0*/  LDSM.16.M88.4 R12, [R5+UR6+0x44a00] ;  /* 0x044a0006050c783b */ /* 0x000e6a0008000200 */
[C---:B0-----:R-:W-:Y:S01]  /*179e0*/  HMMA.16816.F32.BF16 R24, R108.reuse, R92, R40 ;  /* 0x0000005c6c18723c */ /* 0x041fe20000041828 */
[----:B------:R-:W-:Y:S04]  /*179f0*/  STL.64 [R1+0x2b0], R16 ;  /* 0x0002b01001007387 */ /* 0x000fe80000100a00 */
[----:B------:R0:W-:Y:S06]  /*17a00*/  STL.64 [R1+0x2b8], R18 ;  /* 0x0002b81201007387 */ /* 0x0001ec0000100a00 */
[----:B------:R-:W-:Y:S04]  /*17a10*/  STL.64 [R1+0x290], R20 ;  /* 0x0002901401007387 */ /* 0x000fe80000100a00 */
[----:B------:R4:W-:Y:S01]  /*17a20*/  STL.64 [R1+0x298], R22 ;  /* 0x0002981601007387 */ /* 0x0009e20000100a00 */
[C---:B0-----:R-:W-:Y:S03]  /*17a30*/  HMMA.16816.F32.BF16 R16, R108.reuse, R94, R44 ;  /* 0x0000005e6c10723c */ /* 0x041fe6000004182c */
[----:B------:R-:W-:Y:S04]  /*17a40*/  STL.64 [R1+0x280], R24 ;  /* 0x0002801801007387 */ /* 0x000fe80000100a00 */
[----:B------:R0:W-:Y:S01]  /*17a50*/  STL.64 [R1+0x288], R26 ;  /* 0x0002881a01007387 */ /* 0x0001e20000100a00 */
[C---:B----4-:R-:W-:Y:S03]  /*17a60*/  HMMA.16816.F32.BF16 R20, R108.reuse, R96, R48 ;  /* 0x000000606c14723c */ /* 0x050fe60000041830 */
[----:B------:R-:W4:Y:S05]  /*17a70*/  LDL.LU R122, [R1+0x638] ;  /* 0x00063800017a7983 */ /* 0x000f2a0000300800 */
[----:B0-----:R-:W-:Y:S03]  /*17a80*/  HMMA.16816.F32.BF16 R24, R108, R98, R52 ;  /* 0x000000626c18723c */ /* 0x001fe60000041834 */
[----:B------:R-:W-:Y:S04]  /*17a90*/  STL.64 [R1+0x270], R16 ;  /* 0x0002701001007387 */ /* 0x000fe80000100a00 */
[----:B------:R-:W-:Y:S01]  /*17aa0*/  STL.64 [R1+0x278], R18 ;  /* 0x0002781201007387 */ /* 0x000fe20000100a00 */
[C---:B------:R-:W-:Y:S03]  /*17ab0*/  HMMA.16816.F32.BF16 R40, R8.reuse, R96, R64 ;  /* 0x000000600828723c */ /* 0x040fe60000041840 */
[----:B------:R-:W0:Y:S04]  /*17ac0*/  LDSM.16.M88.4 R16, [R5+UR6+0x44c00] ;  /* 0x044c00060510783b */ /* 0x000e280008000200 */
[----:B------:R-:W-:Y:S04]  /*17ad0*/  STL.64 [R1+0x260], R20 ;  /* 0x0002601401007387 */ /* 0x000fe80000100a00 */
[----:B------:R-:W-:Y:S04]  /*17ae0*/  STL.64 [R1+0x268], R22 ;  /* 0x0002681601007387 */ /* 0x000fe80000100a00 */
[----:B------:R-:W-:Y:S04]  /*17af0*/  STL.64 [R1+0x240], R24 ;  /* 0x0002401801007387 */ /* 0x000fe80000100a00 */
[----:B------:R1:W-:Y:S04]  /*17b00*/  STL.64 [R1+0x248], R26 ;  /* 0x0002481a01007387 */ /* 0x0003e80000100a00 */
[----:B------:R-:W2:Y:S04]  /*17b10*/  LDL.LU R33, [R1+0x4c0] ;  /* 0x0004c00001217983 */ /* 0x000ea80000300800 */
[----:B------:R-:W2:Y:S01]  /*17b20*/  LDL.LU R32, [R1+0x4c4] ;  /* 0x0004c40001207983 */ /* 0x000ea20000300800 */
[C---:B-1----:R-:W-:Y:S03]  /*17b30*/  HMMA.16816.F32.BF16 R24, R8.reuse, R92, R56 ;  /* 0x0000005c0818723c */ /* 0x042fe60000041838 */
[----:B------:R-:W2:Y:S04]  /*17b40*/  LDL.LU R23, [R1+0x4c8] ;  /* 0x0004c80001177983 */ /* 0x000ea80000300800 */
[----:B------:R-:W2:Y:S01]  /*17b50*/  LDL.LU R22, [R1+0x4cc] ;  /* 0x0004cc0001167983 */ /* 0x000ea20000300800 */
[----:B------:R-:W-:Y:S01]  /*17b60*/  HMMA.16816.F32.BF16 R36, R8, R98, R68 ;  /* 0x000000620824723c */ /* 0x000fe20000041844 */
[----:B---3--:R-:W-:-:S02]  /*17b70*/  FADD R21, -R102, R123 ;  /* 0x0000007b66157221 */ /* 0x008fc40000000100 */
[----:B------:R-:W3:Y:S04]  /*17b80*/  LDL.LU R123, [R1+0x63c] ;  /* 0x00063c00017b7983 */ /* 0x000ee80000300800 */
[----:B------:R-:W3:Y:S04]  /*17b90*/  LDL.LU R28, [R1+0x4b0] ;  /* 0x0004b000011c7983 */ /* 0x000ee80000300800 */
[----:B------:R-:W3:Y:S04]  /*17ba0*/  LDL.LU R29, [R1+0x4b4] ;  /* 0x0004b400011d7983 */ /* 0x000ee80000300800 */
[----:B------:R-:W-:Y:S04]  /*17bb0*/  STL.64 [R1+0x230], R24 ;  /* 0x0002301801007387 */ /* 0x000fe80000100a00 */
[----:B------:R1:W-:Y:S04]  /*17bc0*/  STL.64 [R1+0x238], R26 ;  /* 0x0002381a01007387 */ /* 0x0003e80000100a00 */
[----:B------:R-:W3:Y:S01]  /*17bd0*/  LDL.LU R30, [R1+0x4b8] ;  /* 0x0004b800011e7983 */ /* 0x000ee20000300800 */
[-C--:B-1----:R-:W-:Y:S08]  /*17be0*/  HMMA.16816.F32.BF16 R24, R8, R94.reuse, R60 ;  /* 0x0000005e0818723c */ /* 0x082ff0000004183c */
[C---:B------:R-:W-:Y:S11]  /*17bf0*/  HMMA.16816.F32.BF16 R8, R12.reuse, R94, R76 ;  /* 0x0000005e0c08723c */ /* 0x040ff6000004184c */
[----:B------:R-:W-:Y:S04]  /*17c00*/  STL.64 [R1+0x220], R24 ;  /* 0x0002201801007387 */ /* 0x000fe80000100a00 */
[----:B------:R1:W-:Y:S04]  /*17c10*/  STL.64 [R1+0x228], R26 ;  /* 0x0002281a01007387 */ /* 0x0003e80000100a00 */
[----:B------:R-:W-:Y:S04]  /*17c20*/  STL.64 [R1+0x210], R40 ;  /* 0x0002102801007387 */ /* 0x000fe80000100a00 */
[----:B------:R-:W-:Y:S01]  /*17c30*/  STL.64 [R1+0x218], R42 ;  /* 0x0002182a01007387 */ /* 0x000fe20000100a00 */
[----:B-1----:R-:W-:Y:S03]  /*17c40*/  HMMA.16816.F32.BF16 R24, R12, R92, R72 ;  /* 0x0000005c0c18723c */ /* 0x002fe60000041848 */
[----:B------:R-:W-:Y:S04]  /*17c50*/  STL.64 [R1+0x200], R36 ;  /* 0x0002002401007387 */ /* 0x000fe80000100a00 */
[----:B------:R-:W-:Y:S04]  /*17c60*/  STL.64 [R1+0x208], R38 ;  /* 0x0002082601007387 */ /* 0x000fe80000100a00 */
[----:B------:R-:W3:Y:S08]  /*17c70*/  LDL.LU R31, [R1+0x4bc] ;  /* 0x0004bc00011f7983 */ /* 0x000ef00000300800 */
[----:B------:R1:W-:Y:S04]  /*17c80*/  STL.64 [R1+0x1f0], R24 ;  /* 0x0001f01801007387 */ /* 0x0003e80000100a00 */
[----:B------:R0:W-:Y:S04]  /*17c90*/  STL.64 [R1+0x1f8], R26 ;  /* 0x0001f81a01007387 */ /* 0x0001e80000100a00 */
[----:B-1----:R-:W3:Y:S04]  /*17ca0*/  LDL.LU R24, [R1+0x4a0] ;  /* 0x0004a00001187983 */ /* 0x002ee80000300800 */
[----:B------:R-:W-:Y:S04]  /*17cb0*/  STL.64 [R1+0x1e0], R8 ;  /* 0x0001e00801007387 */ /* 0x000fe80000100a00 */
[----:B------:R1:W-:Y:S04]  /*17cc0*/  STL.64 [R1+0x1e8], R10 ;  /* 0x0001e80a01007387 */ /* 0x0003e80000100a00 */
[----:B------:R-:W3:Y:S04]  /*17cd0*/  LDL.LU R25, [R1+0x4a4] ;  /* 0x0004a40001197983 */ /* 0x000ee80000300800 */
[----:B0-----:R-:W3:Y:S04]  /*17ce0*/  LDL.LU R26, [R1+0x4a8] ;  /* 0x0004a800011a7983 */ /* 0x001ee80000300800 */
[----:B------:R-:W3:Y:S04]  /*17cf0*/  LDL R89, [R1+0x198] ;  /* 0x0001980001597983 */ /* 0x000ee80000100800 */
[----:B------:R-:W3:Y:S04]  /*17d00*/  LDL R90, [R1+0x194] ;  /* 0x00019400015a7983 */ /* 0x000ee80000100800 */
[----:B------:R-:W3:Y:S04]  /*17d10*/  LDL.LU R27, [R1+0x4ac] ;  /* 0x0004ac00011b7983 */ /* 0x000ee80000300800 */
[----:B------:R-:W3:Y:S04]  /*17d20*/  LDL.LU R38, [R1+0x490] ;  /* 0x0004900001267983 */ /* 0x000ee80000300800 */
[----:B------:R-:W3:Y:S04]  /*17d30*/  LDL.LU R37, [R1+0x494] ;  /* 0x0004940001257983 */ /* 0x000ee80000300800 */
[----:B------:R-:W3:Y:S04]  /*17d40*/  LDL.LU R35, [R1+0x498] ;  /* 0x0004980001237983 */ /* 0x000ee80000300800 */
[----:B------:R-:W3:Y:S01]  /*17d50*/  LDL.LU R36, [R1+0x49c] ;  /* 0x00049c0001247983 */ /* 0x000ee20000300800 */
[----:B--2---:R-:W-:Y:S01]  /*17d60*/  FADD R20, -R101, R121 ;  /* 0x0000007965147221 */ /* 0x004fe20000000100 */
[----:B------:R-:W-:-:S03]  /*17d70*/  FMUL R21, R21, 1.4426950216293334961 ;  /* 0x3fb8aa3b15157820 */ /* 0x000fc60000400000 */
[----:B------:R-:W-:-:S03]  /*17d80*/  FMUL R20, R20, 1.4426950216293334961 ;  /* 0x3fb8aa3b14147820 */ /* 0x000fc60000400000 */
[----:B------:R-:W1:Y:S08]  /*17d90*/  MUFU.EX2 R21, R21 ;  /* 0x0000001500157308 */ /* 0x000e700000000800 */
[----:B------:R-:W0:Y:S01]  /*17da0*/  MUFU.EX2 R20, R20 ;  /* 0x0000001400147308 */ /* 0x000e220000000800 */
[C---:B-1----:R-:W-:Y:S01]  /*17db0*/  FMUL R10, R21.reuse, R23 ;  /* 0x00000017150a7220 */ /* 0x042fe20000400000 */
[----:B------:R-:W-:Y:S01]  /*17dc0*/  FMUL R11, R21, R22 ;  /* 0x00000016150b7220 */ /* 0x000fe20000400000 */
[C---:B0-----:R-:W-:Y:S01]  /*17dd0*/  FMUL R8, R20.reuse, R33 ;  /* 0x0000002114087220 */ /* 0x041fe20000400000 */
[----:B------:R-:W-:-:S07]  /*17de0*/  FMUL R9, R20, R32 ;  /* 0x0000002014097220 */ /* 0x000fce0000400000 */
[----:B------:R-:W-:Y:S08]  /*17df0*/  HMMA.16816.F32.BF16 R8, R16, R92, R8 ;  /* 0x0000005c1008723c */ /* 0x000ff00000041808 */
[C---:B------:R-:W-:Y:S08]  /*17e00*/  HMMA.16816.F32.BF16 R80, R12.reuse, R96, R80 ;  /* 0x000000600c50723c */ /* 0x040ff00000041850 */
[----:B------:R-:W-:Y:S01]  /*17e10*/  HMMA.16816.F32.BF16 R84, R12, R98, R84 ;  /* 0x000000620c54723c */ /* 0x000fe20000041854 */
[----:B----4-:R-:W-:-:S02]  /*17e20*/  FADD R12, -R103, R122 ;  /* 0x0000007a670c7221 */ /* 0x010fc40000000100 */
[----:B------:R-:W2:Y:S04]  /*17e30*/  LDL.LU R122, [R1+0x640] ;  /* 0x00064000017a7983 */ /* 0x000ea80000300800 */
[----:B------:R-:W4:Y:S04]  /*17e40*/  LDL.LU R44, [R1+0x500] ;  /* 0x00050000012c7983 */ /* 0x000f280000300800 */
[----:B------:R-:W2:Y:S04]  /*17e50*/  LDL.LU R43, [R1+0x504] ;  /* 0x00050400012b7983 */ /* 0x000ea80000300800 */
[----:B------:R0:W-:Y:S04]  /*17e60*/  STL.64 [R1+0x4c0], R8 ;  /* 0x0004c00801007387 */ /* 0x0001e80000100a00 */
[----:B------:R-:W-:Y:S04]  /*17e70*/  STL.64 [R1+0x4c8], R10 ;  /* 0x0004c80a01007387 */ /* 0x000fe80000100a00 */
[----:B------:R-:W2:Y:S04]  /*17e80*/  LDL.LU R42, [R1+0x508] ;  /* 0x00050800012a7983 */ /* 0x000ea80000300800 */
[----:B------:R-:W2:Y:S01]  /*17e90*/  LDL.LU R41, [R1+0x50c] ;  /* 0x00050c0001297983 */ /* 0x000ea20000300800 */
[----:B------:R-:W-:-:S03]  /*17ea0*/  FMUL R23, R12, 1.4426950216293334961 ;  /* 0x3fb8aa3b0c177820 */ /* 0x000fc60000400000 */
[----:B------:R-:W1:Y:S01]  /*17eb0*/  LDSM.16.M88.4 R12, [R5+UR6+0x44e00] ;  /* 0x044e0006050c783b */ /* 0x000e620008000200 */
[----:B0-----:R0:W4:Y:S01]  /*17ec0*/  MUFU.EX2 R8, R23 ;  /* 0x0000001700087308 */ /* 0x0011220000000800 */
[C---:B---3--:R-:W-:Y:S01]  /*17ed0*/  FMUL R28, R20.reuse, R28 ;  /* 0x0000001c141c7220 */ /* 0x048fe20000400000 */
[----:B------:R-:W-:Y:S01]  /*17ee0*/  FMUL R29, R20, R29 ;  /* 0x0000001d141d7220 */ /* 0x000fe20000400000 */
[C---:B------:R-:W-:Y:S01]  /*17ef0*/  FMUL R30, R21.reuse, R30 ;  /* 0x0000001e151e7220 */ /* 0x040fe20000400000 */
[----:B------:R-:W-:Y:S02]  /*17f00*/  FADD R22, -R88, R123 ;  /* 0x0000007b58167221 */ /* 0x000fe40000000100 */
[----:B------:R-:W3:Y:S04]  /*17f10*/  LDL.LU R123, [R1+0x644] ;  /* 0x00064400017b7983 */ /* 0x000ee80000300800 */
[----:B------:R-:W3:Y:S04]  /*17f20*/  LDL.LU R32, [R1+0x4f0] ;  /* 0x0004f00001207983 */ /* 0x000ee80000300800 */
[----:B------:R-:W3:Y:S01]  /*17f30*/  LDL.LU R33, [R1+0x4f4] ;  /* 0x0004f40001217983 */ /* 0x000ee20000300800 */
[----:B------:R-:W-:-:S07]  /*17f40*/  FMUL R31, R21, R31 ;  /* 0x0000001f151f7220 */ /* 0x000fce0000400000 */
[----:B------:R-:W-:Y:S01]  /*17f50*/  HMMA.16816.F32.BF16 R28, R16, R94, R28 ;  /* 0x0000005e101c723c */ /* 0x000fe2000004181c */
[----:B------:R-:W-:-:S15]  /*17f60*/  FMUL R24, R20, R24 ;  /* 0x0000001814187220 */ /* 0x000fde0000400000 */
[----:B------:R-:W-:-:S03]  /*17f70*/  NOP ;  /* 0x0000000000007918 */ /* 0x000fc60000000000 */
[----:B------:R0:W-:Y:S04]  /*17f80*/  STL.64 [R1+0x4b0], R28 ;  /* 0x0004b01c01007387 */ /* 0x0001e80000100a00 */
[----:B------:R0:W-:Y:S01]  /*17f90*/  STL.64 [R1+0x4b8], R30 ;  /* 0x0004b81e01007387 */ /* 0x0001e20000100a00 */
[----:B------:R-:W-:-:S03]  /*17fa0*/  FMUL R25, R20, R25 ;  /* 0x0000001914197220 */ /* 0x000fc60000400000 */
[----:B------:R-:W3:Y:S01]  /*17fb0*/  LDL.LU R34, [R1+0x4f8] ;  /* 0x0004f80001227983 */ /* 0x000ee20000300800 */
[C---:B------:R-:W-:Y:S01]  /*17fc0*/  FMUL R26, R21.reuse, R26 ;  /* 0x0000001a151a7220 */ /* 0x040fe20000400000 */
[----:B------:R-:W-:Y:S01]  /*17fd0*/  FMUL R27, R21, R27 ;  /* 0x0000001b151b7220 */ /* 0x000fe20000400000 */
[C---:B0-----:R-:W-:Y:S01]  /*17fe0*/  FMUL R28, R20.reuse, R38 ;  /* 0x00000026141c7220 */ /* 0x041fe20000400000 */
[----:B------:R-:W-:-:S05]  /*17ff0*/  FMUL R29, R20, R37 ;  /* 0x00000025141d7220 */ /* 0x000fca0000400000 */
[----:B------:R-:W-:Y:S01]  /*18000*/  HMMA.16816.F32.BF16 R24, R16, R96, R24 ;  /* 0x000000601018723c */ /* 0x000fe20000041818 */
[C---:B------:R-:W-:Y:S02]  /*18010*/  FMUL R30, R21.reuse, R35 ;  /* 0x00000023151e7220 */ /* 0x040fe40000400000 */
[----:B------:R-:W3:Y:S01]  /*18020*/  LDL.LU R35, [R1+0x4fc] ;  /* 0x0004fc0001237983 */ /* 0x000ee20000300800 */
[----:B------:R-:W-:-:S07]  /*18030*/  FMUL R31, R21, R36 ;  /* 0x00000024151f7220 */ /* 0x000fce0000400000 */
[----:B------:R-:W-:Y:S08]  /*18040*/  HMMA.16816.F32.BF16 R16, R16, R98, R28 ;  /* 0x000000621010723c */ /* 0x000ff0000004181c */
[----:B------:R-:W-:Y:S04]  /*18050*/  STL.64 [R1+0x4a0], R24 ;  /* 0x0004a01801007387 */ /* 0x000fe80000100a00 */
[----:B------:R-:W-:Y:S04]  /*18060*/  STL.64 [R1+0x4a8], R26 ;  /* 0x0004a81a01007387 */ /* 0x000fe80000100a00 */
[----:B------:R-:W3:Y:S04]  /*18070*/  LDL.LU R40, [R1+0x4e0] ;  /* 0x0004e00001287983 */ /* 0x000ee80000300800 */
[----:B------:R-:W3:Y:S04]  /*18080*/  LDL.LU R39, [R1+0x4e4] ;  /* 0x0004e40001277983 */ /* 0x000ee80000300800 */
[----:B------:R4:W-:Y:S04]  /*18090*/  STL.64 [R1+0x490], R16 ;  /* 0x0004901001007387 */ /* 0x0009e80000100a00 */
[----:B------:R0:W-:Y:S04]  /*180a0*/  STL.64 [R1+0x498], R18 ;  /* 0x0004981201007387 */ /* 0x0001e80000100a00 */
[----:B------:R-:W3:Y:S04]  /*180b0*/  LDL.LU R38, [R1+0x4e8] ;  /* 0x0004e80001267983 */ /* 0x000ee80000300800 */
[----:B------:R-:W3:Y:S04]  /*180c0*/  LDL R91, [R1+0x18c] ;  /* 0x00018c00015b7983 */ /* 0x000ee80000100800 */
[----:B------:R-:W3:Y:S01]  /*180d0*/  LDL R112, [R1+0x188] ;  /* 0x0001880001707983 */ /* 0x000ee20000100800 */
[----:B------:R-:W-:-:S03]  /*180e0*/  FMUL R9, R22, 1.4426950216293334961 ;  /* 0x3fb8aa3b16097820 */ /* 0x000fc60000400000 */
[----:B------:R-:W3:Y:S04]  /*180f0*/  LDL.LU R31, [R1+0x4ec] ;  /* 0x0004ec00011f7983 */ /* 0x000ee80000300800 */
[----:B------:R-:W3:Y:S04]  /*18100*/  LDL.LU R37, [R1+0x4d0] ;  /* 0x0004d00001257983 */ /* 0x000ee80000300800 */
[----:B------:R-:W3:Y:S04]  /*18110*/  LDL.LU R36, [R1+0x4d4] ;  /* 0x0004d40001247983 */ /* 0x000ee80000300800 */
[----:B------:R-:W3:Y:S04]  /*18120*/  LDL.LU R23, [R1+0x4d8] ;  /* 0x0004d80001177983 */ /* 0x000ee80000300800 */
[----:B------:R-:W3:Y:S01]  /*18130*/  LDL.LU R22, [R1+0x4dc] ;  /* 0x0004dc0001167983 */ /* 0x000ee20000300800 */
[----:B------:R-:W0:Y:S01]  /*18140*/  MUFU.EX2 R9, R9 ;  /* 0x0000000900097308 */ /* 0x000e220000000800 */
[C---:B----4-:R-:W-:Y:S01]  /*18150*/  FMUL R16, R8.reuse, R44 ;  /* 0x0000002c08107220 */ /* 0x050fe20000400000 */
[----:B--2---:R-:W-:Y:S01]  /*18160*/  FMUL R17, R8, R43 ;  /* 0x0000002b08117220 */ /* 0x004fe20000400000 */
[----:B------:R-:W-:Y:S01]  /*18170*/  FADD R11, -R89, R122 ;  /* 0x0000007a590b7221 */ /* 0x000fe20000000100 */
[----:B------:R-:W2:Y:S04]  /*18180*/  LDSM.16.M88.4 R24, [R5+UR6+0x45000] ;  /* 0x045000060518783b */ /* 0x000ea80008000200 */
[----:B------:R-:W4:Y:S04]  /*18190*/  LDL.LU R122, [R1+0x648] ;  /* 0x00064800017a7983 */ /* 0x000f280000300800 */
[----:B------:R-:W2:Y:S01]  /*181a0*/  LDL.LU R47, [R1+0x540] ;  /* 0x00054000012f7983 */ /* 0x000ea20000300800 */
[----:B0-----:R-:W-:-:S03]  /*181b0*/  FMUL R18, R9, R42 ;  /* 0x0000002a09127220 */ /* 0x001fc60000400000 */
[----:B------:R-:W2:Y:S01]  /*181c0*/  LDL.LU R46, [R1+0x544] ;  /* 0x00054400012e7983 */ /* 0x000ea20000300800 */
[----:B------:R-:W-:-:S07]  /*181d0*/  FMUL R19, R9, R41 ;  /* 0x0000002909137220 */ /* 0x000fce0000400000 */
[----:B-1----:R-:W-:-:S15]  /*181e0*/  HMMA.16816.F32.BF16 R16, R12, R92, R16 ;  /* 0x0000005c0c10723c */ /* 0x002fde0000041810 */
[----:B------:R-:W-:-:S04]  /*181f0*/  NOP ;  /* 0x0000000000007918 */ /* 0x000fc80000000000 */
[----:B------:R0:W-:Y:S04]  /*18200*/  STL.64 [R1+0x500], R16 ;  /* 0x0005001001007387 */ /* 0x0001e80000100a00 */
[----:B------:R-:W-:Y:S04]  /*18210*/  STL.64 [R1+0x508], R18 ;  /* 0x0005081201007387 */ /* 0x000fe80000100a00 */
[----:B------:R-:W2:Y:S04]  /*18220*/  LDL.LU R45, [R1+0x548] ;  /* 0x00054800012d7983 */ /* 0x000ea80000300800 */
[----:B------:R-:W2:Y:S01]  /*18230*/  LDL.LU R44, [R1+0x54c] ;  /* 0x00054c00012c7983 */ /* 0x000ea20000300800 */
[C---:B---3--:R-:W-:Y:S01]  /*18240*/  FMUL R32, R8.reuse, R32 ;  /* 0x0000002008207220 */ /* 0x048fe20000400000 */
[----:B------:R-:W-:Y:S01]  /*18250*/  FMUL R33, R8, R33 ;  /* 0x0000002108217220 */ /* 0x000fe20000400000 */
[----:B------:R-:W-:-:S02]  /*18260*/  FADD R10, -R90, R123 ;  /* 0x0000007b5a0a7221 */ /* 0x000fc40000000100 */
[----:B------:R-:W3:Y:S04]  /*18270*/  LDL.LU R123, [R1+0x64c] ;  /* 0x00064c00017b7983 */ /* 0x000ee80000300800 */
[----:B------:R-:W3:Y:S04]  /*18280*/  LDL.LU R43, [R1+0x530] ;  /* 0x00053000012b7983 */ /* 0x000ee80000300800 */
[----:B------:R-:W3:Y:S01]  /*18290*/  LDL.LU R42, [R1+0x534] ;  /* 0x00053400012a7983 */ /* 0x000ee20000300800 */
[C---:B------:R-:W-:Y:S01]  /*182a0*/  FMUL R34, R9.reuse, R34 ;  /* 0x0000002209227220 */ /* 0x040fe20000400000 */
[----:B------:R-:W-:-:S07]  /*182b0*/  FMUL R35, R9, R35 ;  /* 0x0000002309237220 */ /* 0x000fce0000400000 */
[----:B------:R-:W-:Y:S01]  /*182c0*/  HMMA.16816.F32.BF16 R32, R12, R94, R32 ;  /* 0x0000005e0c20723c */ /* 0x000fe20000041820 */
[C---:B------:R-:W-:Y:S01]  /*182d0*/  FMUL R28, R8.reuse, R40 ;  /* 0x00000028081c7220 */ /* 0x040fe20000400000 */
[----:B------:R-:W-:-:S15]  /*182e0*/  FMUL R29, R8, R39 ;  /* 0x00000027081d7220 */ /* 0x000fde0000400000 */
[----:B------:R-:W-:Y:S02]  /*182f0*/  NOP ;  /* 0x0000000000007918 */ /* 0x000fe40000000000 */
[----:B------:R1:W-:Y:S04]  /*18300*/  STL.64 [R1+0x4f0], R32 ;  /* 0x0004f02001007387 */ /* 0x0003e80000100a00 */
[----:B------:R1:W-:Y:S04]  /*18310*/  STL.64 [R1+0x4f8], R34 ;  /* 0x0004f82201007387 */ /* 0x0003e80000100a00 */
[----:B------:R-:W3:Y:S01]  /*18320*/  LDL.LU R41, [R1+0x538] ;  /* 0x0005380001297983 */ /* 0x000ee20000300800 */
[----:B------:R-:W-:-:S03]  /*18330*/  FMUL R30, R9, R38 ;  /* 0x00000026091e7220 */ /* 0x000fc60000400000 */
[----:B0-----:R-:W3:Y:S01]  /*18340*/  LDL.LU R16, [R1+0x53c] ;  /* 0x00053c0001107983 */ /* 0x001ee20000300800 */
[----:B------:R-:W-:Y:S01]  /*18350*/  FMUL R31, R9, R31 ;  /* 0x0000001f091f7220 */ /* 0x000fe20000400000 */
[C---:B-1----:R-:W-:Y:S01]  /*18360*/  FMUL R32, R8.reuse, R37 ;  /* 0x0000002508207220 */ /* 0x042fe20000400000 */
[----:B------:R-:W-:-:S05]  /*18370*/  FMUL R33, R8, R36 ;  /* 0x0000002408217220 */ /* 0x000fca0000400000 */
[----:B------:R-:W-:Y:S01]  /*18380*/  HMMA.16816.F32.BF16 R28, R12, R96, R28 ;  /* 0x000000600c1c723c */ /* 0x000fe2000004181c */
[C---:B------:R-:W-:Y:S01]  /*18390*/  FMUL R34, R9.reuse, R23 ;  /* 0x0000001709227220 */ /* 0x040fe20000400000 */
[----:B------:R-:W-:-:S07]  /*183a0*/  FMUL R35, R9, R22 ;  /* 0x0000001609237220 */ /* 0x000fce0000400000 */
[----:B------:R-:W-:Y:S10]  /*183b0*/  HMMA.16816.F32.BF16 R12, R12, R98, R32 ;  /* 0x000000620c0c723c */ /* 0x000ff40000041820 */
[----:B------:R2:W-:Y:S04]  /*183c0*/  STL.64 [R1+0x4e0], R28 ;  /* 0x0004e01c01007387 */ /* 0x0005e80000100a00 */
[----:B------:R0:W-:Y:S04]  /*183d0*/  STL.64 [R1+0x4e8], R30 ;  /* 0x0004e81e01007387 */ /* 0x0001e80000100a00 */
[----:B------:R-:W3:Y:S04]  /*183e0*/  LDL.LU R40, [R1+0x520] ;  /* 0x0005200001287983 */ /* 0x000ee80000300800 */
[----:B------:R-:W3:Y:S04]  /*183f0*/  LDL.LU R39, [R1+0x524] ;  /* 0x0005240001277983 */ /* 0x000ee80000300800 */
[----:B------:R-:W-:Y:S04]  /*18400*/  STL.64 [R1+0x4d0], R12 ;  /* 0x0004d00c01007387 */ /* 0x000fe80000100a00 */
[----:B------:R-:W-:Y:S04]  /*18410*/  STL.64 [R1+0x4d8], R14 ;  /* 0x0004d80e01007387 */ /* 0x000fe80000100a00 */
[----:B------:R-:W3:Y:S04]  /*18420*/  LDL.LU R22, [R1+0x528] ;  /* 0x0005280001167983 */ /* 0x000ee80000300800 */
[----:B------:R-:W3:Y:S04]  /*18430*/  LDL R113, [R1+0x184] ;  /* 0x0001840001717983 */ /* 0x000ee80000100800 */
[----:B------:R-:W3:Y:S04]  /*18440*/  LDL R114, [R1+0x180] ;  /* 0x0001800001727983 */ /* 0x000ee80000100800 */
[----:B------:R-:W3:Y:S04]  /*18450*/  LDL.LU R17, [R1+0x52c] ;  /* 0x00052c0001117983 */ /* 0x000ee80000300800 */
[----:B------:R-:W3:Y:S04]  /*18460*/  LDL.LU R38, [R1+0x510] ;  /* 0x0005100001267983 */ /* 0x000ee80000300800 */
[----:B------:R-:W3:Y:S04]  /*18470*/  LDL.LU R37, [R1+0x514] ;  /* 0x0005140001257983 */ /* 0x000ee80000300800 */
[----:B------:R-:W3:Y:S04]  /*18480*/  LDL.LU R36, [R1+0x518] ;  /* 0x0005180001247983 */ /* 0x000ee80000300800 */
[----:B------:R-:W3:Y:S01]  /*18490*/  LDL.LU R23, [R1+0x51c] ;  /* 0x00051c0001177983 */ /* 0x000ee20000300800 */
[----:B------:R-:W-:Y:S01]  /*184a0*/  FMUL R11, R11, 1.4426950216293334961 ;  /* 0x3fb8aa3b0b0b7820 */ /* 0x000fe20000400000 */
[----:B------:R-:W-:-:S02]  /*184b0*/  FMUL R10, R10, 1.4426950216293334961 ;  /* 0x3fb8aa3b0a0a7820 */ /* 0x000fc40000400000 */
[----:B------:R-:W1:Y:S01]  /*184c0*/  LDSM.16.M88.4 R12, [R5+UR6+0x45200] ;  /* 0x04520006050c783b */ /* 0x000e620008000200 */
[----:B------:R-:W2:Y:S08]  /*184d0*/  MUFU.EX2 R18, R11 ;  /* 0x0000000b00127308 */ /* 0x000eb00000000800 */
[----:B------:R-:W0:Y:S01]  /*184e0*/  MUFU.EX2 R19, R10 ;  /* 0x0000000a00137308 */ /* 0x000e220000000800 */
[C---:B--2---:R-:W-:Y:S01]  /*184f0*/  FMUL R28, R18.reuse, R47 ;  /* 0x0000002f121c7220 */ /* 0x044fe20000400000 */
[----:B------:R-:W-:Y:S01]  /*18500*/  FMUL R29, R18, R46 ;  /* 0x0000002e121d7220 */ /* 0x000fe20000400000 */
[C---:B0-----:R-:W-:Y:S01]  /*18510*/  FMUL R30, R19.reuse, R45 ;  /* 0x0000002d131e7220 */ /* 0x041fe20000400000 */
[----:B------:R-:W-:-:S07]  /*18520*/  FMUL R31, R19, R44 ;  /* 0x0000002c131f7220 */ /* 0x000fce0000400000 */
[----:B------:R-:W-:Y:S01]  /*18530*/  HMMA.16816.F32.BF16 R28, R24, R92, R28 ;  /* 0x0000005c181c723c */ /* 0x000fe2000004181c */
[----:B----4-:R-:W-:Y:S02]  /*18540*/  FADD R11, -R91, R122 ;  /* 0x0000007a5b0b7221 */ /* 0x010fe40000000100 */
[----:B------:R-:W2:Y:S04]  /*18550*/  LDL.LU R122, [R1+0x650] ;  /* 0x00065000017a7983 */ /* 0x000ea80000300800 */
[----:B------:R-:W4:Y:S04]  /*18560*/  LDL.LU R49, [R1+0x570] ;  /* 0x0005700001317983 */ /* 0x000f280000300800 */
[----:B------:R-:W2:Y:S01]  /*18570*/  LDL.LU R48, [R1+0x574] ;  /* 0x0005740001307983 */ /* 0x000ea20000300800 */
[C---:B---3--:R-:W-:Y:S01]  /*18580*/  FMUL R32, R18.reuse, R43 ;  /* 0x0000002b12207220 */ /* 0x048fe20000400000 */
[----:B------:R-:W-:-:S06]  /*18590*/  FMUL R33, R18, R42 ;  /* 0x0000002a12217220 */ /* 0x000fcc0000400000 */
[----:B------:R0:W-:Y:S01]  /*185a0*/  STL.64 [R1+0x540], R28 ;  /* 0x0005401c01007387 */ /* 0x0001e20000100a00 */
[----:B------:R-:W-:-:S03]  /*185b0*/  FADD R10, -R112, R123 ;  /* 0x0000007b700a7221 */ /* 0x000fc60000000100 */
[----:B------:R3:W-:Y:S04]  /*185c0*/  STL.64 [R1+0x548], R30 ;  /* 0x0005481e01007387 */ /* 0x0007e80000100a00 */
[----:B------:R-:W2:Y:S04]  /*185d0*/  LDL.LU R47, [R1+0x578] ;  /* 0x00057800012f7983 */ /* 0x000ea80000300800 */
[----:B------:R-:W2:Y:S04]  /*185e0*/  LDL.LU R45, [R1+0x57c] ;  /* 0x00057c00012d7983 */ /* 0x000ea80000300800 */
[----:B------:R-:W2:Y:S04]  /*185f0*/  LDL.LU R123, [R1+0x654] ;  /* 0x00065400017b7983 */ /* 0x000ea80000300800 */
[----:B------:R-:W2:Y:S04]  /*18600*/  LDL.LU R44, [R1+0x560] ;  /* 0x00056000012c7983 */ /* 0x000ea80000300800 */
[----:B------:R-:W2:Y:S01]  /*18610*/  LDL.LU R43, [R1+0x564] ;  /* 0x00056400012b7983 */ /* 0x000ea20000300800 */
[C---:B------:R-:W-:Y:S01]  /*18620*/  FMUL R34, R19.reuse, R41 ;  /* 0x0000002913227220 */ /* 0x040fe20000400000 */
[----:B------:R-:W-:-:S07]  /*18630*/  FMUL R35, R19, R16 ;  /* 0x0000001013237220 */ /* 0x000fce0000400000 */
[----:B------:R-:W-:-:S15]  /*18640*/  HMMA.16816.F32.BF16 R32, R24, R94, R32 ;  /* 0x0000005e1820723c */ /* 0x000fde0000041820 */
[----:B------:R-:W-:-:S04]  /*18650*/  NOP ;  /* 0x0000000000007918 */ /* 0x000fc80000000000 */
[----:B------:R0:W-:Y:S04]  /*18660*/  STL.64 [R1+0x530], R32 ;  /* 0x0005302001007387 */ /* 0x0001e80000100a00 */
[----:B------:R0:W-:Y:S02]  /*18670*/  STL.64 [R1+0x538], R34 ;  /* 0x0005382201007387 */ /* 0x0001e40000100a00 */
[C---:B0-----:R-:W-:Y:S01]  /*18680*/  FMUL R28, R18.reuse, R40 ;  /* 0x00000028121c7220 */ /* 0x041fe20000400000 */
[C---:B------:R-:W-:Y:S01]  /*18690*/  FMUL R29, R18.reuse, R39 ;  /* 0x00000027121d7220 */ /* 0x040fe20000400000 */
[C---:B---3--:R-:W-:Y:S02]  /*186a0*/  FMUL R30, R19.reuse, R22 ;  /* 0x00000016131e7220 */ /* 0x048fe40000400000 */
[----:B------:R-:W3:Y:S04]  /*186b0*/  LDL.LU R22, [R1+0x568] ;  /* 0x0005680001167983 */ /* 0x000ee80000300800 */
[----:B------:R-:W3:Y:S01]  /*186c0*/  LDL.LU R46, [R1+0x56c] ;  /* 0x00056c00012e7983 */ /* 0x000ee20000300800 */
[----:B------:R-:W-:Y:S01]  /*186d0*/  FMUL R31, R19, R17 ;  /* 0x00000011131f7220 */ /* 0x000fe20000400000 */
[C---:B------:R-:W-:Y:S01]  /*186e0*/  FMUL R32, R18.reuse, R38 ;  /* 0x0000002612207220 */ /* 0x040fe20000400000 */
[----:B------:R-:W-:-:S05]  /*186f0*/  FMUL R33, R18, R37 ;  /* 0x0000002512217220 */ /* 0x000fca0000400000 */
[----:B------:R-:W-:Y:S01]  /*18700*/  HMMA.16816.F32.BF16 R28, R24, R96, R28 ;  /* 0x00000060181c723c */ /* 0x000fe2000004181c */
[C---:B------:R-:W-:Y:S01]  /*18710*/  FMUL R34, R19.reuse, R36 ;  /* 0x0000002413227220 */ /* 0x040fe20000400000 */
[----:B------:R-:W-:-:S07]  /*18720*/  FMUL R35, R19, R23 ;  /* 0x0000001713237220 */ /* 0x000fce0000400000 */
[----:B------:R-:W-:Y:S10]  /*18730*/  HMMA.16816.F32.BF16 R24, R24, R98, R32 ;  /* 0x000000621818723c */ /* 0x000ff40000041820 */
        /* <DEDUP_REMOVED lines=16> */
[----:B------:R-:W3:Y:S01]  /*18840*/  LDSM.16.M88.4 R28, [R5+UR6+0x45400] ;  /* 0x04540006051c783b */ /* 0x000ee20008000200 */
[----:B------:R-:W4:Y:S08]  /*18850*/  MUFU.EX2 R16, R11 ;  /* 0x0000000b00107308 */ /* 0x000f300000000800 */
[----:B------:R-:W0:Y:S01]  /*18860*/  MUFU.EX2 R17, R10 ;  /* 0x0000000a00117308 */ /* 0x000e220000000800 */
[C---:B----4-:R-:W-:Y:S01]  /*18870*/  FMUL R24, R16.reuse, R49 ;  /* 0x0000003110187220 */ /* 0x050fe20000400000 */
[C---:B--2---:R-:W-:Y:S01]  /*18880*/  FMUL R25, R16.reuse, R48 ;  /* 0x0000003010197220 */ /* 0x044fe20000400000 */
[C---:B0-----:R-:W-:Y:S01]  /*18890*/  FMUL R26, R17.reuse, R47 ;  /* 0x0000002f111a7220 */ /* 0x041fe20000400000 */
[----:B------:R-:W-:Y:S01]  /*188a0*/  FMUL R27, R17, R45 ;  /* 0x0000002d111b7220 */ /* 0x000fe20000400000 */
[C---:B------:R-:W-:Y:S01]  /*188b0*/  FMUL R32, R16.reuse, R44 ;  /* 0x0000002c10207220 */ /* 0x040fe20000400000 */
[----:B------:R-:W-:-:S05]  /*188c0*/  FMUL R33, R16, R43 ;  /* 0x0000002b10217220 */ /* 0x000fca0000400000 */
[----:B-1----:R-:W-:Y:S01]  /*188d0*/  HMMA.16816.F32.BF16 R24, R12, R92, R24 ;  /* 0x0000005c0c18723c */ /* 0x002fe20000041818 */
[----:B------:R-:W-:Y:S02]  /*188e0*/  FADD R10, -R113, R122 ;  /* 0x0000007a710a7221 */ /* 0x000fe40000000100 */
[----:B------:R-:W2:Y:S04]  /*188f0*/  LDL.LU R122, [R1+0x658] ;  /* 0x00065800017a7983 */ /* 0x000ea80000300800 */
[----:B------:R-:W4:Y:S04]  /*18900*/  LDL.LU R45, [R1+0x580] ;  /* 0x00058000012d7983 */ /* 0x000f280000300800 */
[----:B------:R-:W2:Y:S01]  /*18910*/  LDL.LU R44, [R1+0x584] ;  /* 0x00058400012c7983 */ /* 0x000ea20000300800 */
[----:B------:R-:W-:-:S07]  /*18920*/  FADD R11, -R114, R123 ;  /* 0x0000007b720b7221 */ /* 0x000fce0000000100 */
[----:B------:R0:W-:Y:S04]  /*18930*/  STL.64 [R1+0x570], R24 ;  /* 0x0005701801007387 */ /* 0x0001e80000100a00 */
[----:B------:R1:W-:Y:S04]  /*18940*/  STL.64 [R1+0x578], R26 ;  /* 0x0005781a01007387 */ /* 0x0003e80000100a00 */
[----:B------:R-:W2:Y:S01]  /*18950*/  LDL.LU R43, [R1+0x588] ;  /* 0x00058800012b7983 */ /* 0x000ea20000300800 */
[----:B---3--:R-:W-:-:S03]  /*18960*/  FMUL R34, R17, R22 ;  /* 0x0000001611227220 */ /* 0x008fc60000400000 */
[----:B------:R-:W3:Y:S01]  /*18970*/  LDL.LU R22, [R1+0x58c] ;  /* 0x00058c0001167983 */ /* 0x000ee20000300800 */
[----:B------:R-:W-:-:S03]  /*18980*/  FMUL R35, R17, R46 ;  /* 0x0000002e11237220 */ /* 0x000fc60000400000 */
[----:B------:R-:W3:Y:S04]  /*18990*/  LDL.LU R123, [R1+0x65c] ;  /* 0x00065c00017b7983 */ /* 0x000ee80000300800 */
[----:B------:R-:W-:Y:S01]  /*189a0*/  HMMA.16816.F32.BF16 R32, R12, R94, R32 ;  /* 0x0000005e0c20723c */ /* 0x000fe20000041820 */
[C---:B0-----:R-:W-:Y:S01]  /*189b0*/  FMUL R24, R16.reuse, R38 ;  /* 0x0000002610187220 */ /* 0x041fe20000400000 */
[----:B------:R-:W-:Y:S01]  /*189c0*/  FMUL R25, R16, R37 ;  /* 0x0000002510197220 */ /* 0x000fe20000400000 */
[C---:B-1----:R-:W-:Y:S02]  /*189d0*/  FMUL R26, R17.reuse, R36 ;  /* 0x00000024111a7220 */ /* 0x042fe40000400000 */
[----:B------:R-:W3:Y:S04]  /*189e0*/  LDL.LU R36, [R1+0x470] ;  /* 0x0004700001247983 */ /* 0x000ee80000300800 */
[----:B------:R-:W3:Y:S10]  /*189f0*/  LDL.LU R37, [R1+0x474] ;  /* 0x0004740001257983 */ /* 0x000ef40000300800 */
[----:B------:R0:W-:Y:S01]  /*18a00*/  STL.64 [R1+0x560], R32 ;  /* 0x0005602001007387 */ /* 0x0001e20000100a00 */
[----:B------:R-:W-:-:S03]  /*18a10*/  FMUL R27, R17, R42 ;  /* 0x0000002a111b7220 */ /* 0x000fc60000400000 */
[----:B------:R1:W-:Y:S04]  /*18a20*/  STL.64 [R1+0x568], R34 ;  /* 0x0005682201007387 */ /* 0x0003e80000100a00 */
[----:B------:R-:W3:Y:S01]  /*18a30*/  LDL.LU R38, [R1+0x478] ;  /* 0x0004780001267983 */ /* 0x000ee20000300800 */
[C---:B------:R-:W-:Y:S01]  /*18a40*/  HMMA.16816.F32.BF16 R24, R12.reuse, R96, R24 ;  /* 0x000000600c18723c */ /* 0x040fe20000041818 */
[C---:B0-----:R-:W-:Y:S01]  /*18a50*/  FMUL R32, R16.reuse, R41 ;  /* 0x0000002910207220 */ /* 0x041fe20000400000 */
[----:B------:R-:W-:Y:S01]  /*18a60*/  FMUL R33, R16, R40 ;  /* 0x0000002810217220 */ /* 0x000fe20000400000 */
[C---:B-1----:R-:W-:Y:S01]  /*18a70*/  FMUL R34, R17.reuse, R39 ;  /* 0x0000002711227220 */ /* 0x042fe20000400000 */
[----:B------:R-:W-:Y:S01]  /*18a80*/  FMUL R35, R17, R23 ;  /* 0x0000001711237220 */ /* 0x000fe20000400000 */
[----:B------:R-:W3:Y:S06]  /*18a90*/  LDL.LU R39, [R1+0x47c] ;  /* 0x00047c0001277983 */ /* 0x000eec0000300800 */
        /* <DEDUP_REMOVED lines=16> */
[----:B------:R-:W-:Y:S01]  /*18ba0*/  FMUL R11, R11, 1.4426950216293334961 ;  /* 0x3fb8aa3b0b0b7820 */ /* 0x000fe20000400000 */
[----:B--2---:R-:W-:Y:S01]  /*18bb0*/  FADD R23, -R115, R122 ;  /* 0x0000007a73177221 */ /* 0x004fe20000000100 */
[----:B------:R-:W1:Y:S03]  /*18bc0*/  LDSM.16.M88.4 R24, [R5+UR6+0x45600] ;  /* 0x045600060518783b */ /* 0x000e660008000200 */
[----:B------:R-:W4:Y:S01]  /*18bd0*/  MUFU.EX2 R10, R10 ;  /* 0x0000000a000a7308 */ /* 0x000f220000000800 */
[----:B------:R-:W2:Y:S04]  /*18be0*/  LDL.LU R122, [R1+0x660] ;  /* 0x00066000017a7983 */ /* 0x000ea80000300800 */
[----:B------:R-:W2:Y:S03]  /*18bf0*/  LDL.LU R46, [R1+0x440] ;  /* 0x00044000012e7983 */ /* 0x000ea60000300800 */
[----:B------:R-:W0:Y:S01]  /*18c00*/  MUFU.EX2 R11, R11 ;  /* 0x0000000b000b7308 */ /* 0x000e220000000800 */
[C---:B----4-:R-:W-:Y:S01]  /*18c10*/  FMUL R12, R10.reuse, R45 ;  /* 0x0000002d0a0c7220 */ /* 0x050fe20000400000 */
[----:B------:R-:W-:Y:S01]  /*18c20*/  FMUL R13, R10, R44 ;  /* 0x0000002c0a0d7220 */ /* 0x000fe20000400000 */
[----:B------:R-:W4:Y:S04]  /*18c30*/  LDL.LU R45, [R1+0x444] ;  /* 0x00044400012d7983 */ /* 0x000f280000300800 */
[----:B------:R-:W2:Y:S01]  /*18c40*/  LDL.LU R44, [R1+0x448] ;  /* 0x00044800012c7983 */ /* 0x000ea20000300800 */
[----:B0-----:R-:W-:-:S03]  /*18c50*/  FMUL R14, R11, R43 ;  /* 0x0000002b0b0e7220 */ /* 0x001fc60000400000 */
[----:B------:R-:W2:Y:S01]  /*18c60*/  LDL.LU R43, [R1+0x44c] ;  /* 0x00044c00012b7983 */ /* 0x000ea20000300800 */
[----:B---3--:R-:W-:-:S07]  /*18c70*/  FMUL R15, R11, R22 ;  /* 0x000000160b0f7220 */ /* 0x008fce0000400000 */
[----:B------:R-:W-:Y:S01]  /*18c80*/  HMMA.16816.F32.BF16 R52, R28, R92, R12 ;  /* 0x0000005c1c34723c */ /* 0x000fe2000004180c */
[----:B------:R-:W-:Y:S02]  /*18c90*/  FADD R22, -R116, R123 ;  /* 0x0000007b74167221 */ /* 0x000fe40000000100 */
[----:B------:R-:W3:-:S15]  /*18ca0*/  LDL.LU R123, [R1+0x664] ;  /* 0x00066400017b7983 */ /* 0x000ede0000300800 */
[----:B------:R-:W-:Y:S01]  /*18cb0*/  NOP ;  /* 0x0000000000007918 */ /* 0x000fe20000000000 */
[----:B------:R-:W-:Y:S04]  /*18cc0*/  STL.64 [R1+0x580], R52 ;  /* 0x0005803401007387 */ /* 0x000fe80000100a00 */
[----:B------:R-:W-:Y:S01]  /*18cd0*/  STL.64 [R1+0x588], R54 ;  /* 0x0005883601007387 */ /* 0x000fe20000100a00 */
[----:B------:R-:W-:-:S03]  /*18ce0*/  FMUL R33, R10, R49 ;  /* 0x000000310a217220 */ /* 0x000fc60000400000 */
[----:B------:R-:W3:Y:S01]  /*18cf0*/  LDL.LU R49, [R1+0x430] ;  /* 0x0004300001317983 */ /* 0x000ee20000300800 */
[----:B------:R-:W-:-:S03]  /*18d00*/  FMUL R34, R11, R42 ;  /* 0x0000002a0b227220 */ /* 0x000fc60000400000 */
[----:B------:R-:W3:Y:S01]  /*18d10*/  LDL.LU R42, [R1+0x434] ;  /* 0x00043400012a7983 */ /* 0x000ee20000300800 */
[C---:B------:R-:W-:Y:S01]  /*18d20*/  FMUL R36, R10.reuse, R36 ;  /* 0x000000240a247220 */ /* 0x040fe20000400000 */
[C---:B------:R-:W-:Y:S01]  /*18d30*/  FMUL R37, R10.reuse, R37 ;  /* 0x000000250a257220 */ /* 0x040fe20000400000 */
[C---:B------:R-:W-:Y:S01]  /*18d40*/  FMUL R38, R11.reuse, R38 ;  /* 0x000000260b267220 */ /* 0x040fe20000400000 */
[C---:B------:R-:W-:Y:S01]  /*18d50*/  FMUL R39, R11.reuse, R39 ;  /* 0x000000270b277220 */ /* 0x040fe20000400000 */
[----:B------:R-:W-:Y:S01]  /*18d60*/  FMUL R32, R10, R50 ;  /* 0x000000320a207220 */ /* 0x000fe20000400000 */
[----:B------:R-:W-:-:S05]  /*18d70*/  FMUL R35, R11, R35 ;  /* 0x000000230b237220 */ /* 0x000fca0000400000 */
[C---:B------:R-:W-:Y:S08]  /*18d80*/  HMMA.16816.F32.BF16 R36, R28.reuse, R94, R36 ;  /* 0x0000005e1c24723c */ /* 0x040ff00000041824 */
[----:B------:R-:W-:Y:S01]  /*18d90*/  HMMA.16816.F32.BF16 R32, R28, R96, R32 ;  /* 0x000000601c20723c */ /* 0x000fe20000041820 */
[----:B------:R-:W-:-:S04]  /*18da0*/  FMUL R23, R23, 1.4426950216293334961 ;  /* 0x3fb8aa3b17177820 */ /* 0x000fc80000400000 */
[----:B------:R0:W2:Y:S06]  /*18db0*/  MUFU.EX2 R14, R23 ;  /* 0x00000017000e7308 */ /* 0x0000ac0000000800 */
[----:B------:R1:W-:Y:S04]  /*18dc0*/  STL.64 [R1+0x470], R36 ;  /* 0x0004702401007387 */ /* 0x0003e80000100a00 */
[----:B------:R1:W-:Y:S04]  /*18dd0*/  STL.64 [R1+0x478], R38 ;  /* 0x0004782601007387 */ /* 0x0003e80000100a00 */
[----:B0-----:R-:W3:Y:S01]  /*18de0*/  LDL.LU R23, [R1+0x438] ;  /* 0x0004380001177983 */ /* 0x001ee20000300800 */
[C---:B-1----:R-:W-:Y:S01]  /*18df0*/  FMUL R36, R10.reuse, R48 ;  /* 0x000000300a247220 */ /* 0x042fe20000400000 */
[----:B------:R-:W-:Y:S01]  /*18e00*/  FMUL R37, R10, R47 ;  /* 0x0000002f0a257220 */ /* 0x000fe20000400000 */
[C---:B------:R-:W-:Y:S01]  /*18e10*/  FMUL R38, R11.reuse, R41 ;  /* 0x000000290b267220 */ /* 0x040fe20000400000 */
[----:B------:R-:W-:Y:S01]  /*18e20*/  FMUL R39, R11, R40 ;  /* 0x000000280b277220 */ /* 0x000fe20000400000 */
[----:B------:R2:W-:Y:S01]  /*18e30*/  STL.64 [R1+0x460], R32 ;  /* 0x0004602001007387 */ /* 0x0005e20000100a00 */
[----:B------:R-:W-:-:S03]  /*18e40*/  FMUL R15, R22, 1.4426950216293334961 ;  /* 0x3fb8aa3b160f7820 */ /* 0x000fc60000400000 */
[----:B------:R0:W-:Y:S02]  /*18e50*/  STL.64 [R1+0x468], R34 ;  /* 0x0004682201007387 */ /* 0x0001e40000100a00 */
[----:B------:R-:W-:Y:S02]  /*18e60*/  HMMA.16816.F32.BF16 R28, R28, R98, R36 ;  /* 0x000000621c1c723c */ /* 0x000fe40000041824 */
[----:B------:R-:W3:Y:S01]  /*18e70*/  LDL.LU R48, [R1+0x43c] ;  /* 0x00043c0001307983 */ /* 0x000ee20000300800 */
[----:B------:R-:W0:Y:S03]  /*18e80*/  MUFU.EX2 R15, R15 ;  /* 0x0000000f000f7308 */ /* 0x000e260000000800 */
[----:B------:R-:W3:Y:S01]  /*18e90*/  LDL R119, [R1+0x114] ;  /* 0x0001140001777983 */ /* 0x000ee20000100800 */
[C---:B--2---:R-:W-:Y:S01]  /*18ea0*/  FMUL R32, R14.reuse, R46 ;  /* 0x0000002e0e207220 */ /* 0x044fe20000400000 */
[----:B----4-:R-:W-:-:S11]  /*18eb0*/  FMUL R33, R14, R45 ;  /* 0x0000002d0e217220 */ /* 0x010fd60000400000 */
[----:B------:R-:W-:Y:S04]  /*18ec0*/  STL.64 [R1+0x450], R28 ;  /* 0x0004501c01007387 */ /* 0x000fe80000100a00 */
[----:B------:R-:W-:Y:S04]  /*18ed0*/  STL.64 [R1+0x458], R30 ;  /* 0x0004581e01007387 */ /* 0x000fe80000100a00 */
[----:B------:R-:W2:Y:S04]  /*18ee0*/  LDL R120, [R1+0x10c] ;  /* 0x00010c0001787983 */ /* 0x000ea80000100800 */
[----:B------:R-:W4:Y:S01]  /*18ef0*/  LDL.LU R47, [R1+0x420] ;  /* 0x00042000012f7983 */ /* 0x000f220000300800 */
[----:B0-----:R-:W-:-:S03]  /*18f00*/  FMUL R34, R15, R44 ;  /* 0x0000002c0f227220 */ /* 0x001fc60000400000 */
[----:B------:R-:W2:Y:S01]  /*18f10*/  LDL.LU R41, [R1+0x424] ;  /* 0x0004240001297983 */ /* 0x000ea20000300800 */
[----:B------:R-:W-:-:S03]  /*18f20*/  FMUL R35, R15, R43 ;  /* 0x0000002b0f237220 */ /* 0x000fc60000400000 */
[----:B------:R-:W2:Y:S04]  /*18f30*/  LDL.LU R40, [R1+0x428] ;  /* 0x0004280001287983 */ /* 0x000ea80000300800 */
[----:B------:R-:W2:Y:S04]  /*18f40*/  LDL.LU R46, [R1+0x42c] ;  /* 0x00042c00012e7983 */ /* 0x000ea80000300800 */
[----:B------:R-:W2:Y:S04]  /*18f50*/  LDL.LU R45, [R1+0x410] ;  /* 0x00041000012d7983 */ /* 0x000ea80000300800 */
[----:B------:R-:W2:Y:S04]  /*18f60*/  LDL.LU R44, [R1+0x414] ;  /* 0x00041400012c7983 */ /* 0x000ea80000300800 */
[----:B------:R-:W2:Y:S04]  /*18f70*/  LDL.LU R43, [R1+0x418] ;  /* 0x00041800012b7983 */ /* 0x000ea80000300800 */
[----:B------:R-:W2:Y:S01]  /*18f80*/  LDL.LU R22, [R1+0x41c] ;  /* 0x00041c0001167983 */ /* 0x000ea20000300800 */
[----:B------:R-:W-:Y:S03]  /*18f90*/  HMMA.16816.F32.BF16 R32, R24, R92, R32 ;  /* 0x0000005c1820723c */ /* 0x000fe60000041820 */
[----:B------:R-:W2:Y:S04]  /*18fa0*/  LDL.LU R100, [R1+0x668] ;  /* 0x0006680001647983 */ /* 0x000ea80000300800 */
[----:B------:R-:W2:Y:S04]  /*18fb0*/  LDL.LU R53, [R1+0x400] ;  /* 0x0004000001357983 */ /* 0x000ea80000300800 */
[----:B------:R-:W2:Y:S01]  /*18fc0*/  LDL.LU R52, [R1+0x404] ;  /* 0x0004040001347983 */ /* 0x000ea20000300800 */
[----:B------:R-:W-:-:S03]  /*18fd0*/  FADD R12, -R117, R122 ;  /* 0x0000007a750c7221 */ /* 0x000fc60000000100 */
[----:B------:R-:W0:Y:S04]  /*18fe0*/  LDSM.16.M88.4 R28, [R5+UR6+0x45800] ;  /* 0x04580006051c783b */ /* 0x000e280008000200 */
[----:B------:R4:W-:Y:S04]  /*18ff0*/  STL.64 [R1+0x440], R32 ;  /* 0x0004402001007387 */ /* 0x0009e80000100a00 */
[----:B------:R1:W-:Y:S01]  /*19000*/  STL.64 [R1+0x448], R34 ;  /* 0x0004482201007387 */ /* 0x0003e20000100a00 */
[----:B---3--:R-:W-:-:S03]  /*19010*/  FMUL R37, R14, R42 ;  /* 0x0000002a0e257220 */ /* 0x008fc60000400000 */
[----:B------:R-:W3:Y:S01]  /*19020*/  LDL.LU R42, [R1+0x408] ;  /* 0x00040800012a7983 */ /* 0x000ee20000300800 */
[----:B------:R-:W-:Y:S01]  /*19030*/  FMUL R36, R14, R49 ;  /* 0x000000310e247220 */ /* 0x000fe20000400000 */
[----:B------:R-:W-:Y:S01]  /*19040*/  FADD R13, -R118, R123 ;  /* 0x0000007b760d7221 */ /* 0x000fe20000000100 */
[C---:B------:R-:W-:Y:S02]  /*19050*/  FMUL R38, R15.reuse, R23 ;  /* 0x000000170f267220 */ /* 0x040fe40000400000 */
[----:B------:R-:W3:Y:S04]  /*19060*/  LDL.LU R23, [R1+0x40c] ;  /* 0x00040c0001177983 */ /* 0x000ee80000300800 */
[----:B------:R-:W3:Y:S04]  /*19070*/  LDL.LU R123, [R1+0x66c] ;  /* 0x00066c00017b7983 */ /* 0x000ee80000300800 */
[----:B------:R-:W3:Y:S04]  /*19080*/  LDL.LU R51, [R1+0x3f0] ;  /* 0x0003f00001337983 */ /* 0x000ee80000300800 */
[----:B------:R-:W3:Y:S01]  /*19090*/  LDL.LU R50, [R1+0x3f4] ;  /* 0x0003f40001327983 */ /* 0x000ee20000300800 */
[----:B------:R-:W-:-:S03]  /*190a0*/  FMUL R39, R15, R48 ;  /* 0x000000300f277220 */ /* 0x000fc60000400000 */
[----:B------:R-:W3:Y:S04]  /*190b0*/  LDL.LU R49, [R1+0x3f8] ;  /* 0x0003f80001317983 */ /* 0x000ee80000300800 */
[----:B------:R-:W3:Y:S01]  /*190c0*/  LDL.LU R48, [R1+0x3fc] ;  /* 0x0003fc0001307983 */ /* 0x000ee20000300800 */
[----:B------:R-:W-:Y:S01]  /*190d0*/  HMMA.16816.F32.BF16 R36, R24, R94, R36 ;  /* 0x0000005e1824723c */ /* 0x000fe20000041824 */
[----:B------:R-:W-:Y:S01]  /*190e0*/  FMUL R13, R13, 1.4426950216293334961 ;  /* 0x3fb8aa3b0d0d7820 */ /* 0x000fe20000400000 */
[C---:B----4-:R-:W-:Y:S02]  /*190f0*/  FMUL R32, R14.reuse, R47 ;  /* 0x0000002f0e207220 */ /* 0x050fe40000400000 */
[----:B------:R-:W4:Y:S01]  /*19100*/  LDL.LU R47, [R1+0x3e0] ;  /* 0x0003e000012f7983 */ /* 0x000f220000300800 */
[----:B--2---:R-:W-:-:S14]  /*19110*/  FMUL R33, R14, R41 ;  /* 0x000000290e217220 */ /* 0x004fdc0000400000 */
[----:B------:R2:W-:Y:S01]  /*19120*/  STL.64 [R1+0x430], R36 ;  /* 0x0004302401007387 */ /* 0x0005e20000100a00 */
[----:B-1----:R-:W-:-:S03]  /*19130*/  FMUL R34, R15, R40 ;  /* 0x000000280f227220 */ /* 0x002fc60000400000 */
[----:B------:R1:W-:Y:S01]  /*19140*/  STL.64 [R1+0x438], R38 ;  /* 0x0004382601007387 */ /* 0x0003e20000100a00 */
[C---:B------:R-:W-:Y:S01]  /*19150*/  FMUL R35, R15.reuse, R46 ;  /* 0x0000002e0f237220 */ /* 0x040fe20000400000 */
[----:B------:R-:W3:Y:S02]  /*19160*/  MUFU.EX2 R13, R13 ;  /* 0x0000000d000d7308 */ /* 0x000ee40000000800 */
[----:B------:R-:W4:Y:S01]  /*19170*/  LDL.LU R41, [R1+0x3e4] ;  /* 0x0003e40001297983 */ /* 0x000f220000300800 */
[C---:B--2---:R-:W-:Y:S01]  /*19180*/  FMUL R36, R14.reuse, R45 ;  /* 0x0000002d0e247220 */ /* 0x044fe20000400000 */
[----:B------:R-:W-:Y:S01]  /*19190*/  FMUL R37, R14, R44 ;  /* 0x0000002c0e257220 */ /* 0x000fe20000400000 */
[C---:B-1----:R-:W-:Y:S01]  /*191a0*/  FMUL R38, R15.reuse, R43 ;  /* 0x0000002b0f267220 */ /* 0x042fe20000400000 */
[----:B------:R-:W-:Y:S01]  /*191b0*/  FMUL R39, R15, R22 ;  /* 0x000000160f277220 */ /* 0x000fe20000400000 */
[C---:B------:R-:W-:Y:S01]  /*191c0*/  HMMA.16816.F32.BF16 R32, R24.reuse, R96, R32 ;  /* 0x000000601820723c */ /* 0x040fe20000041820 */
[----:B------:R-:W2:Y:S04]  /*191d0*/  LDL.LU R40, [R1+0x3e8] ;  /* 0x0003e80001287983 */ /* 0x000ea80000300800 */
[----:B------:R-:W2:Y:S03]  /*191e0*/  LDL R121, [R1+0x104] ;  /* 0x0001040001797983 */ /* 0x000ea60000100800 */
[----:B------:R-:W-:Y:S11]  /*191f0*/  HMMA.16816.F32.BF16 R24, R24, R98, R36 ;  /* 0x000000621818723c */ /* 0x000ff60000041824 */
[----:B------:R1:W-:Y:S04]  /*19200*/  STL.64 [R1+0x420], R32 ;  /* 0x0004202001007387 */ /* 0x0003e80000100a00 */
[----:B------:R0:W-:Y:S04]  /*19210*/  STL.64 [R1+0x428], R34 ;  /* 0x0004282201007387 */ /* 0x0001e80000100a00 */
[----:B------:R-:W2:Y:S04]  /*19220*/  LDL R122, [R1+0x100] ;  /* 0x00010000017a7983 */ /* 0x000ea80000100800 */
[----:B------:R-:W-:Y:S04]  /*19230*/  STL.64 [R1+0x410], R24 ;  /* 0x0004101801007387 */ /* 0x000fe80000100a00 */
[----:B------:R-:W-:Y:S04]  /*19240*/  STL.64 [R1+0x418], R26 ;  /* 0x0004181a01007387 */ /* 0x000fe80000100a00 */
[----:B------:R-:W2:Y:S04]  /*19250*/  LDL.LU R46, [R1+0x3ec] ;  /* 0x0003ec00012e7983 */ /* 0x000ea80000300800 */
[----:B------:R-:W2:Y:S04]  /*19260*/  LDL.LU R45, [R1+0x3d0] ;  /* 0x0003d000012d7983 */ /* 0x000ea80000300800 */
[----:B------:R-:W2:Y:S04]  /*19270*/  LDL.LU R44, [R1+0x3d4] ;  /* 0x0003d400012c7983 */ /* 0x000ea80000300800 */
[----:B------:R-:W2:Y:S01]  /*19280*/  LDL.LU R43, [R1+0x3d8] ;  /* 0x0003d800012b7983 */ /* 0x000ea20000300800 */
[----:B------:R-:W-:Y:S01]  /*19290*/  FMUL R12, R12, 1.4426950216293334961 ;  /* 0x3fb8aa3b0c0c7820 */ /* 0x000fe20000400000 */
[----:B------:R-:W-:-:S02]  /*192a0*/  FADD R22, -R119, R100 ;  /* 0x0000006477167221 */ /* 0x000fc40000000100 */
[----:B------:R-:W0:Y:S01]  /*192b0*/  LDSM.16.M88.4 R24, [R5+UR6+0x45a00] ;  /* 0x045a00060518783b */ /* 0x000e220008000200 */
[----:B---3--:R-:W-:-:S03]  /*192c0*/  FMUL R38, R13, R42 ;  /* 0x0000002a0d267220 */ /* 0x008fc60000400000 */
[----:B------:R-:W3:Y:S01]  /*192d0*/  LDL.LU R42, [R1+0x3dc] ;  /* 0x0003dc00012a7983 */ /* 0x000ee20000300800 */
[----:B------:R-:W0:Y:S03]  /*192e0*/  MUFU.EX2 R12, R12 ;  /* 0x0000000c000c7308 */ /* 0x000e260000000800 */
[----:B------:R-:W3:Y:S01]  /*192f0*/  LDL.LU R100, [R1+0x670] ;  /* 0x0006700001647983 */ /* 0x000ee20000300800 */
[C---:B0-----:R-:W-:Y:S01]  /*19300*/  FMUL R36, R12.reuse, R53 ;  /* 0x000000350c247220 */ /* 0x041fe20000400000 */
[C---:B------:R-:W-:Y:S01]  /*19310*/  FMUL R37, R12.reuse, R52 ;  /* 0x000000340c257220 */ /* 0x040fe20000400000 */
[----:B------:R-:W-:Y:S01]  /*19320*/  FMUL R39, R13, R23 ;  /* 0x000000170d277220 */ /* 0x000fe20000400000 */
[----:B-1----:R-:W-:-:S06]  /*19330*/  FMUL R32, R12, R51 ;  /* 0x000000330c207220 */ /* 0x002fcc0000400000 */
[----:B------:R-:W-:Y:S01]  /*19340*/  HMMA.16816.F32.BF16 R36, R28, R92, R36 ;  /* 0x0000005c1c24723c */ /* 0x000fe20000041824 */
[----:B------:R-:W-:Y:S01]  /*19350*/  FMUL R33, R12, R50 ;  /* 0x000000320c217220 */ /* 0x000fe20000400000 */
[C---:B------:R-:W-:Y:S01]  /*19360*/  FMUL R34, R13.reuse, R49 ;  /* 0x000000310d227220 */ /* 0x040fe20000400000 */
[----:B------:R-:W-:-:S07]  /*19370*/  FMUL R35, R13, R48 ;  /* 0x000000300d237220 */ /* 0x000fce0000400000 */
[----:B------:R-:W-:Y:S09]  /*19380*/  HMMA.16816.F32.BF16 R32, R28, R94, R32 ;  /* 0x0000005e1c20723c */ /* 0x000ff20000041820 */
[----:B------:R4:W-:Y:S04]  /*19390*/  STL.64 [R1+0x400], R36 ;  /* 0x0004002401007387 */ /* 0x0009e80000100a00 */
[----:B------:R2:W-:Y:S04]  /*193a0*/  STL.64 [R1+0x408], R38 ;  /* 0x0004082601007387 */ /* 0x0005e80000100a00 */
[----:B------:R-:W3:Y:S04]  /*193b0*/  LDL.LU R59, [R1+0x3c0] ;  /* 0x0003c000013b7983 */ /* 0x000ee80000300800 */
[----:B------:R-:W3:Y:S04]  /*193c0*/  LDL.LU R58, [R1+0x3c4] ;  /* 0x0003c400013a7983 */ /* 0x000ee80000300800 */
[----:B------:R0:W-:Y:S01]  /*193d0*/  STL.64 [R1+0x3f0], R32 ;  /* 0x0003f02001007387 */ /* 0x0001e20000100a00 */
[----:B----4-:R-:W-:-:S03]  /*193e0*/  FMUL R36, R12, R47 ;  /* 0x0000002f0c247220 */ /* 0x010fc60000400000 */
[----:B------:R1:W-:Y:S01]  /*193f0*/  STL.64 [R1+0x3f8], R34 ;  /* 0x0003f82201007387 */ /* 0x0003e20000100a00 */
[----:B------:R-:W-:-:S03]  /*19400*/  FMUL R37, R12, R41 ;  /* 0x000000290c257220 */ /* 0x000fc60000400000 */
[----:B------:R-:W4:Y:S01]  /*19410*/  LDL.LU R41, [R1+0x3c8] ;  /* 0x0003c80001297983 */ /* 0x000f220000300800 */
[----:B--2---:R-:W-:-:S03]  /*19420*/  FMUL R38, R13, R40 ;  /* 0x000000280d267220 */ /* 0x004fc60000400000 */
[----:B------:R-:W2:Y:S04]  /*19430*/  LDL.LU R40, [R1+0x3cc] ;  /* 0x0003cc0001287983 */ /* 0x000ea80000300800 */
[----:B------:R-:W2:Y:S04]  /*19440*/  LDL.LU R106, [R1+0x674] ;  /* 0x00067400016a7983 */ /* 0x000ea80000300800 */
[----:B------:R-:W2:Y:S04]  /*19450*/  LDL.LU R57, [R1+0x3b0] ;  /* 0x0003b00001397983 */ /* 0x000ea80000300800 */
[----:B------:R-:W2:Y:S04]  /*19460*/  LDL.LU R56, [R1+0x3b4] ;  /* 0x0003b40001387983 */ /* 0x000ea80000300800 */
[----:B------:R-:W2:Y:S04]  /*19470*/  LDL.LU R55, [R1+0x3b8] ;  /* 0x0003b80001377983 */ /* 0x000ea80000300800 */
[----:B------:R-:W2:Y:S01]  /*19480*/  LDL.LU R54, [R1+0x3bc] ;  /* 0x0003bc0001367983 */ /* 0x000ea20000300800 */
[----:B------:R-:W-:Y:S01]  /*19490*/  FMUL R39, R13, R46 ;  /* 0x0000002e0d277220 */ /* 0x000fe20000400000 */
[----:B0-----:R-:W-:-:S06]  /*194a0*/  FMUL R32, R12, R45 ;  /* 0x0000002d0c207220 */ /* 0x001fcc0000400000 */
[----:B------:R-:W-:Y:S01]  /*194b0*/  HMMA.16816.F32.BF16 R36, R28, R96, R36 ;  /* 0x000000601c24723c */ /* 0x000fe20000041824 */
[----:B------:R-:W-:Y:S01]  /*194c0*/  FMUL R33, R12, R44 ;  /* 0x0000002c0c217220 */ /* 0x000fe20000400000 */
[C---:B-1----:R-:W-:Y:S01]  /*194d0*/  FMUL R34, R13.reuse, R43 ;  /* 0x0000002b0d227220 */ /* 0x042fe20000400000 */
[----:B------:R-:W-:Y:S02]  /*194e0*/  FADD R23, -R120, R123 ;  /* 0x0000007b78177221 */ /* 0x000fe40000000100 */
[----:B------:R-:W2:Y:S04]  /*194f0*/  LDL R123, [R1+0xf8] ;  /* 0x0000f800017b7983 */ /* 0x000ea80000100800 */
[----:B------:R-:W2:Y:S04]  /*19500*/  LDL.LU R53, [R1+0x3a0] ;  /* 0x0003a00001357983 */ /* 0x000ea80000300800 */
[----:B------:R-:W2:Y:S06]  /*19510*/  LDL.LU R52, [R1+0x3a4] ;  /* 0x0003a40001347983 */ /* 0x000eac0000300800 */
[----:B------:R-:W-:Y:S04]  /*19520*/  STL.64 [R1+0x3e0], R36 ;  /* 0x0003e02401007387 */ /* 0x000fe80000100a00 */
[----:B------:R-:W-:Y:S04]  /*19530*/  STL.64 [R1+0x3e8], R38 ;  /* 0x0003e82601007387 */ /* 0x000fe80000100a00 */
[----:B------:R-:W2:Y:S04]  /*19540*/  LDL.LU R51, [R1+0x3a8] ;  /* 0x0003a80001337983 */ /* 0x000ea80000300800 */
[----:B------:R-:W2:Y:S04]  /*19550*/  LDL.LU R50, [R1+0x3ac] ;  /* 0x0003ac0001327983 */ /* 0x000ea80000300800 */
[----:B------:R-:W2:Y:S04]  /*19560*/  LDL.LU R49, [R1+0x390] ;  /* 0x0003900001317983 */ /* 0x000ea80000300800 */
[----:B------:R-:W2:Y:S01]  /*19570*/  LDL.LU R48, [R1+0x394] ;  /* 0x0003940001307983 */ /* 0x000ea20000300800 */
[----:B---3--:R-:W-:-:S07]  /*19580*/  FMUL R35, R13, R42 ;  /* 0x0000002a0d237220 */ /* 0x008fce0000400000 */
[----:B------:R-:W-:-:S15]  /*19590*/  HMMA.16816.F32.BF16 R28, R28, R98, R32 ;  /* 0x000000621c1c723c */ /* 0x000fde0000041820 */
[----:B------:R-:W-:-:S04]  /*195a0*/  NOP ;  /* 0x0000000000007918 */ /* 0x000fc80000000000 */
[----:B------:R0:W-:Y:S04]  /*195b0*/  STL.64 [R1+0x3d0], R28 ;  /* 0x0003d01c01007387 */ /* 0x0001e80000100a00 */
[----:B------:R-:W-:Y:S04]  /*195c0*/  STL.64 [R1+0x3d8], R30 ;  /* 0x0003d81e01007387 */ /* 0x000fe80000100a00 */
[----:B------:R-:W3:Y:S04]  /*195d0*/  LDL.LU R47, [R1+0x398] ;  /* 0x00039800012f7983 */ /* 0x000ee80000300800 */
[----:B------:R-:W3:Y:S04]  /*195e0*/  LDL.LU R46, [R1+0x39c] ;  /* 0x00039c00012e7983 */ /* 0x000ee80000300800 */
[----:B------:R-:W3:Y:S04]  /*195f0*/  LDL.LU R107, [R1+0x678] ;  /* 0x00067800016b7983 */ /* 0x000ee80000300800 */
[----:B------:R-:W3:Y:S04]  /*19600*/  LDL.LU R45, [R1+0x380] ;  /* 0x00038000012d7983 */ /* 0x000ee80000300800 */
[----:B------:R-:W3:Y:S01]  /*19610*/  LDL.LU R44, [R1+0x384] ;  /* 0x00038400012c7983 */ /* 0x000ee20000300800 */
[----:B------:R-:W-:Y:S01]  /*19620*/  FMUL R22, R22, 1.4426950216293334961 ;  /* 0x3fb8aa3b16167820 */ /* 0x000fe20000400000 */
[----:B------:R-:W-:Y:S01]  /*19630*/  FMUL R23, R23, 1.4426950216293334961 ;  /* 0x3fb8aa3b17177820 */ /* 0x000fe20000400000 */
[----:B0-----:R-:W-:Y:S01]  /*19640*/  FADD R28, -R121, R100 ;  /* 0x00000064791c7221 */ /* 0x001fe20000000100 */
[----:B------:R-:W3:Y:S03]  /*19650*/  LDL.LU R43, [R1+0x388] ;  /* 0x00038800012b7983 */ /* 0x000ee60000300800 */
[----:B------:R-:W0:Y:S01]  /*19660*/  MUFU.EX2 R22, R22 ;  /* 0x0000001600167308 */ /* 0x000e220000000800 */
[----:B------:R-:W3:Y:S04]  /*19670*/  LDL.LU R42, [R1+0x38c] ;  /* 0x00038c00012a7983 */ /* 0x000ee80000300800 */
[----:B------:R-:W3:Y:S03]  /*19680*/  LDL.LU R100, [R1+0x67c] ;  /* 0x00067c0001647983 */ /* 0x000ee60000300800 */
[----:B------:R-:W4:Y:S01]  /*19690*/  MUFU.EX2 R23, R23 ;  /* 0x0000001700177308 */ /* 0x000f220000000800 */
[C---:B0-----:R-:W-:Y:S01]  /*196a0*/  FMUL R36, R22.reuse, R59 ;  /* 0x0000003b16247220 */ /* 0x041fe20000400000 */
[C---:B------:R-:W-:Y:S01]  /*196b0*/  FMUL R37, R22.reuse, R58 ;  /* 0x0000003a16257220 */ /* 0x040fe20000400000 */
[C---:B----4-:R-:W-:Y:S01]  /*196c0*/  FMUL R38, R23.reuse, R41 ;  /* 0x0000002917267220 */ /* 0x050fe20000400000 */
[C---:B--2---:R-:W-:Y:S01]  /*196d0*/  FMUL R39, R23.reuse, R40 ;  /* 0x0000002817277220 */ /* 0x044fe20000400000 */
[C---:B------:R-:W-:Y:S01]  /*196e0*/  FMUL R32, R22.reuse, R57 ;  /* 0x0000003916207220 */ /* 0x040fe20000400000 */
[----:B------:R-:W-:Y:S01]  /*196f0*/  FMUL R33, R22, R56 ;  /* 0x0000003816217220 */ /* 0x000fe20000400000 */
[C---:B------:R-:W-:Y:S01]  /*19700*/  FMUL R34, R23.reuse, R55 ;  /* 0x0000003717227220 */ /* 0x040fe20000400000 */
[----:B------:R-:W-:-:S03]  /*19710*/  FMUL R35, R23, R54 ;  /* 0x0000003617237220 */ /* 0x000fc60000400000 */
[C---:B------:R-:W-:Y:S08]  /*19720*/  HMMA.16816.F32.BF16 R36, R24.reuse, R92, R36 ;  /* 0x0000005c1824723c */ /* 0x040ff00000041824 */
[----:B------:R-:W-:Y:S11]  /*19730*/  HMMA.16816.F32.BF16 R32, R24, R94, R32 ;  /* 0x0000005e1820723c */ /* 0x000ff60000041820 */
[----:B------:R0:W-:Y:S04]  /*19740*/  STL.64 [R1+0x3c0], R36 ;  /* 0x0003c02401007387 */ /* 0x0001e80000100a00 */
[----:B------:R1:W-:Y:S04]  /*19750*/  STL.64 [R1+0x3c8], R38 ;  /* 0x0003c82601007387 */ /* 0x0003e80000100a00 */
[----:B------:R2:W-:Y:S04]  /*19760*/  STL.64 [R1+0x3b0], R32 ;  /* 0x0003b02001007387 */ /* 0x0005e80000100a00 */
[----:B------:R3:W-:Y:S01]  /*19770*/  STL.64 [R1+0x3b8], R34 ;  /* 0x0003b82201007387 */ /* 0x0007e20000100a00 */
[C---:B0-----:R-:W-:Y:S01]  /*19780*/  FMUL R36, R22.reuse, R53 ;  /* 0x0000003516247220 */ /* 0x041fe20000400000 */
[C---:B------:R-:W-:Y:S01]  /*19790*/  FMUL R37, R22.reuse, R52 ;  /* 0x0000003416257220 */ /* 0x040fe20000400000 */
[C---:B-1----:R-:W-:Y:S01]  /*197a0*/  FMUL R38, R23.reuse, R51 ;  /* 0x0000003317267220 */ /* 0x042fe20000400000 */
[----:B------:R-:W-:Y:S01]  /*197b0*/  FMUL R39, R23, R50 ;  /* 0x0000003217277220 */ /* 0x000fe20000400000 */
[C---:B--2---:R-:W-:Y:S01]  /*197c0*/  FMUL R32, R22.reuse, R49 ;  /* 0x0000003116207220 */ /* 0x044fe20000400000 */
[----:B------:R-:W-:-:S05]  /*197d0*/  FMUL R33, R22, R48 ;  /* 0x0000003016217220 */ /* 0x000fca0000400000 */
[----:B------:R-:W-:Y:S01]  /*197e0*/  HMMA.16816.F32.BF16 R36, R24, R96, R36 ;  /* 0x000000601824723c */ /* 0x000fe20000041824 */
[----:B------:R-:W-:-:S15]  /*197f0*/  FADD R41, -R122, R106 ;  /* 0x0000006a7a297221 */ /* 0x000fde0000000100 */
[----:B------:R-:W-:-:S03]  /*19800*/  NOP ;  /* 0x0000000000007918 */ /* 0x000fc60000000000 */
[----:B------:R0:W-:Y:S04]  /*19810*/  STL.64 [R1+0x3a0], R36 ;  /* 0x0003a02401007387 */ /* 0x0001e80000100a00 */
[----:B------:R1:W-:Y:S01]  /*19820*/  STL.64 [R1+0x3a8], R38 ;  /* 0x0003a82601007387 */ /* 0x0003e20000100a00 */
[----:B------:R-:W-:-:S03]  /*19830*/  FMUL R40, R28, 1.4426950216293334961 ;  /* 0x3fb8aa3b1c287820 */ /* 0x000fc60000400000 */
[----:B------:R-:W2:Y:S03]  /*19840*/  LDSM.16.M88.4 R28, [R5+UR6+0x45c00] ;  /* 0x045c0006051c783b */ /* 0x000ea60008000200 */
[----:B------:R-:W0:Y:S01]  /*19850*/  MUFU.EX2 R40, R40 ;  /* 0x0000002800287308 */ /* 0x000e220000000800 */
[C---:B---3--:R-:W-:Y:S01]  /*19860*/  FMUL R34, R23.reuse, R47 ;  /* 0x0000002f17227220 */ /* 0x048fe20000400000 */
[----:B------:R-:W-:-:S07]  /*19870*/  FMUL R35, R23, R46 ;  /* 0x0000002e17237220 */ /* 0x000fce0000400000 */
[----:B------:R-:W-:Y:S01]  /*19880*/  HMMA.16816.F32.BF16 R24, R24, R98, R32 ;  /* 0x000000621818723c */ /* 0x000fe20000041820 */
[----:B------:R-:W-:-:S15]  /*19890*/  FADD R32, -R123, R107 ;  /* 0x0000006b7b207221 */ /* 0x000fde0000000100 */
[----:B------:R-:W-:-:S03]  /*198a0*/  NOP ;  /* 0x0000000000007918 */ /* 0x000fc60000000000 */
[----:B------:R-:W-:Y:S04]  /*198b0*/  STL.64 [R1+0x390], R24 ;  /* 0x0003901801007387 */ /* 0x000fe80000100a00 */
[----:B------:R-:W-:Y:S04]  /*198c0*/  STL.64 [R1+0x398], R26 ;  /* 0x0003981a01007387 */ /* 0x000fe80000100a00 */
[----:B------:R-:W3:Y:S04]  /*198d0*/  LDL.LU R106, [R1+0x30] ;  /* 0x00003000016a7983 */ /* 0x000ee80000300800 */
[----:B------:R-:W3:Y:S04]  /*198e0*/  LDL.LU R107, [R1+0x34] ;  /* 0x00003400016b7983 */ /* 0x000ee80000300800 */
[----:B------:R-:W4:Y:S04]  /*198f0*/  LDL.LU R72, [R1+0x370] ;  /* 0x0003700001487983 */ /* 0x000f280000300800 */
        /* <DEDUP_REMOVED lines=24> */
[----:B------:R-:W3:Y:S01]  /*19a80*/  LDL.LU R56, [R1+0x5bc] ;  /* 0x0005bc0001387983 */ /* 0x000ee20000300800 */
[C---:B0-----:R-:W-:Y:S01]  /*19a90*/  FMUL R36, R40.reuse, R45 ;  /* 0x0000002d28247220 */ /* 0x041fe20000400000 */
[----:B------:R-:W-:-:S02]  /*19aa0*/  FMUL R37, R40, R44 ;  /* 0x0000002c28257220 */ /* 0x000fc40000400000 */
[----:B------:R-:W3:Y:S04]  /*19ab0*/  LDL.LU.64 R52, [R1+0x5e0] ;  /* 0x0005e00001347983 */ /* 0x000ee80000300a00 */
[----:B------:R-:W3:Y:S04]  /*19ac0*/  LDL.LU.64 R48, [R1+0x5e8] ;  /* 0x0005e80001307983 */ /* 0x000ee80000300a00 */
[----:B------:R-:W3:Y:S04]  /*19ad0*/  LDL.LU.64 R46, [R1+0x5f0] ;  /* 0x0005f000012e7983 */ /* 0x000ee80000300a00 */
[----:B------:R-:W3:Y:S01]  /*19ae0*/  LDL.LU.64 R44, [R1+0x5f8] ;  /* 0x0005f800012c7983 */ /* 0x000ee20000300a00 */
[----:B------:R-:W-:-:S03]  /*19af0*/  FMUL R41, R41, 1.4426950216293334961 ;  /* 0x3fb8aa3b29297820 */ /* 0x000fc60000400000 */
[----:B------:R-:W0:Y:S03]  /*19b00*/  LDSM.16.M88.4 R24, [R5+UR6+0x45e00] ;  /* 0x045e00060518783b */ /* 0x000e260008000200 */
[----:B------:R-:W1:Y:S02]  /*19b10*/  MUFU.EX2 R41, R41 ;  /* 0x0000002900297308 */ /* 0x000e640000000800 */
[C---:B-1----:R-:W-:Y:S01]  /*19b20*/  FMUL R38, R41.reuse, R43 ;  /* 0x0000002b29267220 */ /* 0x042fe20000400000 */
[----:B------:R-:W-:Y:S01]  /*19b30*/  FMUL R39, R41, R42 ;  /* 0x0000002a29277220 */ /* 0x000fe20000400000 */
[----:B------:R-:W-:-:S06]  /*19b40*/  FMUL R42, R32, 1.4426950216293334961 ;  /* 0x3fb8aa3b202a7820 */ /* 0x000fcc0000400000 */
[----:B--2---:R-:W-:Y:S01]  /*19b50*/  HMMA.16816.F32.BF16 R36, R28, R92, R36 ;  /* 0x0000005c1c24723c */ /* 0x004fe20000041824 */
[----:B------:R-:W-:-:S04]  /*19b60*/  FADD R43, -R2, R100 ;  /* 0x00000064022b7221 */ /* 0x000fc80000000100 */
[----:B------:R-:W-:Y:S01]  /*19b70*/  FMUL R43, R43, 1.4426950216293334961 ;  /* 0x3fb8aa3b2b2b7820 */ /* 0x000fe20000400000 */
[----:B------:R-:W1:-:S13]  /*19b80*/  MUFU.EX2 R42, R42 ;  /* 0x0000002a002a7308 */ /* 0x000e5a0000000800 */
[----:B------:R2:W-:Y:S04]  /*19b90*/  STL.64 [R1+0x380], R36 ;  /* 0x0003802401007387 */ /* 0x0005e80000100a00 */
[----:B------:R0:W-:Y:S01]  /*19ba0*/  STL.64 [R1+0x388], R38 ;  /* 0x0003882601007387 */ /* 0x0001e20000100a00 */
[----:B------:R-:W0:Y:S01]  /*19bb0*/  MUFU.EX2 R43, R43 ;  /* 0x0000002b002b7308 */ /* 0x000e220000000800 */
[----:B------:R-:W-:Y:S02]  /*19bc0*/  IMAD.MOV.U32 R111, RZ, RZ, R0 ;  /* 0x000000ffff6f7224 */ /* 0x000fe400078e0000 */
[C---:B----4-:R-:W-:Y:S01]  /*19bd0*/  FMUL R32, R40.reuse, R72 ;  /* 0x0000004828207220 */ /* 0x050fe20000400000 */
[----:B---3--:R-:W-:Y:S01]  /*19be0*/  FMUL R33, R40, R33 ;  /* 0x0000002128217220 */ /* 0x008fe20000400000 */
[C---:B------:R-:W-:Y:S01]  /*19bf0*/  FMUL R34, R41.reuse, R34 ;  /* 0x0000002229227220 */ /* 0x040fe20000400000 */
[----:B------:R-:W-:-:S07]  /*19c00*/  FMUL R35, R41, R35 ;  /* 0x0000002329237220 */ /* 0x000fce0000400000 */
[----:B------:R-:W-:Y:S01]  /*19c10*/  HMMA.16816.F32.BF16 R32, R28, R94, R32 ;  /* 0x0000005e1c20723c */ /* 0x000fe20000041820 */
[C---:B--2---:R-:W-:Y:S01]  /*19c20*/  FMUL R36, R40.reuse, R71 ;  /* 0x0000004728247220 */ /* 0x044fe20000400000 */
[----:B------:R-:W-:Y:S01]  /*19c30*/  FMUL R37, R40, R70 ;  /* 0x0000004628257220 */ /* 0x000fe20000400000 */
[C---:B0-----:R-:W-:Y:S01]  /*19c40*/  FMUL R38, R41.reuse, R69 ;  /* 0x0000004529267220 */ /* 0x041fe20000400000 */
[----:B------:R-:W-:-:S15]  /*19c50*/  FMUL R39, R41, R68 ;  /* 0x0000004429277220 */ /* 0x000fde0000400000 */
[----:B------:R0:W-:Y:S04]  /*19c60*/  STL.64 [R1+0x370], R32 ;  /* 0x0003702001007387 */ /* 0x0001e80000100a00 */
[----:B------:R2:W-:Y:S01]  /*19c70*/  STL.64 [R1+0x378], R34 ;  /* 0x0003782201007387 */ /* 0x0005e20000100a00 */
[----:B------:R-:W-:Y:S01]  /*19c80*/  HMMA.16816.F32.BF16 R36, R28, R96, R36 ;  /* 0x000000601c24723c */ /* 0x000fe20000041824 */
[C---:B0-----:R-:W-:Y:S01]  /*19c90*/  FMUL R32, R40.reuse, R67 ;  /* 0x0000004328207220 */ /* 0x041fe20000400000 */
[----:B------:R-:W-:Y:S01]  /*19ca0*/  FMUL R33, R40, R66 ;  /* 0x0000004228217220 */ /* 0x000fe20000400000 */
[C---:B--2---:R-:W-:Y:S01]  /*19cb0*/  FMUL R34, R41.reuse, R65 ;  /* 0x0000004129227220 */ /* 0x044fe20000400000 */
[----:B------:R-:W-:-:S07]  /*19cc0*/  FMUL R35, R41, R64 ;  /* 0x0000004029237220 */ /* 0x000fce0000400000 */
[----:B------:R-:W-:Y:S01]  /*19cd0*/  HMMA.16816.F32.BF16 R32, R28, R98, R32 ;  /* 0x000000621c20723c */ /* 0x000fe20000041820 */
[C---:B-1----:R-:W-:Y:S01]  /*19ce0*/  FMUL R28, R42.reuse, R63 ;  /* 0x0000003f2a1c7220 */ /* 0x042fe20000400000 */
[----:B------:R-:W-:Y:S01]  /*19cf0*/  FMUL R29, R42, R62 ;  /* 0x0000003e2a1d7220 */ /* 0x000fe20000400000 */
[----:B------:R-:W-:-:S05]  /*19d00*/  FMUL R30, R43, R61 ;  /* 0x0000003d2b1e7220 */ /* 0x000fca0000400000 */
[----:B------:R-:W-:Y:S01]  /*19d10*/  STL.64 [R1+0x360], R36 ;  /* 0x0003602401007387 */ /* 0x000fe20000100a00 */
[----:B------:R-:W-:-:S03]  /*19d20*/  FMUL R31, R43, R60 ;  /* 0x0000003c2b1f7220 */ /* 0x000fc60000400000 */
[----:B------:R0:W-:Y:S07]  /*19d30*/  STL.64 [R1+0x368], R38 ;  /* 0x0003682601007387 */ /* 0x0001ee0000100a00 */
[----:B------:R-:W-:Y:S01]  /*19d40*/  STL.64 [R1+0x350], R32 ;  /* 0x0003502001007387 */ /* 0x000fe20000100a00 */
[----:B------:R-:W-:Y:S01]  /*19d50*/  MOV R109, R4 ;  /* 0x00000004006d7202 */ /* 0x000fe20000000f00 */
[----:B------:R-:W-:Y:S01]  /*19d60*/  UIADD3 UR4, UP0, UPT, UR4, 0x10, URZ ;  /* 0x0000001004047890 */ /* 0x000fe2000ff1e0ff */
[----:B0-----:R-:W0:Y:S01]  /*19d70*/  LDC R38, c[0x0][0x3d4] ;  /* 0x0000f500ff267b82 */ /* 0x001e220000000800 */
[----:B------:R1:W-:Y:S02]  /*19d80*/  STL.64 [R1+0x358], R34 ;  /* 0x0003582201007387 */ /* 0x0003e40000100a00 */
[----:B-1----:R-:W-:Y:S01]  /*19d90*/  HMMA.16816.F32.BF16 R32, R24, R92, R28 ;  /* 0x0000005c1820723c */ /* 0x002fe2000004181c */
[C---:B------:R-:W-:Y:S01]  /*19da0*/  FMUL R28, R42.reuse, R59 ;  /* 0x0000003b2a1c7220 */ /* 0x040fe20000400000 */
[----:B------:R-:W-:Y:S01]  /*19db0*/  FMUL R29, R42, R58 ;  /* 0x0000003a2a1d7220 */ /* 0x000fe20000400000 */
[C---:B------:R-:W-:Y:S01]  /*19dc0*/  FMUL R30, R43.reuse, R57 ;  /* 0x000000392b1e7220 */ /* 0x040fe20000400000 */
[----:B------:R-:W-:Y:S01]  /*19dd0*/  FMUL R31, R43, R56 ;  /* 0x000000382b1f7220 */ /* 0x000fe20000400000 */
[----:B------:R-:W-:-:S14]  /*19de0*/  FFMA2 R36, R44.F32x2.HI_LO, R16.F32x2.HI_LO, R106.F32x2.HI_LO ;  /* 0x000000102c247249 */ /* 0x000fdc000000006a */
[----:B------:R-:W-:Y:S04]  /*19df0*/  STL.64 [R1+0x5c0], R32 ;  /* 0x0005c02001007387 */ /* 0x000fe80000100a00 */
[----:B------:R1:W-:Y:S04]  /*19e00*/  STL.64 [R1+0x5c8], R34 ;  /* 0x0005c82201007387 */ /* 0x0003e80000100a00 */
[----:B------:R-:W2:Y:S01]  /*19e10*/  LDL.LU R110, [R1+0x10] ;  /* 0x00001000016e7983 */ /* 0x000ea20000300800 */
[----:B-1----:R-:W-:Y:S02]  /*19e20*/  FFMA2 R34, R46.F32x2.HI_LO, R18.F32x2.HI_LO, R104.F32x2.HI_LO ;  /* 0x000000122e227249 */ /* 0x002fe40000000068 */
[----:B------:R-:W-:Y:S01]  /*19e30*/  HMMA.16816.F32.BF16 R16, R24, R94, R28 ;  /* 0x0000005e1810723c */ /* 0x000fe2000004181c */
[----:B------:R-:W-:-:S02]  /*19e40*/  FFMA2 R32, R48.F32x2.HI_LO, R8.F32x2.HI_LO, R50.F32x2.HI_LO ;  /* 0x0000000830207249 */ /* 0x000fc40000000032 */
[----:B------:R-:W-:Y:S01]  /*19e50*/  FFMA2 R20, R52.F32x2.HI_LO, R20.F32x2.HI_LO, R54.F32x2.HI_LO ;  /* 0x0000001434147249 */ /* 0x000fe20000000036 */
[----:B------:R-:W-:Y:S01]  /*19e60*/  UIADD3.X UR5, UPT, UPT, URZ, UR5, URZ, UP0, !UPT ;  /* 0x00000005ff057290 */ /* 0x000fe200087fe4ff */
[----:B------:R-:W1:-:S14]  /*19e70*/  LDC R31, c[0x0][0x3c4] ;  /* 0x0000f100ff1f7b82 */ /* 0x000e5c0000000800 */
[----:B------:R3:W-:Y:S04]  /*19e80*/  STL.64 [R1+0x5b0], R16 ;  /* 0x0005b01001007387 */ /* 0x0007e80000100a00 */
[----:B------:R4:W-:Y:S04]  /*19e90*/  STL.64 [R1+0x5b8], R18 ;  /* 0x0005b81201007387 */ /* 0x0009e80000100a00 */
[----:B------:R-:W2:Y:S04]  /*19ea0*/  LDL.LU R0, [R1+0x8d4] ;  /* 0x0008d40001007983 */ /* 0x000ea80000300800 */
[----:B------:R-:W2:Y:S04]  /*19eb0*/  LDL.LU R62, [R1+0x20] ;  /* 0x00002000013e7983 */ /* 0x000ea80000300800 */
[----:B------:R-:W2:Y:S04]  /*19ec0*/  LDL.LU R63, [R1+0x24] ;  /* 0x00002400013f7983 */ /* 0x000ea80000300800 */
[----:B---3--:R-:W3:Y:S04]  /*19ed0*/  LDL.LU R16, [R1+0x5a0] ;  /* 0x0005a00001107983 */ /* 0x008ee80000300800 */
[----:B------:R-:W3:Y:S04]  /*19ee0*/  LDL.LU R17, [R1+0x5a4] ;  /* 0x0005a40001117983 */ /* 0x000ee80000300800 */
[----:B----4-:R-:W4:Y:S04]  /*19ef0*/  LDL.LU R18, [R1+0x5a8] ;  /* 0x0005a80001127983 */ /* 0x010f280000300800 */
[----:B------:R-:W3:Y:S04]  /*19f00*/  LDL.LU R19, [R1+0x5ac] ;  /* 0x0005ac0001137983 */ /* 0x000ee80000300800 */
[----:B------:R-:W3:Y:S04]  /*19f10*/  LDL.LU R66, [R1+0x28] ;  /* 0x0000280001427983 */ /* 0x000ee80000300800 */
[----:B------:R-:W3:Y:S04]  /*19f20*/  LDL.LU R67, [R1+0x2c] ;  /* 0x00002c0001437983 */ /* 0x000ee80000300800 */
[----:B------:R-:W3:Y:S04]  /*19f30*/  LDL.LU.64 R28, [R1+0x600] ;  /* 0x00060000011c7983 */ /* 0x000ee80000300a00 */
[----:B------:R-:W3:Y:S01]  /*19f40*/  LDL.LU.64 R60, [R1+0x608] ;  /* 0x00060800013c7983 */ /* 0x000ee20000300a00 */
[----:B--2---:R-:W-:-:S03]  /*19f50*/  IMAD.MOV.U32 R108, RZ, RZ, R0 ;  /* 0x000000ffff6c7224 */ /* 0x004fc600078e0000 */
[----:B------:R-:W0:Y:S04]  /*19f60*/  LDL.LU R0, [R1+0x8d0] ;  /* 0x0008d00001007983 */ /* 0x000e280000300800 */
[----:B------:R-:W1:Y:S04]  /*19f70*/  LDL.LU R4, [R1+0x8cc] ;  /* 0x0008cc0001047983 */ /* 0x000e680000300800 */
[----:B------:R-:W2:Y:S04]  /*19f80*/  LDL.LU.64 R58, [R1+0x610] ;  /* 0x00061000013a7983 */ /* 0x000ea80000300a00 */
[----:B------:R-:W2:Y:S04]  /*19f90*/  LDL.LU R8, [R1+0x590] ;  /* 0x0005900001087983 */ /* 0x000ea80000300800 */
[----:B------:R-:W2:Y:S04]  /*19fa0*/  LDL.LU R9, [R1+0x594] ;  /* 0x0005940001097983 */ /* 0x000ea80000300800 */
[----:B------:R-:W2:Y:S04]  /*19fb0*/  LDL.LU R39, [R1+0x598] ;  /* 0x0005980001277983 */ /* 0x000ea80000300800 */
[----:B------:R-:W2:Y:S04]  /*19fc0*/  LDL.LU R30, [R1+0x59c] ;  /* 0x00059c00011e7983 */ /* 0x000ea80000300800 */
[----:B------:R-:W2:Y:S04]  /*19fd0*/  LDL.LU.64 R56, [R1+0x618] ;  /* 0x0006180001387983 */ /* 0x000ea80000300a00 */
[----:B------:R-:W2:Y:S04]  /*19fe0*/  LDL.LU.64 R54, [R1+0x620] ;  /* 0x0006200001367983 */ /* 0x000ea80000300a00 */
[----:B------:R-:W2:Y:S04]  /*19ff0*/  LDL.LU.64 R52, [R1+0x628] ;  /* 0x0006280001347983 */ /* 0x000ea80000300a00 */
[----:B------:R-:W2:Y:S04]  /*1a000*/  LDL.LU R49, [R1+0xe4] ;  /* 0x0000e40001317983 */ /* 0x000ea80000300800 */
        /* <DEDUP_REMOVED lines=10> */
[----:B------:R-:W2:Y:S01]  /*1a0b0*/  LDL.LU R100, [R1+0xf0] ;  /* 0x0000f00001647983 */ /* 0x000ea20000300800 */
[C---:B---3--:R-:W-:Y:S01]  /*1a0c0*/  FMUL R16, R42.reuse, R16 ;  /* 0x000000102a107220 */ /* 0x048fe20000400000 */
[----:B------:R-:W-:Y:S01]  /*1a0d0*/  FMUL R17, R42, R17 ;  /* 0x000000112a117220 */ /* 0x000fe20000400000 */
[C---:B----4-:R-:W-:Y:S01]  /*1a0e0*/  FMUL R18, R43.reuse, R18 ;  /* 0x000000122b127220 */ /* 0x050fe20000400000 */
[----:B------:R-:W-:Y:S01]  /*1a0f0*/  FMUL R19, R43, R19 ;  /* 0x000000132b137220 */ /* 0x000fe20000400000 */
[----:B------:R-:W-:-:S06]  /*1a100*/  FFMA2 R28, R28.F32x2.HI_LO, R10.F32x2.HI_LO, R66.F32x2.HI_LO ;  /* 0x0000000a1c1c7249 */ /* 0x000fcc0000000042 */
[----:B------:R-:W-:-:S15]  /*1a110*/  HMMA.16816.F32.BF16 R16, R24, R96, R16 ;  /* 0x000000601810723c */ /* 0x000fde0000041810 */
[----:B------:R-:W-:-:S04]  /*1a120*/  NOP ;  /* 0x0000000000007918 */ /* 0x000fc80000000000 */
[----:B------:R3:W-:Y:S04]  /*1a130*/  STL.64 [R1+0x5a0], R16 ;  /* 0x0005a01001007387 */ /* 0x0007e80000100a00 */
[----:B------:R-:W-:Y:S01]  /*1a140*/  STL.64 [R1+0x5a8], R18 ;  /* 0x0005a81201007387 */ /* 0x000fe20000100a00 */
[----:B------:R-:W-:Y:S02]  /*1a150*/  FFMA2 R14, R60.F32x2.HI_LO, R14.F32x2.HI_LO, R62.F32x2.HI_LO ;  /* 0x0000000e3c0e7249 */ /* 0x000fe4000000003e */
[C---:B--2---:R-:W-:Y:S01]  /*1a160*/  FMUL R8, R42.reuse, R8 ;  /* 0x000000082a087220 */ /* 0x044fe20000400000 */
[----:B------:R-:W-:Y:S01]  /*1a170*/  FMUL R9, R42, R9 ;  /* 0x000000092a097220 */ /* 0x000fe20000400000 */
[C---:B------:R-:W-:Y:S01]  /*1a180*/  FMUL R10, R43.reuse, R39 ;  /* 0x000000272b0a7220 */ /* 0x040fe20000400000 */
[----:B------:R-:W-:-:S07]  /*1a190*/  FMUL R11, R43, R30 ;  /* 0x0000001e2b0b7220 */ /* 0x000fce0000400000 */
[----:B------:R-:W-:Y:S01]  /*1a1a0*/  HMMA.16816.F32.BF16 R8, R24, R98, R8 ;  /* 0x000000621808723c */ /* 0x000fe20000041808 */
[----:B---3--:R-:W-:Y:S01]  /*1a1b0*/  FFMA2 R16, R56.F32x2.HI_LO, R22.F32x2.HI_LO, R110.F32x2.HI_LO ;  /* 0x0000001638107249 */ /* 0x008fe2000000006e */
[----:B------:R-:W-:Y:S01]  /*1a1c0*/  MOV R23, R49 ;  /* 0x0000003100177202 */ /* 0x000fe20000000f00 */
[----:B------:R-:W-:-:S15]  /*1a1d0*/  IMAD.MOV.U32 R22, RZ, RZ, R50 ;  /* 0x000000ffff167224 */ /* 0x000fde00078e0032 */
[----:B------:R-:W-:Y:S01]  /*1a1e0*/  NOP ;  /* 0x0000000000007918 */ /* 0x000fe20000000000 */
[----:B------:R2:W-:Y:S04]  /*1a1f0*/  STL.64 [R1+0x590], R8 ;  /* 0x0005900801007387 */ /* 0x0005e80000100a00 */
[----:B------:R3:W-:Y:S04]  /*1a200*/  STL.64 [R1+0x598], R10 ;  /* 0x0005980a01007387 */ /* 0x0007e80000100a00 */
[----:B------:R4:W-:Y:S01]  /*1a210*/  STL.64 [R1+0x18], R22 ;  /* 0x0000181601007387 */ /* 0x0009e20000100a00 */
[----:B--2---:R-:W-:Y:S02]  /*1a220*/  IMAD.MOV.U32 R8, RZ, RZ, R46 ;  /* 0x000000ffff087224 */ /* 0x004fe400078e002e */
[----:B------:R-:W-:-:S02]  /*1a230*/  IMAD.MOV.U32 R9, RZ, RZ, R45 ;  /* 0x000000ffff097224 */ /* 0x000fc400078e002d */
[----:B---3--:R-:W-:Y:S02]  /*1a240*/  IMAD.MOV.U32 R10, RZ, RZ, R44 ;  /* 0x000000ffff0a7224 */ /* 0x008fe400078e002c */
[----:B------:R-:W-:Y:S02]  /*1a250*/  IMAD.MOV.U32 R11, RZ, RZ, R51 ;  /* 0x000000ffff0b7224 */ /* 0x000fe400078e0033 */
[----:B----4-:R-:W-:Y:S02]  /*1a260*/  IMAD.MOV.U32 R22, RZ, RZ, R104 ;  /* 0x000000ffff167224 */ /* 0x010fe400078e0068 */
[----:B------:R-:W-:Y:S01]  /*1a270*/  IMAD.MOV.U32 R23, RZ, RZ, R47 ;  /* 0x000000ffff177224 */ /* 0x000fe200078e002f */
[----:B------:R2:W-:Y:S04]  /*1a280*/  STL.64 [R1+0x20], R10 ;  /* 0x0000200a01007387 */ /* 0x0005e80000100a00 */
[----:B------:R3:W-:Y:S04]  /*1a290*/  STL.64 [R1+0x28], R8 ;  /* 0x0000280801007387 */ /* 0x0007e80000100a00 */
[----:B------:R-:W-:Y:S01]  /*1a2a0*/  STL.64 [R1+0x10], R22 ;  /* 0x0000101601007387 */ /* 0x000fe20000100a00 */
[----:B--2---:R-:W-:Y:S01]  /*1a2b0*/  MOV R10, R106 ;  /* 0x0000006a000a7202 */ /* 0x004fe20000000f00 */
[----:B------:R-:W-:-:S02]  /*1a2c0*/  IMAD.MOV.U32 R11, RZ, RZ, R105 ;  /* 0x000000ffff0b7224 */ /* 0x000fc400078e0069 */
[----:B---3--:R-:W-:Y:S02]  /*1a2d0*/  IMAD.MOV.U32 R8, RZ, RZ, R100 ;  /* 0x000000ffff087224 */ /* 0x008fe400078e0064 */
[----:B------:R-:W-:Y:S01]  /*1a2e0*/  IMAD.MOV.U32 R9, RZ, RZ, R107 ;  /* 0x000000ffff097224 */ /* 0x000fe200078e006b */
[----:B------:R2:W-:Y:S04]  /*1a2f0*/  STL.64 [R1+0x30], R10 ;  /* 0x0000300a01007387 */ /* 0x0005e80000100a00 */
[----:B------:R3:W-:Y:S04]  /*1a300*/  STL.64 [R1+0x38], R8 ;  /* 0x0000380801007387 */ /* 0x0007e80000100a00 */
[----:B------:R4:W-:Y:S01]  /*1a310*/  STL.64 [R1+0x5e0], R20 ;  /* 0x0005e01401007387 */ /* 0x0009e20000100a00 */
[----:B--2---:R-:W-:-:S02]  /*1a320*/  IMAD.MOV.U32 R10, RZ, RZ, R32 ;  /* 0x000000ffff0a7224 */ /* 0x004fc400078e0020 */
[----:B------:R-:W-:Y:S02]  /*1a330*/  IMAD.MOV.U32 R11, RZ, RZ, R33 ;  /* 0x000000ffff0b7224 */ /* 0x000fe400078e0021 */
[----:B---3--:R-:W-:Y:S01]  /*1a340*/  IMAD.MOV.U32 R8, RZ, RZ, R34 ;  /* 0x000000ffff087224 */ /* 0x008fe200078e0022 */
[----:B------:R-:W-:Y:S02]  /*1a350*/  MOV R9, R35 ;  /* 0x0000002300097202 */ /* 0x000fe40000000f00 */
[----:B------:R2:W-:Y:S01]  /*1a360*/  STL.64 [R1+0x5e8], R10 ;  /* 0x0005e80a01007387 */ /* 0x0005e20000100a00 */
[----:B----4-:R-:W-:Y:S02]  /*1a370*/  IMAD.MOV.U32 R20, RZ, RZ, R36 ;  /* 0x000000ffff147224 */ /* 0x010fe400078e0024 */
[----:B------:R-:W-:Y:S01]  /*1a380*/  IMAD.MOV.U32 R21, RZ, RZ, R37 ;  /* 0x000000ffff157224 */ /* 0x000fe200078e0025 */
[----:B------:R3:W-:Y:S01]  /*1a390*/  STL.64 [R1+0x5f0], R8 ;  /* 0x0005f00801007387 */ /* 0x0007e20000100a00 */
[----:B------:R-:W-:-:S03]  /*1a3a0*/  FFMA2 R12, R58.F32x2.HI_LO, R12.F32x2.HI_LO, R108.F32x2.HI_LO ;  /* 0x0000000c3a0c7249 */ /* 0x000fc6000000006c */
[----:B------:R-:W-:Y:S01]  /*1a3b0*/  STL.64 [R1+0x5f8], R20 ;  /* 0x0005f81401007387 */ /* 0x000fe20000100a00 */
[----:B--2---:R-:W-:Y:S02]  /*1a3c0*/  IMAD.MOV.U32 R10, RZ, RZ, R28 ;  /* 0x000000ffff0a7224 */ /* 0x004fe400078e001c */
[----:B------:R-:W-:Y:S02]  /*1a3d0*/  IMAD.MOV.U32 R11, RZ, RZ, R29 ;  /* 0x000000ffff0b7224 */ /* 0x000fe400078e001d */
[----:B---3--:R-:W-:Y:S02]  /*1a3e0*/  IMAD.MOV.U32 R8, RZ, RZ, R14 ;  /* 0x000000ffff087224 */ /* 0x008fe400078e000e */
[----:B------:R-:W-:Y:S01]  /*1a3f0*/  IMAD.MOV.U32 R9, RZ, RZ, R15 ;  /* 0x000000ffff097224 */ /* 0x000fe200078e000f */
[----:B------:R2:W-:Y:S04]  /*1a400*/  STL.64 [R1+0x600], R10 ;  /* 0x0006000a01007387 */ /* 0x0005e80000100a00 */
[----:B------:R3:W-:Y:S01]  /*1a410*/  STL.64 [R1+0x608], R8 ;  /* 0x0006080801007387 */ /* 0x0007e20000100a00 */
[----:B--2---:R-:W-:Y:S01]  /*1a420*/  MOV R10, R16 ;  /* 0x00000010000a7202 */ /* 0x004fe20000000f00 */
[----:B------:R-:W-:-:S02]  /*1a430*/  IMAD.MOV.U32 R11, RZ, RZ, R17 ;  /* 0x000000ffff0b7224 */ /* 0x000fc400078e0011 */
[----:B---3--:R-:W2:Y:S04]  /*1a440*/  LDL R8, [R1+0x1dc] ;  /* 0x0001dc0001087983 */ /* 0x008ea80000100800 */
[----:B------:R-:W-:Y:S04]  /*1a450*/  STL.64 [R1+0x610], R12 ;  /* 0x0006100c01007387 */ /* 0x000fe80000100a00 */
[----:B------:R-:W-:Y:S04]  /*1a460*/  STL.64 [R1+0x618], R10 ;  /* 0x0006180a01007387 */ /* 0x000fe80000100a00 */
[----:B------:R-:W3:Y:S04]  /*1a470*/  LDL R9, [R1+0x1d8] ;  /* 0x0001d80001097983 */ /* 0x000ee80000100800 */
[----:B--2---:R2:W-:Y:S04]  /*1a480*/  STL [R1+0x4c], R8 ;  /* 0x00004c0801007387 */ /* 0x0045e80000100800 */
[----:B--2---:R-:W2:Y:S04]  /*1a490*/  LDL R8, [R1+0x1d4] ;  /* 0x0001d40001087983 */ /* 0x004ea80000100800 */
[----:B---3--:R3:W-:Y:S04]  /*1a4a0*/  STL [R1+0x50], R9 ;  /* 0x0000500901007387 */ /* 0x0087e80000100800 */
[----:B---3--:R-:W3:Y:S04]  /*1a4b0*/  LDL R9, [R1+0x1d0] ;  /* 0x0001d00001097983 */ /* 0x008ee80000100800 */
        /* <DEDUP_REMOVED lines=15> */
[----:B---3--:R-:W3:Y:S01]  /*1a5b0*/  LDL R9, [R1+0x1ac] ;  /* 0x0001ac0001097983 */ /* 0x008ee20000100800 */
[----:B------:R-:W-:Y:S01]  /*1a5c0*/  IMAD.MOV.U32 R10, RZ, RZ, R102 ;  /* 0x000000ffff0a7224 */ /* 0x000fe200078e0066 */
[----:B------:R-:W4:Y:S01]  /*1a5d0*/  S2R R48, SR_CTAID.X ;  /* 0x0000000000307919 */ /* 0x000f220000002500 */
[----:B------:R-:W-:-:S02]  /*1a5e0*/  FFMA2 R18, R54.F32x2.HI_LO, R40.F32x2.HI_LO, R124.F32x2.HI_LO ;  /* 0x0000002836127249 */ /* 0x000fc4000000007c */
[----:B------:R-:W-:Y:S02]  /*1a5f0*/  FFMA2 R6, R52.F32x2.HI_LO, R42.F32x2.HI_LO, R6.F32x2.HI_LO ;  /* 0x0000002a34067249 */ /* 0x000fe40000000006 */
[----:B------:R-:W-:Y:S02]  /*1a600*/  IMAD.U32 R30, RZ, RZ, UR5 ;  /* 0x00000005ff1e7e24 */ /* 0x000fe4000f8e00ff */
[----:B----4-:R-:W-:-:S04]  /*1a610*/  IMAD.SHL.U32 R48, R48, 0x100, RZ ;  /* 0x0000010030307824 */ /* 0x010fc800078e00ff */
[----:B------:R-:W-:-:S05]  /*1a620*/  VIADD R48, R48, 0x100 ;  /* 0x0000010030307836 */ /* 0x000fca0000000000 */
[----:B------:R-:W-:-:S04]  /*1a630*/  ISETP.LE.U32.AND P1, PT, R48, UR4, PT ;  /* 0x0000000430007c0c */ /* 0x000fc8000bf23070 */
[----:B------:R-:W-:Y:S01]  /*1a640*/  ISETP.GE.U32.AND.EX P1, PT, R30, RZ, PT, P1 ;  /* 0x000000ff1e00720c */ /* 0x000fe20003f26110 */
[----:B0-----:R-:W-:Y:S02]  /*1a650*/  IMAD R0, R38, 0x10, R0 ;  /* 0x0000001026007824 */ /* 0x001fe400078e0200 */
[----:B-1----:R-:W-:Y:S01]  /*1a660*/  IMAD R4, R31, 0x10, R4 ;  /* 0x000000101f047824 */ /* 0x002fe200078e0204 */
[----:B--2---:R0:W-:Y:S02]  /*1a670*/  STL [R1+0xec], R8 ;  /* 0x0000ec0801007387 */ /* 0x0041e40000100800 */
[----:B0-----:R-:W-:Y:S02]  /*1a680*/  IMAD.MOV.U32 R8, RZ, RZ, R101 ;  /* 0x000000ffff087224 */ /* 0x001fe400078e0065 */
[----:B---3--:R0:W-:Y:S04]  /*1a690*/  STL [R1+0xf0], R9 ;  /* 0x0000f00901007387 */ /* 0x0081e80000100800 */
[----:B------:R1:W-:Y:S01]  /*1a6a0*/  STL [R1+0x630], R8 ;  /* 0x0006300801007387 */ /* 0x0003e20000100800 */
[----:B0-----:R-:W-:-:S03]  /*1a6b0*/  IMAD.MOV.U32 R9, RZ, RZ, R103 ;  /* 0x000000ffff097224 */ /* 0x001fc600078e0067 */
[----:B------:R0:W-:Y:S01]  /*1a6c0*/  STL [R1+0x634], R10 ;  /* 0x0006340a01007387 */ /* 0x0001e20000100800 */
[----:B-1----:R-:W-:-:S03]  /*1a6d0*/  IMAD.MOV.U32 R8, RZ, RZ, R88 ;  /* 0x000000ffff087224 */ /* 0x002fc600078e0058 */
[----:B------:R1:W-:Y:S04]  /*1a6e0*/  STL [R1+0x638], R9 ;  /* 0x0006380901007387 */ /* 0x0003e80000100800 */
[----:B------:R2:W-:Y:S01]  /*1a6f0*/  STL [R1+0x63c], R8 ;  /* 0x00063c0801007387 */ /* 0x0005e20000100800 */
[----:B0-----:R-:W-:Y:S01]  /*1a700*/  MOV R10, R89 ;  /* 0x00000059000a7202 */ /* 0x001fe20000000f00 */
[----:B-1----:R-:W-:-:S04]  /*1a710*/  IMAD.MOV.U32 R9, RZ, RZ, R90 ;  /* 0x000000ffff097224 */ /* 0x002fc800078e005a */
[----:B------:R0:W-:Y:S01]  /*1a720*/  STL [R1+0x640], R10 ;  /* 0x0006400a01007387 */ /* 0x0001e20000100800 */
[----:B--2---:R-:W-:-:S03]  /*1a730*/  IMAD.MOV.U32 R8, RZ, RZ, R91 ;  /* 0x000000ffff087224 */ /* 0x004fc600078e005b */
[----:B------:R1:W-:Y:S04]  /*1a740*/  STL [R1+0x644], R9 ;  /* 0x0006440901007387 */ /* 0x0003e80000100800 */
[----:B------:R2:W-:Y:S01]  /*1a750*/  STL [R1+0x648], R8 ;  /* 0x0006480801007387 */ /* 0x0005e20000100800 */
[----:B0-----:R-:W-:Y:S02]  /*1a760*/  IMAD.MOV.U32 R10, RZ, RZ, R112 ;  /* 0x000000ffff0a7224 */ /* 0x001fe400078e0070 */
[----:B-1----:R-:W-:-:S03]  /*1a770*/  IMAD.MOV.U32 R9, RZ, RZ, R113 ;  /* 0x000000ffff097224 */ /* 0x002fc600078e0071 */
[----:B------:R0:W-:Y:S01]  /*1a780*/  STL [R1+0x64c], R10 ;  /* 0x00064c0a01007387 */ /* 0x0001e20000100800 */
[----:B--2---:R-:W-:-:S03]  /*1a790*/  IMAD.MOV.U32 R8, RZ, RZ, R114 ;  /* 0x000000ffff087224 */ /* 0x004fc600078e0072 */
        /* <DEDUP_REMOVED lines=18> */
[----:B------:R1:W-:Y:S01]  /*1a8c0*/  STL [R1+0x674], R9 ;  /* 0x0006740901007387 */ /* 0x0003e20000100800 */
[----:B0-----:R-:W-:-:S03]  /*1a8d0*/  IMAD.MOV.U32 R10, RZ, RZ, R2 ;  /* 0x000000ffff0a7224 */ /* 0x001fc600078e0002 */
[----:B------:R0:W5:Y:S01]  /*1a8e0*/  LDL.LU R2, [R1+0x8c8] ;  /* 0x0008c80001027983 */ /* 0x0001620000300800 */
[----:B-1----:R-:W-:-:S03]  /*1a8f0*/  IMAD.MOV.U32 R9, RZ, RZ, R19 ;  /* 0x000000ffff097224 */ /* 0x002fc600078e0013 */
[----:B------:R1:W-:Y:S04]  /*1a900*/  STL [R1+0x678], R8 ;  /* 0x0006780801007387 */ /* 0x0003e80000100800 */
[----:B------:R0:W-:Y:S01]  /*1a910*/  STL [R1+0x67c], R10 ;  /* 0x00067c0a01007387 */ /* 0x0001e20000100800 */
[----:B-1----:R-:W-:-:S03]  /*1a920*/  IMAD.MOV.U32 R8, RZ, RZ, R18 ;  /* 0x000000ffff087224 */ /* 0x002fc600078e0012 */
[----:B------:R0:W-:Y:S04]  /*1a930*/  STL.64 [R1+0x628], R6 ;  /* 0x0006280601007387 */ /* 0x0001e80000100a00 */
[----:B------:R0:W-:Y:S01]  /*1a940*/  STL.64 [R1+0x620], R8 ;  /* 0x0006200801007387 */ /* 0x0001e20000100a00 */
[----:B------:R-:W-:Y:S05]  /*1a950*/  @!P1 BRA `(.L_x_1) ;  /* 0xffffff0000409947 */ /* 0x000fea000383ffff */
.L_x_0:
[----:B------:R-:W3:Y:S01]  /*1a960*/  LDL.LU.64 R14, [R1+0x28] ;  /* 0x00002800010e7983 */ /* 0x000ee20000300a00 */
[----:B--2---:R-:W-:Y:S01]  /*1a970*/  IMAD.MOV.U32 R26, RZ, RZ, 0x3dc6b27f ;  /* 0x3dc6b27fff1a7424 */ /* 0x004fe200078e00ff */
[----:B------:R-:W-:Y:S01]  /*1a980*/  LOP3.LUT R28, R28, 0xffbfffff, RZ, 0xc0, !PT ;  /* 0xffbfffff1c1c7812 */ /* 0x000fe200078ec0ff */
[----:B------:R-:W1:Y:S01]  /*1a990*/  LDCU.64 UR10, c[0x0][0x3e0] ;  /* 0x00007c00ff0a77ac */ /* 0x000e620008000a00 */
[----:B0-----:R-:W2:Y:S04]  /*1a9a0*/  LDL.LU.64 R10, [R1+0x20] ;  /* 0x00002000010a7983 */ /* 0x001ea80000300a00 */
[----:B------:R-:W4:Y:S04]  /*1a9b0*/  LDL.LU.64 R8, [R1+0x18] ;  /* 0x0000180001087983 */ /* 0x000f280000300a00 */
[----:B------:R-:W4:Y:S04]  /*1a9c0*/  LDL.LU.64 R6, [R1+0x10] ;  /* 0x0000100001067983 */ /* 0x000f280000300a00 */
[----:B------:R-:W4:Y:S01]  /*1a9d0*/  LDL.LU R12, [R1+0x348] ;  /* 0x00034800010c7983 */ /* 0x000f220000300800 */
[----:B------:R-:W-:Y:S01]  /*1a9e0*/  LOP3.LUT R13, R13, 0xfffffffe, RZ, 0xc0, !PT ;  /* 0xfffffffe0d0d7812 */ /* 0x000fe200078ec0ff */
[----:B------:R-:W-:Y:S01]  /*1a9f0*/  BAR.SYNC.DEFER_BLOCKING 0x0 ;  /* 0x0000000000007b1d */ /* 0x000fe20000010000 */
[----:B---3--:R-:W-:Y:S01]  /*1aa00*/  IMAD.MOV.U32 R19, RZ, RZ, R15 ;  /* 0x000000ffff137224 */ /* 0x008fe200078e000f */
[----:B------:R-:W-:Y:S01]  /*1aa10*/  MOV R18, R14 ;  /* 0x0000000e00127202 */ /* 0x000fe20000000f00 */
[----:B--2---:R-:W-:-:S02]  /*1aa20*/  IMAD.MOV.U32 R17, RZ, RZ, R11 ;  /* 0x000000ffff117224 */ /* 0x004fc400078e000b */
[----:B------:R-:W-:Y:S01]  /*1aa30*/  IMAD.MOV.U32 R16, RZ, RZ, R10 ;  /* 0x000000ffff107224 */ /* 0x000fe200078e000a */
[----:B------:R-:W2:Y:S01]  /*1aa40*/  LDL.LU R11, [R1+0x34c] ;  /* 0x00034c00010b7983 */ /* 0x000ea20000300800 */
[----:B----4-:R-:W-:Y:S02]  /*1aa50*/  IMAD.MOV.U32 R15, RZ, RZ, R9 ;  /* 0x000000ffff0f7224 */ /* 0x010fe400078e0009 */
[----:B------:R-:W-:Y:S01]  /*1aa60*/  IMAD.MOV.U32 R14, RZ, RZ, R8 ;  /* 0x000000ffff0e7224 */ /* 0x000fe200078e0008 */
[----:B------:R-:W3:Y:S01]  /*1aa70*/  LDL.LU R10, [R1+0x338] ;  /* 0x00033800010a7983 */ /* 0x000ee20000300800 */
[----:B-----5:R-:W-:Y:S01]  /*1aa80*/  IMAD.MOV.U32 R2, RZ, RZ, R6 ;  /* 0x000000ffff027224 */ /* 0x020fe200078e0006 */
[----:B------:R-:W-:Y:S02]  /*1aa90*/  MOV R0, R7 ;  /* 0x0000000700007202 */ /* 0x000fe40000000f00 */
[----:B------:R-:W4:Y:S04]  /*1aaa0*/  LDL.LU R9, [R1+0x33c] ;  /* 0x00033c0001097983 */ /* 0x000f280000300800 */
[----:B------:R-:W2:Y:S04]  /*1aab0*/  LDL.LU R8, [R1+0x328] ;  /* 0x0003280001087983 */ /* 0x000ea80000300800 */
[----:B------:R-:W3:Y:S04]  /*1aac0*/  LDL.LU R6, [R1+0x32c] ;  /* 0x00032c0001067983 */ /* 0x000ee80000300800 */
[----:B------:R-:W3:Y:S04]  /*1aad0*/  LDL.LU R4, [R1+0x31c] ;  /* 0x00031c0001047983 */ /* 0x000ee80000300800 */
[----:B------:R-:W4:Y:S01]  /*1aae0*/  LDL.LU R3, [R1+0x318] ;  /* 0x0003180001037983 */ /* 0x000f220000300800 */
[----:B------:R-:W-:-:S02]  /*1aaf0*/  FSETP.GT.AND P0, PT, |R0|, 8.50705917302346158658e+37, PT ;  /* 0x7e8000000000780b */ /* 0x000fc40003f04200 */
[C---:B------:R-:W-:Y:S01]  /*1ab00*/  FSETP.GEU.AND P3, PT, |R0|.reuse, 1.175494350822287508e-38, PT ;  /* 0x008000000000780b */ /* 0x040fe20003f6e200 */
[C---:B------:R-:W-:Y:S01]  /*1ab10*/  FMUL R7, R0.reuse, 8388608 ;  /* 0x4b00000000077820 */ /* 0x040fe20000400000 */
[----:B------:R-:W-:-:S04]  /*1ab20*/  FSETP.GEU.AND P2, PT, R0, 1.175494350822287508e-38, PT ;  /* 0x008000000000780b */ /* 0x000fc80003f4e000 */
[----:B------:R-:W-:-:S05]  /*1ab30*/  FSEL R7, R7, R0, !P2 ;  /* 0x0000000007077208 */ /* 0x000fca0005000000 */
[----:B------:R-:W-:Y:S01]  /*1ab40*/  @P0 FMUL R0, R0, 0.25 ;  /* 0x3e80000000000820 */ /* 0x000fe20000400000 */
[----:B------:R-:W-:-:S03]  /*1ab50*/  IMAD.MOV.U32 R20, RZ, RZ, R18 ;  /* 0x000000ffff147224 */ /* 0x000fc600078e0012 */
[----:B------:R-:W-:Y:S01]  /*1ab60*/  @!P3 FMUL R0, R0, 16777216 ;  /* 0x4b8000000000b820 */ /* 0x000fe20000400000 */
[----:B------:R-:W-:Y:S01]  /*1ab70*/  IMAD.MOV.U32 R18, RZ, RZ, R16 ;  /* 0x000000ffff127224 */ /* 0x000fe200078e0010 */
[----:B------:R-:W-:Y:S02]  /*1ab80*/  MOV R16, R14 ;  /* 0x0000000e00107202 */ /* 0x000fe40000000f00 */
[----:B------:R0:W1:Y:S01]  /*1ab90*/  MUFU.RCP R14, R0 ;  /* 0x00000000000e7308 */ /* 0x0000620000001000 */
[C---:B------:R-:W-:Y:S01]  /*1aba0*/  FMUL R5, R2.reuse, 8388608 ;  /* 0x4b00000002057820 */ /* 0x040fe20000400000 */
[----:B------:R-:W-:-:S04]  /*1abb0*/  FSETP.GEU.AND P1, PT, R2, 1.175494350822287508e-38, PT ;  /* 0x008000000200780b */ /* 0x000fc80003f2e000 */
[----:B------:R-:W-:-:S05]  /*1abc0*/  FSEL R5, R5, R2, !P1 ;  /* 0x0000000205057208 */ /* 0x000fca0004800000 */
[----:B0-----:R-:W-:-:S05]  /*1abd0*/  VIADD R0, R5, 0xc0cafb0d ;  /* 0xc0cafb0d05007836 */ /* 0x001fca0000000000 */
[----:B------:R-:W-:Y:S01]  /*1abe0*/  LOP3.LUT R0, R0, 0xff800000, RZ, 0xc0, !PT ;  /* 0xff80000000007812 */ /* 0x000fe200078ec0ff */
[----:B------:R-:W-:-:S04]  /*1abf0*/  @P0 FMUL R12, R12, 0.25 ;  /* 0x3e8000000c0c0820 */ /* 0x000fc80000400000 */
[----:B------:R-:W-:-:S04]  /*1ac00*/  @!P3 FMUL R12, R12, 16777216 ;  /* 0x4b8000000c0cb820 */ /* 0x000fc80000400000 */
[----:B-1----:R-:W-:Y:S01]  /*1ac10*/  FMUL R64, R14, R12 ;  /* 0x0000000c0e407220 */ /* 0x002fe20000400000 */
[----:B--2---:R-:W-:Y:S01]  /*1ac20*/  @P0 FMUL R8, R8, 0.25 ;  /* 0x3e80000008080820 */ /* 0x004fe20000400000 */
[----:B---3--:R-:W-:Y:S01]  /*1ac30*/  @P0 FMUL R4, R4, 0.25 ;  /* 0x3e80000004040820 */ /* 0x008fe20000400000 */
[----:B----4-:R-:W-:-:S03]  /*1ac40*/  @P0 FMUL R3, R3, 0.25 ;  /* 0x3e80000003030820 */ /* 0x010fc60000400000 */
[----:B------:R-:W-:Y:S01]  /*1ac50*/  @!P3 FMUL R4, R4, 16777216 ;  /* 0x4b8000000404b820 */ /* 0x000fe20000400000 */
[----:B------:R-:W-:Y:S01]  /*1ac60*/  @P0 FMUL R6, R6, 0.25 ;  /* 0x3e80000006060820 */ /* 0x000fe20000400000 */
[----:B------:R-:W-:Y:S02]  /*1ac70*/  @!P3 FMUL R3, R3, 16777216 ;  /* 0x4b8000000303b820 */ /* 0x000fe40000400000 */
[----:B------:R-:W-:Y:S01]  /*1ac80*/  FMUL R4, R14, R4 ;  /* 0x000000040e047220 */ /* 0x000fe20000400000 */
[----:B------:R-:W-:Y:S01]  /*1ac90*/  @!P3 FMUL R6, R6, 16777216 ;  /* 0x4b8000000606b820 */ /* 0x000fe20000400000 */
[----:B------:R-:W-:Y:S01]  /*1aca0*/  FMUL R3, R14, R3 ;  /* 0x000000030e037220 */ /* 0x000fe20000400000 */
[----:B------:R-:W-:Y:S02]  /*1acb0*/  @!P3 FMUL R8, R8, 16777216 ;  /* 0x4b8000000808b820 */ /* 0x000fe40000400000 */
[----:B------:R0:W-:Y:S04]  /*1acc0*/  STL [R1+0x65c], R4 ;  /* 0x00065c0401007387 */ /* 0x0001e80000100800 */
[----:B------:R1:W-:Y:S01]  /*1acd0*/  STL [R1+0x658], R3 ;  /* 0x0006580301007387 */ /* 0x0003e20000100800 */
[C---:B0-----:R-:W-:Y:S01]  /*1ace0*/  FMUL R4, R14.reuse, R6 ;  /* 0x000000060e047220 */ /* 0x041fe20000400000 */
[----:B-1----:R-:W-:-:S04]  /*1acf0*/  FMUL R3, R14, R8 ;  /* 0x000000080e037220 */ /* 0x002fc80000400000 */
[----:B------:R0:W-:Y:S01]  /*1ad00*/  STL [R1+0x654], R4 ;  /* 0x0006540401007387 */ /* 0x0001e20000100800 */
[----:B------:R-:W-:Y:S01]  /*1ad10*/  @P0 FMUL R9, R9, 0.25 ;  /* 0x3e80000009090820 */ /* 0x000fe20000400000 */
[----:B------:R-:W-:Y:S02]  /*1ad20*/  @P0 FMUL R10, R10, 0.25 ;  /* 0x3e8000000a0a0820 */ /* 0x000fe40000400000 */
[----:B------:R1:W-:Y:S01]  /*1ad30*/  STL [R1+0x650], R3 ;  /* 0x0006500301007387 */ /* 0x0003e20000100800 */
[----:B------:R-:W-:Y:S01]  /*1ad40*/  @P0 FMUL R11, R11, 0.25 ;  /* 0x3e8000000b0b0820 */ /* 0x000fe20000400000 */
[----:B------:R-:W-:Y:S01]  /*1ad50*/  @!P3 FMUL R9, R9, 16777216 ;  /* 0x4b8000000909b820 */ /* 0x000fe20000400000 */
[----:B------:R-:W-:Y:S01]  /*1ad60*/  @!P3 FMUL R10, R10, 16777216 ;  /* 0x4b8000000a0ab820 */ /* 0x000fe20000400000 */
[----:B0-----:R-:W-:Y:S01]  /*1ad70*/  I2FP.F32.S32 R4, R0 ;  /* 0x0000000000047245 */ /* 0x001fe20000201400 */
[----:B-1----:R-:W-:Y:S02]  /*1ad80*/  IMAD.IADD R3, R5, 0x1, -R0 ;  /* 0x0000000105037824 */ /* 0x002fe400078e0a00 */
[----:B------:R-:W-:-:S02]  /*1ad90*/  @!P3 FMUL R11, R11, 16777216 ;  /* 0x4b8000000b0bb820 */ /* 0x000fc40000400000 */
[----:B------:R-:W-:Y:S01]  /*1ada0*/  FADD R0, R3, -1 ;  /* 0xbf80000003007421 */ /* 0x000fe20000000000 */
[----:B------:R-:W-:Y:S01]  /*1adb0*/  FSEL R3, RZ, -23, P1 ;  /* 0xc1b80000ff037808 */ /* 0x000fe20000800000 */
[C---:B------:R-:W-:Y:S01]  /*1adc0*/  FMUL R67, R14.reuse, R9 ;  /* 0x000000090e437220 */ /* 0x040fe20000400000 */
[C---:B------:R-:W-:Y:S01]  /*1add0*/  FMUL R66, R14.reuse, R10 ;  /* 0x0000000a0e427220 */ /* 0x040fe20000400000 */
[----:B------:R-:W-:Y:S02]  /*1ade0*/  FMUL R65, R14, R11 ;  /* 0x0000000b0e417220 */ /* 0x000fe40000400000 */
[----:B------:R-:W-:Y:S01]  /*1adf0*/  FFMA.FTZ R14, R4, 1.1920928955078125e-07, R3 ;  /* 0x34000000040e7823 */ /* 0x000fe20000010003 */
[C---:B------:R-:W-:Y:S01]  /*1ae00*/  FFMA.FTZ R3, R0.reuse, R26, -0.16845393180847167969 ;  /* 0xbe2c7f3000037423 */ /* 0x040fe2000001001a */
[----:B------:R-:W2:Y:S03]  /*1ae10*/  LDL.LU R11, [R1+0x340] ;  /* 0x00034000010b7983 */ /* 0x000ea60000300800 */
[C---:B------:R-:W-:Y:S01]  /*1ae20*/  FFMA.FTZ R3, R0.reuse, R3, 0.1716887056827545166 ;  /* 0x3e2fcf2a00037423 */ /* 0x040fe20000010003 */
[----:B------:R-:W3:Y:S03]  /*1ae30*/  LDL.LU R10, [R1+0x344] ;  /* 0x00034400010a7983 */ /* 0x000ee60000300800 */
[C---:B------:R-:W-:Y:S01]  /*1ae40*/  FFMA.FTZ R3, R0.reuse, R3, -0.17900948226451873779 ;  /* 0xbe374e4300037423 */ /* 0x040fe20000010003 */
[----:B------:R-:W4:Y:S03]  /*1ae50*/  LDL.LU R9, [R1+0x330] ;  /* 0x0003300001097983 */ /* 0x000f260000300800 */
[C---:B------:R-:W-:Y:S01]  /*1ae60*/  FFMA.FTZ R3, R0.reuse, R3, 0.20512372255325317383 ;  /* 0x3e520bf400037423 */ /* 0x040fe20000010003 */
[----:B------:R-:W4:Y:S03]  /*1ae70*/  LDL.LU R8, [R1+0x334] ;  /* 0x0003340001087983 */ /* 0x000f260000300800 */
[C---:B------:R-:W-:Y:S01]  /*1ae80*/  FFMA.FTZ R3, R0.reuse, R3, -0.24046532809734344482 ;  /* 0xbe763c8b00037423 */ /* 0x040fe20000010003 */
[----:B------:R-:W4:Y:S03]  /*1ae90*/  LDL.LU R6, [R1+0x314] ;  /* 0x0003140001067983 */ /* 0x000f260000300800 */
[C---:B------:R-:W-:Y:S01]  /*1aea0*/  FFMA.FTZ R3, R0.reuse, R3, 0.28857114911079406738 ;  /* 0x3e93bf9900037423 */ /* 0x040fe20000010003 */
[----:B------:R-:W4:Y:S03]  /*1aeb0*/  LDL.LU R4, [R1+0x310] ;  /* 0x0003100001047983 */ /* 0x000f260000300800 */
[----:B------:R-:W-:-:S04]  /*1aec0*/  FFMA.FTZ R3, R0, R3, -0.36067417263984680176 ;  /* 0xbeb8aa4900037423 */ /* 0x000fc80000010003 */
[----:B------:R-:W-:-:S04]  /*1aed0*/  FFMA.FTZ R3, R0, R3, 0.48089820146560668945 ;  /* 0x3ef6384a00037423 */ /* 0x000fc80000010003 */
[----:B------:R-:W-:-:S04]  /*1aee0*/  FFMA.FTZ R3, R0, R3, -0.72134751081466674805 ;  /* 0xbf38aa3b00037423 */ /* 0x000fc80000010003 */
[----:B------:R-:W-:-:S04]  /*1aef0*/  FMUL R3, R0, R3 ;  /* 0x0000000300037220 */ /* 0x000fc80000400000 */
[----:B------:R-:W-:-:S04]  /*1af00*/  FMUL R3, R0, R3 ;  /* 0x0000000300037220 */ /* 0x000fc80000400000 */
[----:B------:R-:W-:Y:S02]  /*1af10*/  FFMA.FTZ R12, R0, 1.4426950216293334961, R3 ;  /* 0x3fb8aa3b000c7823 */ /* 0x000fe40000010003 */
[----:B------:R-:W4:Y:S04]  /*1af20*/  LDL.LU R3, [R1+0x324] ;  /* 0x0003240001037983 */ /* 0x000f280000300800 */
[----:B------:R-:W4:Y:S01]  /*1af30*/  LDL.LU R0, [R1+0x320] ;  /* 0x0003200001007983 */ /* 0x000f220000300800 */
[C---:B------:R-:W-:Y:S02]  /*1af40*/  FSETP.GT.AND P0, PT, |R2|.reuse, 8.50705917302346158658e+37, PT ;  /* 0x7e8000000200780b */ /* 0x040fe40003f04200 */
[----:B------:R-:W-:-:S11]  /*1af50*/  FSETP.GEU.AND P1, PT, |R2|, 1.175494350822287508e-38, PT ;  /* 0x008000000200780b */ /* 0x000fd60003f2e200 */
[----:B------:R-:W-:-:S04]  /*1af60*/  @P0 FMUL R2, R2, 0.25 ;  /* 0x3e80000002020820 */ /* 0x000fc80000400000 */
[----:B------:R-:W-:-:S06]  /*1af70*/  @!P1 FMUL R2, R2, 16777216 ;  /* 0x4b80000002029820 */ /* 0x000fcc0000400000 */
[----:B------:R-:W0:Y:S01]  /*1af80*/  MUFU.RCP R2, R2 ;  /* 0x0000000200027308 */ /* 0x000e220000001000 */
[----:B--2---:R-:W-:Y:S01]  /*1af90*/  @P0 FMUL R11, R11, 0.25 ;  /* 0x3e8000000b0b0820 */ /* 0x004fe20000400000 */
[----:B---3--:R-:W-:Y:S01]  /*1afa0*/  @P0 FMUL R10, R10, 0.25 ;  /* 0x3e8000000a0a0820 */ /* 0x008fe20000400000 */
[----:B----4-:R-:W-:Y:S01]  /*1afb0*/  @P0 FMUL R9, R9, 0.25 ;  /* 0x3e80000009090820 */ /* 0x010fe20000400000 */
[----:B------:R-:W-:Y:S01]  /*1afc0*/  @P0 FMUL R8, R8, 0.25 ;  /* 0x3e80000008080820 */ /* 0x000fe20000400000 */
[----:B------:R-:W-:Y:S01]  /*1afd0*/  @P0 FMUL R6, R6, 0.25 ;  /* 0x3e80000006060820 */ /* 0x000fe20000400000 */
[----:B------:R-:W-:-:S03]  /*1afe0*/  @P0 FMUL R4, R4, 0.25 ;  /* 0x3e80000004040820 */ /* 0x000fc60000400000 */
[----:B------:R-:W-:Y:S01]  /*1aff0*/  @!P1 FMUL R6, R6, 16777216 ;  /* 0x4b80000006069820 */ /* 0x000fe20000400000 */
[----:B------:R-:W-:-:S03]  /*1b000*/  @!P1 FMUL R4, R4, 16777216 ;  /* 0x4b80000004049820 */ /* 0x000fc60000400000 */
[----:B0-----:R-:W-:Y:S01]  /*1b010*/  FMUL R6, R2, R6 ;  /* 0x0000000602067220 */ /* 0x001fe20000400000 */
[----:B------:R-:W-:Y:S01]  /*1b020*/  @!P1 FMUL R8, R8, 16777216 ;  /* 0x4b80000008089820 */ /* 0x000fe20000400000 */
[----:B------:R-:W-:Y:S01]  /*1b030*/  FMUL R4, R2, R4 ;  /* 0x0000000402047220 */ /* 0x000fe20000400000 */
[----:B------:R-:W-:Y:S01]  /*1b040*/  @!P1 FMUL R9, R9, 16777216 ;  /* 0x4b80000009099820 */ /* 0x000fe20000400000 */
[----:B------:R-:W-:Y:S01]  /*1b050*/  @!P1 FMUL R10, R10, 16777216 ;  /* 0x4b8000000a0a9820 */ /* 0x000fe20000400000 */
[----:B------:R-:W-:Y:S01]  /*1b060*/  @!P1 FMUL R11, R11, 16777216 ;  /* 0x4b8000000b0b9820 */ /* 0x000fe20000400000 */
[----:B------:R-:W-:Y:S01]  /*1b070*/  STL [R1+0x64c], R6 ;  /* 0x00064c0601007387 */ /* 0x000fe20000100800 */
[----:B------:R-:W-:Y:S01]  /*1b080*/  @P0 FMUL R3, R3, 0.25 ;  /* 0x3e80000003030820 */ /* 0x000fe20000400000 */
[----:B------:R-:W-:Y:S01]  /*1b090*/  @P0 FMUL R0, R0, 0.25 ;  /* 0x3e80000000000820 */ /* 0x000fe20000400000 */
[----:B------:R-:W-:Y:S02]  /*1b0a0*/  ISETP.GE.U32.AND P0, PT, R5, 0x7f800000, PT ;  /* 0x7f8000000500780c */ /* 0x000fe40003f06070 */
[----:B------:R-:W-:Y:S01]  /*1b0b0*/  @!P1 FMUL R3, R3, 16777216 ;  /* 0x4b80000003039820 */ /* 0x000fe20000400000 */
[----:B------:R-:W-:-:S03]  /*1b0c0*/  @!P1 FMUL R0, R0, 16777216 ;  /* 0x4b80000000009820 */ /* 0x000fc60000400000 */
[C---:B------:R-:W-:Y:S01]  /*1b0d0*/  FMUL R3, R2.reuse, R3 ;  /* 0x0000000302037220 */ /* 0x040fe20000400000 */
[C---:B------:R-:W-:Y:S01]  /*1b0e0*/  FMUL R0, R2.reuse, R0 ;  /* 0x0000000002007220 */ /* 0x040fe20000400000 */
[----:B------:R-:W-:Y:S01]  /*1b0f0*/  STL [R1+0x648], R4 ;  /* 0x0006480401007387 */ /* 0x000fe20000100800 */
[C---:B------:R-:W-:Y:S01]  /*1b100*/  FMUL R63, R2.reuse, R8 ;  /* 0x00000008023f7220 */ /* 0x040fe20000400000 */
[C---:B------:R-:W-:Y:S01]  /*1b110*/  FMUL R62, R2.reuse, R9 ;  /* 0x00000009023e7220 */ /* 0x040fe20000400000 */
[C---:B------:R-:W-:Y:S01]  /*1b120*/  FMUL R61, R2.reuse, R10 ;  /* 0x0000000a023d7220 */ /* 0x040fe20000400000 */
[----:B------:R0:W-:Y:S01]  /*1b130*/  STL [R1+0x644], R3 ;  /* 0x0006440301007387 */ /* 0x0001e20000100800 */
[----:B------:R-:W-:Y:S01]  /*1b140*/  FMUL R38, R2, R11 ;  /* 0x0000000b02267220 */ /* 0x000fe20000400000 */
[----:B------:R-:W-:Y:S02]  /*1b150*/  @P0 MOV R2, 0x7f800000 ;  /* 0x7f80000000020802 */ /* 0x000fe40000000f00 */
[----:B------:R1:W-:Y:S01]  /*1b160*/  STL [R1+0x640], R0 ;  /* 0x0006400001007387 */ /* 0x0003e20000100800 */
[----:B0-----:R-:W-:Y:S01]  /*1b170*/  FADD R3, R14, R12 ;  /* 0x0000000c0e037221 */ /* 0x001fe20000000000 */
[----:B-1----:R-:W-:-:S02]  /*1b180*/  VIADD R0, R7, 0xc0cafb0d ;  /* 0xc0cafb0d07007836 */ /* 0x002fc40000000000 */
[----:B------:R-:W-:-:S03]  /*1b190*/  @P0 FFMA.FTZ R3, R5, R2, +INF ;  /* 0x7f80000005030423 */ /* 0x000fc60000010002 */
[----:B------:R-:W-:Y:S02]  /*1b1a0*/  LOP3.LUT R0, R0, 0xff800000, RZ, 0xc0, !PT ;  /* 0xff80000000007812 */ /* 0x000fe400078ec0ff */
[----:B------:R0:W-:Y:S01]  /*1b1b0*/  STL [R1+0xb4], R3 ;  /* 0x0000b40301007387 */ /* 0x0001e20000100800 */
[----:B------:R-:W-:Y:S02]  /*1b1c0*/  FSEL R4, RZ, -23, P2 ;  /* 0xc1b80000ff047808 */ /* 0x000fe40001000000 */
[----:B------:R-:W-:Y:S01]  /*1b1d0*/  I2FP.F32.S32 R2, R0 ;  /* 0x0000000000027245 */ /* 0x000fe20000201400 */
[----:B------:R-:W2:Y:S01]  /*1b1e0*/  LDL.LU R12, [R1+0x308] ;  /* 0x00030800010c7983 */ /* 0x000ea20000300800 */
[----:B0-----:R-:W-:-:S03]  /*1b1f0*/  IMAD.IADD R3, R7, 0x1, -R0 ;  /* 0x0000000107037824 */ /* 0x001fc600078e0a00 */
[----:B------:R-:W-:Y:S01]  /*1b200*/  FFMA.FTZ R4, R2, 1.1920928955078125e-07, R4 ;  /* 0x3400000002047823 */ /* 0x000fe20000010004 */
[----:B------:R-:W-:-:S04]  /*1b210*/  FADD R0, R3, -1 ;  /* 0xbf80000003007421 */ /* 0x000fc80000000000 */
[----:B------:R-:W-:-:S04]  /*1b220*/  FFMA.FTZ R2, R0, R26, -0.16845393180847167969 ;  /* 0xbe2c7f3000027423 */ /* 0x000fc8000001001a */
[----:B------:R-:W-:-:S04]  /*1b230*/  FFMA.FTZ R2, R0, R2, 0.1716887056827545166 ;  /* 0x3e2fcf2a00027423 */ /* 0x000fc80000010002 */
[----:B------:R-:W-:-:S04]  /*1b240*/  FFMA.FTZ R2, R0, R2, -0.17900948226451873779 ;  /* 0xbe374e4300027423 */ /* 0x000fc80000010002 */
[----:B------:R-:W-:-:S04]  /*1b250*/  FFMA.FTZ R2, R0, R2, 0.20512372255325317383 ;  /* 0x3e520bf400027423 */ /* 0x000fc80000010002 */
[----:B------:R-:W-:-:S04]  /*1b260*/  FFMA.FTZ R2, R0, R2, -0.24046532809734344482 ;  /* 0xbe763c8b00027423 */ /* 0x000fc80000010002 */
[----:B------:R-:W-:-:S04]  /*1b270*/  FFMA.FTZ R2, R0, R2, 0.28857114911079406738 ;  /* 0x3e93bf9900027423 */ /* 0x000fc80000010002 */
[----:B------:R-:W-:-:S04]  /*1b280*/  FFMA.FTZ R2, R0, R2, -0.36067417263984680176 ;  /* 0xbeb8aa4900027423 */ /* 0x000fc80000010002 */
[----:B------:R-:W-:-:S04]  /*1b290*/  FFMA.FTZ R2, R0, R2, 0.48089820146560668945 ;  /* 0x3ef6384a00027423 */ /* 0x000fc80000010002 */
[----:B------:R-:W-:Y:S01]  /*1b2a0*/  FFMA.FTZ R2, R0, R2, -0.72134751081466674805 ;  /* 0xbf38aa3b00027423 */ /* 0x000fe20000010002 */
[----:B------:R-:W-:-:S03]  /*1b2b0*/  ISETP.GE.U32.AND P0, PT, R7, 0x7f800000, PT ;  /* 0x7f8000000700780c */ /* 0x000fc60003f06070 */
[----:B------:R-:W-:-:S04]  /*1b2c0*/  FMUL R2, R0, R2 ;  /* 0x0000000200027220 */ /* 0x000fc80000400000 */
[----:B------:R-:W-:-:S04]  /*1b2d0*/  FMUL R2, R0, R2 ;  /* 0x0000000200027220 */ /* 0x000fc80000400000 */
[----:B------:R-:W-:-:S04]  /*1b2e0*/  FFMA.FTZ R3, R0, 1.4426950216293334961, R2 ;  /* 0x3fb8aa3b00037823 */ /* 0x000fc80000010002 */
[----:B------:R-:W-:Y:S01]  /*1b2f0*/  FADD R4, R4, R3 ;  /* 0x0000000304047221 */ /* 0x000fe20000000000 */
[----:B------:R-:W-:-:S04]  /*1b300*/  @P0 IMAD.MOV.U32 R3, RZ, RZ, 0x7f800000 ;  /* 0x7f800000ff030424 */ /* 0x000fc800078e00ff */
[----:B------:R-:W-:-:S05]  /*1b310*/  @P0 FFMA.FTZ R4, R7, R3, +INF ;  /* 0x7f80000007040423 */ /* 0x000fca0000010003 */
[----:B------:R0:W-:Y:S04]  /*1b320*/  STL [R1+0x9c], R4 ;  /* 0x00009c0401007387 */ /* 0x0001e80000100800 */
[----:B------:R-:W3:Y:S04]  /*1b330*/  LDL.LU R11, [R1+0x30c] ;  /* 0x00030c00010b7983 */ /* 0x000ee80000300800 */
[----:B------:R-:W4:Y:S04]  /*1b340*/  LDL.LU R10, [R1+0x2f8] ;  /* 0x0002f800010a7983 */ /* 0x000f280000300800 */
[----:B------:R-:W4:Y:S04]  /*1b350*/  LDL.LU R9, [R1+0x2fc] ;  /* 0x0002fc0001097983 */ /* 0x000f280000300800 */
[----:B------:R-:W4:Y:S04]  /*1b360*/  LDL.LU R8, [R1+0x2e8] ;  /* 0x0002e80001087983 */ /* 0x000f280000300800 */
[----:B------:R-:W4:Y:S04]  /*1b370*/  LDL.LU R6, [R1+0x2ec] ;  /* 0x0002ec0001067983 */ /* 0x000f280000300800 */
[----:B0-----:R-:W4:Y:S04]  /*1b380*/  LDL.LU R4, [R1+0x2ac] ;  /* 0x0002ac0001047983 */ /* 0x001f280000300800 */
[----:B------:R-:W4:Y:S01]  /*1b390*/  LDL.LU R3, [R1+0x2a8] ;  /* 0x0002a80001037983 */ /* 0x000f220000300800 */
[----:B------:R-:W-:-:S04]  /*1b3a0*/  IMAD.MOV.U32 R21, RZ, RZ, R19 ;  /* 0x000000ffff157224 */ /* 0x000fc800078e0013 */
[----:B------:R-:W-:-:S05]  /*1b3b0*/  IMAD.MOV.U32 R2, RZ, RZ, R21 ;  /* 0x000000ffff027224 */ /* 0x000fca00078e0015 */
[C---:B------:R-:W-:Y:S02]  /*1b3c0*/  FSETP.GT.AND P3, PT, |R2|.reuse, 8.50705917302346158658e+37, PT ;  /* 0x7e8000000200780b */ /* 0x040fe40003f64200 */
[C---:B------:R-:W-:Y:S02]  /*1b3d0*/  FSETP.GEU.AND P5, PT, |R2|.reuse, 1.175494350822287508e-38, PT ;  /* 0x008000000200780b */ /* 0x040fe40003fae200 */
[----:B------:R-:W-:Y:S01]  /*1b3e0*/  FSETP.NEU.AND P0, PT, R7, RZ, PT ;  /* 0x000000ff0700720b */ /* 0x000fe20003f0d000 */
[C---:B------:R-:W-:Y:S01]  /*1b3f0*/  FMUL R7, R2.reuse, 8388608 ;  /* 0x4b00000002077820 */ /* 0x040fe20000400000 */
[----:B------:R-:W-:-:S04]  /*1b400*/  FSETP.GEU.AND P2, PT, R2, 1.175494350822287508e-38, PT ;  /* 0x008000000200780b */ /* 0x000fc80003f4e000 */
[----:B------:R-:W-:-:S03]  /*1b410*/  FSEL R7, R7, R2, !P2 ;  /* 0x0000000207077208 */ /* 0x000fc60005000000 */
[----:B------:R-:W-:-:S04]  /*1b420*/  @P3 FMUL R2, R2, 0.25 ;  /* 0x3e80000002023820 */ /* 0x000fc80000400000 */
[----:B------:R-:W-:-:S04]  /*1b430*/  @!P5 FMUL R2, R2, 16777216 ;  /* 0x4b8000000202d820 */ /* 0x000fc80000400000 */
[----:B------:R0:W1:Y:S01]  /*1b440*/  MUFU.RCP R14, R2 ;  /* 0x00000002000e7308 */ /* 0x0000620000001000 */
[----:B------:R-:W-:Y:S01]  /*1b450*/  IMAD.MOV.U32 R0, RZ, RZ, R20 ;  /* 0x000000ffff007224 */ /* 0x000fe200078e0014 */
[----:B------:R-:W-:-:S03]  /*1b460*/  FSETP.NEU.AND P1, PT, R5, RZ, PT ;  /* 0x000000ff0500720b */ /* 0x000fc60003f2d000 */
[C---:B------:R-:W-:Y:S01]  /*1b470*/  FMUL R5, R0.reuse, 8388608 ;  /* 0x4b00000000057820 */ /* 0x040fe20000400000 */
[----:B------:R-:W-:-:S04]  /*1b480*/  FSETP.GEU.AND P4, PT, R0, 1.175494350822287508e-38, PT ;  /* 0x008000000000780b */ /* 0x000fc80003f8e000 */
[----:B------:R-:W-:-:S05]  /*1b490*/  FSEL R5, R5, R0, !P4 ;  /* 0x0000000005057208 */ /* 0x000fca0006000000 */
[----:B0-----:R-:W-:-:S05]  /*1b4a0*/  VIADD R2, R5, 0xc0cafb0d ;  /* 0xc0cafb0d05027836 */ /* 0x001fca0000000000 */
[----:B------:R-:W-:Y:S01]  /*1b4b0*/  LOP3.LUT R2, R2, 0xff800000, RZ, 0xc0, !PT ;  /* 0xff80000002027812 */ /* 0x000fe200078ec0ff */
[----:B--2---:R-:W-:-:S04]  /*1b4c0*/  @P3 FMUL R12, R12, 0.25 ;  /* 0x3e8000000c0c3820 */ /* 0x004fc80000400000 */
[----:B------:R-:W-:Y:S01]  /*1b4d0*/  @!P5 FMUL R12, R12, 16777216 ;  /* 0x4b8000000c0cd820 */ /* 0x000fe20000400000 */
[----:B---3--:R-:W-:Y:S01]  /*1b4e0*/  @P3 FMUL R11, R11, 0.25 ;  /* 0x3e8000000b0b3820 */ /* 0x008fe20000400000 */
[----:B----4-:R-:W-:Y:S01]  /*1b4f0*/  @P3 FMUL R10, R10, 0.25 ;  /* 0x3e8000000a0a3820 */ /* 0x010fe20000400000 */
[----:B------:R-:W-:Y:S01]  /*1b500*/  @P3 FMUL R9, R9, 0.25 ;  /* 0x3e80000009093820 */ /* 0x000fe20000400000 */
[----:B------:R-:W-:Y:S01]  /*1b510*/  @P3 FMUL R8, R8, 0.25 ;  /* 0x3e80000008083820 */ /* 0x000fe20000400000 */
[----:B------:R-:W-:Y:S01]  /*1b520*/  @P3 FMUL R4, R4, 0.25 ;  /* 0x3e80000004043820 */ /* 0x000fe20000400000 */
[----:B------:R-:W-:Y:S01]  /*1b530*/  @P3 FMUL R6, R6, 0.25 ;  /* 0x3e80000006063820 */ /* 0x000fe20000400000 */
[----:B------:R-:W-:Y:S02]  /*1b540*/  @P3 FMUL R3, R3, 0.25 ;  /* 0x3e80000003033820 */ /* 0x000fe40000400000 */
[----:B------:R-:W-:Y:S01]  /*1b550*/  @!P5 FMUL R4, R4, 16777216 ;  /* 0x4b8000000404d820 */ /* 0x000fe20000400000 */
[----:B------:R-:W-:Y:S01]  /*1b560*/  @!P5 FMUL R6, R6, 16777216 ;  /* 0x4b8000000606d820 */ /* 0x000fe20000400000 */
[----:B------:R-:W-:-:S02]  /*1b570*/  @!P5 FMUL R3, R3, 16777216 ;  /* 0x4b8000000303d820 */ /* 0x000fc40000400000 */
[----:B-1----:R-:W-:Y:S01]  /*1b580*/  FMUL R4, R14, R4 ;  /* 0x000000040e047220 */ /* 0x002fe20000400000 */
[----:B------:R-:W-:Y:S01]  /*1b590*/  @!P5 FMUL R8, R8, 16777216 ;  /* 0x4b8000000808d820 */ /* 0x000fe20000400000 */
[C---:B------:R-:W-:Y:S01]  /*1b5a0*/  FMUL R3, R14.reuse, R3 ;  /* 0x000000030e037220 */ /* 0x040fe20000400000 */
[----:B------:R-:W-:Y:S01]  /*1b5b0*/  @!P5 FMUL R9, R9, 16777216 ;  /* 0x4b8000000909d820 */ /* 0x000fe20000400000 */
[----:B------:R-:W-:Y:S01]  /*1b5c0*/  FMUL R6, R14, R6 ;  /* 0x000000060e067220 */ /* 0x000fe20000400000 */
[----:B------:R0:W-:Y:S01]  /*1b5d0*/  STL [R1+0x63c], R4 ;  /* 0x00063c0401007387 */ /* 0x0001e20000100800 */
[----:B------:R-:W-:Y:S01]  /*1b5e0*/  @!P5 FMUL R10, R10, 16777216 ;  /* 0x4b8000000a0ad820 */ /* 0x000fe20000400000 */
[----:B------:R-:W-:Y:S02]  /*1b5f0*/  @!P5 FMUL R11, R11, 16777216 ;  /* 0x4b8000000b0bd820 */ /* 0x000fe40000400000 */
[----:B------:R1:W-:Y:S01]  /*1b600*/  STL [R1+0x638], R3 ;  /* 0x0006380301007387 */ /* 0x0003e20000100800 */
[----:B0-----:R-:W-:-:S03]  /*1b610*/  FMUL R4, R14, R8 ;  /* 0x000000080e047220 */ /* 0x001fc60000400000 */
[----:B------:R0:W-:Y:S01]  /*1b620*/  STL [R1+0x634], R6 ;  /* 0x0006340601007387 */ /* 0x0001e20000100800 */
[----:B-1----:R-:W-:-:S03]  /*1b630*/  FMUL R3, R14, R9 ;  /* 0x000000090e037220 */ /* 0x002fc60000400000 */
[----:B------:R1:W-:Y:S01]  /*1b640*/  STL [R1+0x630], R4 ;  /* 0x0006300401007387 */ /* 0x0003e20000100800 */
[----:B0-----:R-:W-:-:S03]  /*1b650*/  FMUL R6, R14, R10 ;  /* 0x0000000a0e067220 */ /* 0x001fc60000400000 */
[----:B------:R0:W-:Y:S01]  /*1b660*/  STL [R1+0x32c], R3 ;  /* 0x00032c0301007387 */ /* 0x0001e20000100800 */
[----:B-1----:R-:W-:-:S03]  /*1b670*/  FMUL R4, R14, R11 ;  /* 0x0000000b0e047220 */ /* 0x002fc60000400000 */
[----:B------:R1:W-:Y:S04]  /*1b680*/  STL [R1+0x328], R6 ;  /* 0x0003280601007387 */ /* 0x0003e80000100800 */
[----:B------:R2:W-:Y:S01]  /*1b690*/  STL [R1+0x324], R4 ;  /* 0x0003240401007387 */ /* 0x0005e20000100800 */
[----:B0-----:R-:W-:Y:S01]  /*1b6a0*/  FMUL R3, R14, R12 ;  /* 0x0000000c0e037220 */ /* 0x001fe20000400000 */
[----:B-1----:R-:W-:-:S04]  /*1b6b0*/  FSEL R6, RZ, -23, P4 ;  /* 0xc1b80000ff067808 */ /* 0x002fc80002000000 */
[----:B------:R0:W-:Y:S01]  /*1b6c0*/  STL [R1+0x320], R3 ;  /* 0x0003200301007387 */ /* 0x0001e20000100800 */
[----:B--2---:R-:W-:-:S03]  /*1b6d0*/  IADD3 R4, PT, PT, R5, -R2, RZ ;  /* 0x8000000205047210 */ /* 0x004fc60007ffe0ff */
[----:B------:R-:W2:Y:S04]  /*1b6e0*/  LDL.LU R11, [R1+0x300] ;  /* 0x00030000010b7983 */ /* 0x000ea80000300800 */
[----:B------:R-:W3:Y:S01]  /*1b6f0*/  LDL.LU R10, [R1+0x304] ;  /* 0x00030400010a7983 */ /* 0x000ee20000300800 */
[----:B0-----:R-:W-:Y:S01]  /*1b700*/  I2FP.F32.S32 R3, R2 ;  /* 0x0000000200037245 */ /* 0x001fe20000201400 */
[----:B------:R-:W-:Y:S02]  /*1b710*/  FADD R2, R4, -1 ;  /* 0xbf80000004027421 */ /* 0x000fe40000000000 */
[----:B------:R-:W4:Y:S02]  /*1b720*/  LDL.LU R9, [R1+0x2f0] ;  /* 0x0002f00001097983 */ /* 0x000f240000300800 */
[----:B------:R-:W-:Y:S01]  /*1b730*/  FFMA.FTZ R14, R3, 1.1920928955078125e-07, R6 ;  /* 0x34000000030e7823 */ /* 0x000fe20000010006 */
[C---:B------:R-:W-:Y:S01]  /*1b740*/  FFMA.FTZ R3, R2.reuse, R26, -0.16845393180847167969 ;  /* 0xbe2c7f3002037423 */ /* 0x040fe2000001001a */
[----:B------:R-:W4:Y:S03]  /*1b750*/  LDL.LU R8, [R1+0x2f4] ;  /* 0x0002f40001087983 */ /* 0x000f260000300800 */
[C---:B------:R-:W-:Y:S01]  /*1b760*/  FFMA.FTZ R3, R2.reuse, R3, 0.1716887056827545166 ;  /* 0x3e2fcf2a02037423 */ /* 0x040fe20000010003 */
[----:B------:R-:W4:Y:S03]  /*1b770*/  LDL.LU R6, [R1+0x2a4] ;  /* 0x0002a40001067983 */ /* 0x000f260000300800 */
[C---:B------:R-:W-:Y:S01]  /*1b780*/  FFMA.FTZ R3, R2.reuse, R3, -0.17900948226451873779 ;  /* 0xbe374e4302037423 */ /* 0x040fe20000010003 */
[----:B------:R-:W4:Y:S03]  /*1b790*/  LDL.LU R4, [R1+0x2a0] ;  /* 0x0002a00001047983 */ /* 0x000f260000300800 */
[----:B------:R-:W-:-:S04]  /*1b7a0*/  FFMA.FTZ R3, R2, R3, 0.20512372255325317383 ;  /* 0x3e520bf402037423 */ /* 0x000fc80000010003 */
[----:B------:R-:W-:-:S04]  /*1b7b0*/  FFMA.FTZ R3, R2, R3, -0.24046532809734344482 ;  /* 0xbe763c8b02037423 */ /* 0x000fc80000010003 */
[----:B------:R-:W-:-:S04]  /*1b7c0*/  FFMA.FTZ R3, R2, R3, 0.28857114911079406738 ;  /* 0x3e93bf9902037423 */ /* 0x000fc80000010003 */
        /* <DEDUP_REMOVED lines=16> */
[----:B------:R-:W-:-:S03]  /*1b8d0*/  @P3 FMUL R4, R4, 0.25 ;  /* 0x3e80000004043820 */ /* 0x000fc60000400000 */
[----:B------:R-:W-:Y:S01]  /*1b8e0*/  @!P4 FMUL R6, R6, 16777216 ;  /* 0x4b8000000606c820 */ /* 0x000fe20000400000 */
[----:B------:R-:W-:Y:S01]  /*1b8f0*/  @!P4 FMUL R4, R4, 16777216 ;  /* 0x4b8000000404c820 */ /* 0x000fe20000400000 */
[----:B------:R-:W-:Y:S02]  /*1b900*/  @P3 FMUL R8, R8, 0.25 ;  /* 0x3e80000008083820 */ /* 0x000fe40000400000 */
[C---:B0-----:R-:W-:Y:S01]  /*1b910*/  FMUL R6, R0.reuse, R6 ;  /* 0x0000000600067220 */ /* 0x041fe20000400000 */
[----:B------:R-:W-:Y:S01]  /*1b920*/  FMUL R4, R0, R4 ;  /* 0x0000000400047220 */ /* 0x000fe20000400000 */
[----:B------:R-:W-:Y:S01]  /*1b930*/  @P3 FMUL R9, R9, 0.25 ;  /* 0x3e80000009093820 */ /* 0x000fe20000400000 */
[----:B------:R-:W-:Y:S02]  /*1b940*/  @!P4 FMUL R8, R8, 16777216 ;  /* 0x4b8000000808c820 */ /* 0x000fe40000400000 */
[----:B------:R-:W-:Y:S01]  /*1b950*/  STL [R1+0x5dc], R6 ;  /* 0x0005dc0601007387 */ /* 0x000fe20000100800 */
[----:B------:R-:W-:Y:S01]  /*1b960*/  @!P4 FMUL R10, R10, 16777216 ;  /* 0x4b8000000a0ac820 */ /* 0x000fe20000400000 */
[----:B------:R-:W-:-:S02]  /*1b970*/  @!P4 FMUL R9, R9, 16777216 ;  /* 0x4b8000000909c820 */ /* 0x000fc40000400000 */
[----:B------:R0:W-:Y:S01]  /*1b980*/  STL [R1+0x5d8], R4 ;  /* 0x0005d80401007387 */ /* 0x0001e20000100800 */
[----:B------:R-:W-:Y:S01]  /*1b990*/  @!P4 FMUL R11, R11, 16777216 ;  /* 0x4b8000000b0bc820 */ /* 0x000fe20000400000 */
[----:B------:R-:W-:Y:S01]  /*1b9a0*/  @P3 FMUL R3, R3, 0.25 ;  /* 0x3e80000003033820 */ /* 0x000fe20000400000 */
[----:B------:R-:W-:-:S03]  /*1b9b0*/  @P3 FMUL R2, R2, 0.25 ;  /* 0x3e80000002023820 */ /* 0x000fc60000400000 */
[----:B------:R-:W-:Y:S01]  /*1b9c0*/  @!P4 FMUL R3, R3, 16777216 ;  /* 0x4b8000000303c820 */ /* 0x000fe20000400000 */
[----:B------:R-:W-:-:S03]  /*1b9d0*/  @!P4 FMUL R2, R2, 16777216 ;  /* 0x4b8000000202c820 */ /* 0x000fc60000400000 */
[C---:B------:R-:W-:Y:S01]  /*1b9e0*/  FMUL R3, R0.reuse, R3 ;  /* 0x0000000300037220 */ /* 0x040fe20000400000 */
[----:B------:R-:W-:Y:S01]  /*1b9f0*/  ISETP.GE.U32.AND P3, PT, R5, 0x7f800000, PT ;  /* 0x7f8000000500780c */ /* 0x000fe20003f66070 */
[C---:B0-----:R-:W-:Y:S01]  /*1ba00*/  FMUL R4, R0.reuse, R2 ;  /* 0x0000000200047220 */ /* 0x041fe20000400000 */
[C---:B------:R-:W-:Y:S02]  /*1ba10*/  FMUL R2, R0.reuse, R8 ;  /* 0x0000000800027220 */ /* 0x040fe40000400000 */
[----:B------:R0:W-:Y:S04]  /*1ba20*/  STL [R1+0x5d4], R3 ;  /* 0x0005d40301007387 */ /* 0x0001e80000100800 */
[----:B------:R1:W-:Y:S04]  /*1ba30*/  STL [R1+0x5d0], R4 ;  /* 0x0005d00401007387 */ /* 0x0003e80000100800 */
[----:B------:R2:W-:Y:S01]  /*1ba40*/  STL [R1+0x30c], R2 ;  /* 0x00030c0201007387 */ /* 0x0005e20000100800 */
[C---:B0-----:R-:W-:Y:S01]  /*1ba50*/  FMUL R3, R0.reuse, R9 ;  /* 0x0000000900037220 */ /* 0x041fe20000400000 */
[----:B-1----:R-:W-:-:S04]  /*1ba60*/  FMUL R4, R0, R10 ;  /* 0x0000000a00047220 */ /* 0x002fc80000400000 */
[----:B------:R0:W-:Y:S01]  /*1ba70*/  STL [R1+0x308], R3 ;  /* 0x0003080301007387 */ /* 0x0001e20000100800 */
[----:B--2---:R-:W-:-:S03]  /*1ba80*/  FMUL R2, R0, R11 ;  /* 0x0000000b00027220 */ /* 0x004fc60000400000 */
[----:B------:R-:W-:Y:S01]  /*1ba90*/  STL [R1+0x304], R4 ;  /* 0x0003040401007387 */ /* 0x000fe20000100800 */
[----:B------:R-:W-:-:S03]  /*1baa0*/  VIADD R0, R7, 0xc0cafb0d ;  /* 0xc0cafb0d07007836 */ /* 0x000fc60000000000 */
[----:B------:R1:W-:Y:S01]  /*1bab0*/  STL [R1+0x300], R2 ;  /* 0x0003000201007387 */ /* 0x0003e20000100800 */
[----:B0-----:R-:W-:Y:S01]  /*1bac0*/  FADD R3, R14, R12 ;  /* 0x0000000c0e037221 */ /* 0x001fe20000000000 */
[----:B------:R-:W-:Y:S01]  /*1bad0*/  LOP3.LUT R0, R0, 0xff800000, RZ, 0xc0, !PT ;  /* 0xff80000000007812 */ /* 0x000fe200078ec0ff */
[----:B-1----:R-:W-:-:S04]  /*1bae0*/  @P3 IMAD.MOV.U32 R2, RZ, RZ, 0x7f800000 ;  /* 0x7f800000ff023424 */ /* 0x002fc800078e00ff */
[----:B------:R-:W-:Y:S01]  /*1baf0*/  @P3 FFMA.FTZ R3, R5, R2, +INF ;  /* 0x7f80000005033423 */ /* 0x000fe20000010002 */
[----:B------:R-:W-:-:S04]  /*1bb00*/  I2FP.F32.S32 R2, R0 ;  /* 0x0000000000027245 */ /* 0x000fc80000201400 */
[----:B------:R0:W-:Y:S01]  /*1bb10*/  STL [R1+0x88], R3 ;  /* 0x0000880301007387 */ /* 0x0001e20000100800 */
[----:B------:R-:W-:-:S03]  /*1bb20*/  FSEL R4, RZ, -23, P2 ;  /* 0xc1b80000ff047808 */ /* 0x000fc60001000000 */
[----:B------:R-:W2:Y:S01]  /*1bb30*/  LDL.LU R10, [R1+0x2d8] ;  /* 0x0002d800010a7983 */ /* 0x000ea20000300800 */
[----:B0-----:R-:W-:Y:S02]  /*1bb40*/  IMAD.IADD R3, R7, 0x1, -R0 ;  /* 0x0000000107037824 */ /* 0x001fe400078e0a00 */
[----:B------:R-:W-:Y:S02]  /*1bb50*/  FFMA.FTZ R4, R2, 1.1920928955078125e-07, R4 ;  /* 0x3400000002047823 */ /* 0x000fe40000010004 */
        /* <DEDUP_REMOVED lines=15> */
[----:B------:R-:W-:-:S05]  /*1bc50*/  @P2 MOV R3, 0x7f800000 ;  /* 0x7f80000000032802 */ /* 0x000fca0000000f00 */
[C---:B------:R-:W-:Y:S01]  /*1bc60*/  @P2 FFMA.FTZ R4, R7.reuse, R3, +INF ;  /* 0x7f80000007042423 */ /* 0x040fe20000010003 */
[----:B------:R-:W-:-:S04]  /*1bc70*/  FSETP.NEU.AND P2, PT, R7, RZ, PT ;  /* 0x000000ff0700720b */ /* 0x000fc80003f4d000 */
[----:B------:R0:W-:Y:S01]  /*1bc80*/  STL [R1+0x74], R4 ;  /* 0x0000740401007387 */ /* 0x0001e20000100800 */
[----:B------:R-:W-:-:S03]  /*1bc90*/  FSETP.NEU.AND P3, PT, R5, RZ, PT ;  /* 0x000000ff0500720b */ /* 0x000fc60003f6d000 */
        /* <DEDUP_REMOVED lines=8> */
[----:B------:R-:W-:Y:S01]  /*1bd20*/  IMAD.MOV.U32 R2, RZ, RZ, R19 ;  /* 0x000000ffff027224 */ /* 0x000fe200078e0013 */
[----:B------:R-:W-:-:S04]  /*1bd30*/  @P3 LOP3.LUT R28, R28, 0x400000, RZ, 0xfc, !PT ;  /* 0x004000001c1c3812 */ /* 0x000fc800078efcff */
[----:B------:R-:W-:Y:S02]  /*1bd40*/  FSETP.GT.AND P4, PT, |R2|, 8.50705917302346158658e+37, PT ;  /* 0x7e8000000200780b */ /* 0x000fe40003f84200 */
[----:B------:R-:W-:Y:S02]  /*1bd50*/  LOP3.LUT R28, R28, 0xfdffffff, RZ, 0xc0, !PT ;  /* 0xfdffffff1c1c7812 */ /* 0x000fe400078ec0ff */
[C---:B------:R-:W-:Y:S01]  /*1bd60*/  FSETP.GEU.AND P3, PT, |R2|.reuse, 1.175494350822287508e-38, PT ;  /* 0x008000000200780b */ /* 0x040fe20003f6e200 */
[----:B------:R-:W-:Y:S01]  /*1bd70*/  FMUL R23, R2, 8388608 ;  /* 0x4b00000002177820 */ /* 0x000fe20000400000 */
[----:B------:R-:W-:Y:S02]  /*1bd80*/  @P2 LOP3.LUT R28, R28, 0x2000000, RZ, 0xfc, !PT ;  /* 0x020000001c1c2812 */ /* 0x000fe400078efcff */
[----:B------:R-:W-:-:S04]  /*1bd90*/  FSETP.GEU.AND P2, PT, R2, 1.175494350822287508e-38, PT ;  /* 0x008000000200780b */ /* 0x000fc80003f4e000 */
[----:B------:R-:W-:Y:S01]  /*1bda0*/  FSEL R23, R23, R2, !P2 ;  /* 0x0000000217177208 */ /* 0x000fe20005000000 */
[----:B------:R-:W-:-:S04]  /*1bdb0*/  @P4 FMUL R2, R2, 0.25 ;  /* 0x3e80000002024820 */ /* 0x000fc80000400000 */
[----:B------:R-:W-:-:S04]  /*1bdc0*/  @!P3 FMUL R2, R2, 16777216 ;  /* 0x4b8000000202b820 */ /* 0x000fc80000400000 */
[----:B------:R-:W0:Y:S01]  /*1bdd0*/  MUFU.RCP R11, R2 ;  /* 0x00000002000b7308 */ /* 0x000e220000001000 */
[----:B------:R-:W-:-:S04]  /*1bde0*/  IMAD.MOV.U32 R0, RZ, RZ, R18 ;  /* 0x000000ffff007224 */ /* 0x000fc800078e0012 */
[----:B------:R-:W-:Y:S01]  /*1bdf0*/  FMUL R20, R0, 8388608 ;  /* 0x4b00000000147820 */ /* 0x000fe20000400000 */
[----:B--2---:R-:W-:-:S04]  /*1be00*/  @P4 FMUL R10, R10, 0.25 ;  /* 0x3e8000000a0a4820 */ /* 0x004fc80000400000 */
[----:B------:R-:W-:Y:S01]  /*1be10*/  @!P3 FMUL R10, R10, 16777216 ;  /* 0x4b8000000a0ab820 */ /* 0x000fe20000400000 */
[----:B---3--:R-:W-:Y:S01]  /*1be20*/  @P4 FMUL R9, R9, 0.25 ;  /* 0x3e80000009094820 */ /* 0x008fe20000400000 */
[----:B----4-:R-:W-:Y:S01]  /*1be30*/  @P4 FMUL R8, R8, 0.25 ;  /* 0x3e80000008084820 */ /* 0x010fe20000400000 */
[----:B------:R-:W-:Y:S01]  /*1be40*/  @P4 FMUL R7, R7, 0.25 ;  /* 0x3e80000007074820 */ /* 0x000fe20000400000 */
[----:B------:R-:W-:Y:S01]  /*1be50*/  @P4 FMUL R6, R6, 0.25 ;  /* 0x3e80000006064820 */ /* 0x000fe20000400000 */
[----:B------:R-:W-:-:S03]  /*1be60*/  @P4 FMUL R5, R5, 0.25 ;  /* 0x3e80000005054820 */ /* 0x000fc60000400000 */
[----:B------:R-:W-:Y:S01]  /*1be70*/  @!P3 FMUL R6, R6, 16777216 ;  /* 0x4b8000000606b820 */ /* 0x000fe20000400000 */
[----:B------:R-:W-:Y:S01]  /*1be80*/  @P4 FMUL R4, R4, 0.25 ;  /* 0x3e80000004044820 */ /* 0x000fe20000400000 */
[----:B------:R-:W-:Y:S01]  /*1be90*/  @!P3 FMUL R5, R5, 16777216 ;  /* 0x4b8000000505b820 */ /* 0x000fe20000400000 */
[----:B------:R-:W-:Y:S01]  /*1bea0*/  @P4 FMUL R3, R3, 0.25 ;  /* 0x3e80000003034820 */ /* 0x000fe20000400000 */
[----:B------:R-:W-:Y:S01]  /*1beb0*/  FSETP.GEU.AND P4, PT, R0, 1.175494350822287508e-38, PT ;  /* 0x008000000000780b */ /* 0x000fe20003f8e000 */
[----:B------:R-:W-:Y:S01]  /*1bec0*/  @!P3 FMUL R4, R4, 16777216 ;  /* 0x4b8000000404b820 */ /* 0x000fe20000400000 */
[----:B0-----:R-:W-:Y:S01]  /*1bed0*/  FMUL R12, R11, R6 ;  /* 0x000000060b0c7220 */ /* 0x001fe20000400000 */
[----:B------:R-:W-:Y:S01]  /*1bee0*/  @!P3 FMUL R3, R3, 16777216 ;  /* 0x4b8000000303b820 */ /* 0x000fe20000400000 */
[----:B------:R-:W-:Y:S01]  /*1bef0*/  FSEL R20, R20, R0, !P4 ;  /* 0x0000000014147208 */ /* 0x000fe20006000000 */
[----:B------:R-:W-:Y:S01]  /*1bf00*/  @!P3 FMUL R7, R7, 16777216 ;  /* 0x4b8000000707b820 */ /* 0x000fe20000400000 */
[C---:B------:R-:W-:Y:S01]  /*1bf10*/  FMUL R6, R11.reuse, R5 ;  /* 0x000000050b067220 */ /* 0x040fe20000400000 */
[C---:B------:R-:W-:Y:S01]  /*1bf20*/  FMUL R5, R11.reuse, R4 ;  /* 0x000000040b057220 */ /* 0x040fe20000400000 */
[----:B------:R-:W-:Y:S01]  /*1bf30*/  FMUL R4, R11, R3 ;  /* 0x000000030b047220 */ /* 0x000fe20000400000 */
[----:B------:R-:W-:Y:S01]  /*1bf40*/  @!P3 FMUL R8, R8, 16777216 ;  /* 0x4b8000000808b820 */ /* 0x000fe20000400000 */
[----:B------:R-:W-:-:S02]  /*1bf50*/  VIADD R2, R20, 0xc0cafb0d ;  /* 0xc0cafb0d14027836 */ /* 0x000fc40000000000 */
[----:B------:R-:W-:Y:S01]  /*1bf60*/  @!P3 FMUL R9, R9, 16777216 ;  /* 0x4b8000000909b820 */ /* 0x000fe20000400000 */
[----:B------:R-:W-:Y:S01]  /*1bf70*/  STL [R1+0x34c], R12 ;  /* 0x00034c0c01007387 */ /* 0x000fe20000100800 */
[----:B------:R-:W-:-:S03]  /*1bf80*/  FMUL R3, R11, R7 ;  /* 0x000000070b037220 */ /* 0x000fc60000400000 */
[----:B------:R-:W-:Y:S01]  /*1bf90*/  STL [R1+0x348], R6 ;  /* 0x0003480601007387 */ /* 0x000fe20000100800 */
[----:B------:R-:W-:-:S03]  /*1bfa0*/  LOP3.LUT R2, R2, 0xff800000, RZ, 0xc0, !PT ;  /* 0xff80000002027812 */ /* 0x000fc600078ec0ff */
[----:B------:R0:W-:Y:S04]  /*1bfb0*/  STL [R1+0x344], R5 ;  /* 0x0003440501007387 */ /* 0x0001e80000100800 */
[----:B------:R1:W-:Y:S04]  /*1bfc0*/  STL [R1+0x340], R4 ;  /* 0x0003400401007387 */ /* 0x0003e80000100800 */
[----:B------:R2:W-:Y:S01]  /*1bfd0*/  STL [R1+0x2ec], R3 ;  /* 0x0002ec0301007387 */ /* 0x0005e20000100800 */
[C---:B0-----:R-:W-:Y:S01]  /*1bfe0*/  FMUL R5, R11.reuse, R8 ;  /* 0x000000080b057220 */ /* 0x041fe20000400000 */
[----:B-1----:R-:W-:-:S04]  /*1bff0*/  FMUL R4, R11, R9 ;  /* 0x000000090b047220 */ /* 0x002fc80000400000 */
[----:B------:R0:W-:Y:S01]  /*1c000*/  STL [R1+0x2e8], R5 ;  /* 0x0002e80501007387 */ /* 0x0001e20000100800 */
[----:B--2---:R-:W-:-:S03]  /*1c010*/  FMUL R3, R11, R10 ;  /* 0x0000000a0b037220 */ /* 0x004fc60000400000 */
[----:B------:R1:W-:Y:S04]  /*1c020*/  STL [R1+0x2e4], R4 ;  /* 0x0002e40401007387 */ /* 0x0003e80000100800 */
[----:B------:R2:W-:Y:S01]  /*1c030*/  STL [R1+0x2dc], R3 ;  /* 0x0002dc0301007387 */ /* 0x0005e20000100800 */
[----:B0-----:R-:W-:-:S03]  /*1c040*/  FSEL R5, RZ, -23, P4 ;  /* 0xc1b80000ff057808 */ /* 0x001fc60002000000 */
[----:B------:R-:W3:Y:S01]  /*1c050*/  LDL.LU R9, [R1+0x2d0] ;  /* 0x0002d00001097983 */ /* 0x000ee20000300800 */
[----:B-1----:R-:W-:-:S03]  /*1c060*/  IMAD.IADD R4, R20, 0x1, -R2 ;  /* 0x0000000114047824 */ /* 0x002fc600078e0a02 */
[----:B------:R-:W4:Y:S01]  /*1c070*/  LDL.LU R8, [R1+0x2d4] ;  /* 0x0002d40001087983 */ /* 0x000f220000300800 */
[----:B--2---:R-:W-:Y:S01]  /*1c080*/  I2FP.F32.S32 R3, R2 ;  /* 0x0000000200037245 */ /* 0x004fe20000201400 */
[----:B------:R-:W-:Y:S02]  /*1c090*/  FADD R2, R4, -1 ;  /* 0xbf80000004027421 */ /* 0x000fe40000000000 */
[----:B------:R-:W2:Y:S02]  /*1c0a0*/  LDL.LU R7, [R1+0x2c0] ;  /* 0x0002c00001077983 */ /* 0x000ea40000300800 */
[----:B------:R-:W-:Y:S01]  /*1c0b0*/  FFMA.FTZ R11, R3, 1.1920928955078125e-07, R5 ;  /* 0x34000000030b7823 */ /* 0x000fe20000010005 */
[C---:B------:R-:W-:Y:S01]  /*1c0c0*/  FFMA.FTZ R3, R2.reuse, R26, -0.16845393180847167969 ;  /* 0xbe2c7f3002037423 */ /* 0x040fe2000001001a */
[----:B------:R-:W2:Y:S03]  /*1c0d0*/  LDL.LU R6, [R1+0x2c4] ;  /* 0x0002c40001067983 */ /* 0x000ea60000300800 */
[C---:B------:R-:W-:Y:S01]  /*1c0e0*/  FFMA.FTZ R3, R2.reuse, R3, 0.1716887056827545166 ;  /* 0x3e2fcf2a02037423 */ /* 0x040fe20000010003 */
[----:B------:R-:W2:Y:S03]  /*1c0f0*/  LDL.LU R5, [R1+0x294] ;  /* 0x0002940001057983 */ /* 0x000ea60000300800 */
[C---:B------:R-:W-:Y:S01]  /*1c100*/  FFMA.FTZ R3, R2.reuse, R3, -0.17900948226451873779 ;  /* 0xbe374e4302037423 */ /* 0x040fe20000010003 */
[----:B------:R-:W2:Y:S03]  /*1c110*/  LDL.LU R4, [R1+0x290] ;  /* 0x0002900001047983 */ /* 0x000ea60000300800 */
        /* <DEDUP_REMOVED lines=9> */
[----:B------:R-:W2:Y:S04]  /*1c1b0*/  LDL.LU R3, [R1+0x2b4] ;  /* 0x0002b40001037983 */ /* 0x000ea80000300800 */
[----:B------:R-:W2:Y:S01]  /*1c1c0*/  LDL.LU R2, [R1+0x2b0] ;  /* 0x0002b00001027983 */ /* 0x000ea20000300800 */
[C---:B------:R-:W-:Y:S02]  /*1c1d0*/  FSETP.GT.AND P4, PT, |R0|.reuse, 8.50705917302346158658e+37, PT ;  /* 0x7e8000000000780b */ /* 0x040fe40003f84200 */
[----:B------:R-:W-:-:S11]  /*1c1e0*/  FSETP.GEU.AND P3, PT, |R0|, 1.175494350822287508e-38, PT ;  /* 0x008000000000780b */ /* 0x000fd60003f6e200 */
[----:B------:R-:W-:-:S04]  /*1c1f0*/  @P4 FMUL R0, R0, 0.25 ;  /* 0x3e80000000004820 */ /* 0x000fc80000400000 */
[----:B------:R-:W-:-:S06]  /*1c200*/  @!P3 FMUL R0, R0, 16777216 ;  /* 0x4b8000000000b820 */ /* 0x000fcc0000400000 */
[----:B------:R-:W0:Y:S01]  /*1c210*/  MUFU.RCP R0, R0 ;  /* 0x0000000000007308 */ /* 0x000e220000001000 */
[----:B------:R-:W-:Y:S02]  /*1c220*/  IMAD.MOV.U32 R17, RZ, RZ, R15 ;  /* 0x000000ffff117224 */ /* 0x000fe400078e000f */
[----:B---3--:R-:W-:Y:S01]  /*1c230*/  @P4 FMUL R9, R9, 0.25 ;  /* 0x3e80000009094820 */ /* 0x008fe20000400000 */
[----:B----4-:R-:W-:Y:S01]  /*1c240*/  @P4 FMUL R8, R8, 0.25 ;  /* 0x3e80000008084820 */ /* 0x010fe20000400000 */
[----:B--2---:R-:W-:Y:S01]  /*1c250*/  @P4 FMUL R7, R7, 0.25 ;  /* 0x3e80000007074820 */ /* 0x004fe20000400000 */
[----:B------:R-:W-:Y:S01]  /*1c260*/  @P4 FMUL R6, R6, 0.25 ;  /* 0x3e80000006064820 */ /* 0x000fe20000400000 */
[----:B------:R-:W-:Y:S01]  /*1c270*/  @P4 FMUL R5, R5, 0.25 ;  /* 0x3e80000005054820 */ /* 0x000fe20000400000 */
[----:B------:R-:W-:-:S03]  /*1c280*/  @P4 FMUL R4, R4, 0.25 ;  /* 0x3e80000004044820 */ /* 0x000fc60000400000 */
[----:B------:R-:W-:Y:S01]  /*1c290*/  @!P3 FMUL R5, R5, 16777216 ;  /* 0x4b8000000505b820 */ /* 0x000fe20000400000 */
[----:B------:R-:W-:Y:S01]  /*1c2a0*/  @!P3 FMUL R4, R4, 16777216 ;  /* 0x4b8000000404b820 */ /* 0x000fe20000400000 */
[----:B------:R-:W-:Y:S02]  /*1c2b0*/  @!P3 FMUL R6, R6, 16777216 ;  /* 0x4b8000000606b820 */ /* 0x000fe40000400000 */
[C---:B0-----:R-:W-:Y:S01]  /*1c2c0*/  FMUL R12, R0.reuse, R5 ;  /* 0x00000005000c7220 */ /* 0x041fe20000400000 */
[----:B------:R-:W-:Y:S01]  /*1c2d0*/  FMUL R5, R0, R4 ;  /* 0x0000000400057220 */ /* 0x000fe20000400000 */
[----:B------:R-:W-:Y:S01]  /*1c2e0*/  @!P3 FMUL R7, R7, 16777216 ;  /* 0x4b8000000707b820 */ /* 0x000fe20000400000 */
[----:B------:R-:W-:Y:S02]  /*1c2f0*/  @!P3 FMUL R8, R8, 16777216 ;  /* 0x4b8000000808b820 */ /* 0x000fe40000400000 */
[----:B------:R-:W-:Y:S01]  /*1c300*/  STL [R1+0x33c], R12 ;  /* 0x00033c0c01007387 */ /* 0x000fe20000100800 */
[----:B------:R-:W-:-:S03]  /*1c310*/  @!P3 FMUL R9, R9, 16777216 ;  /* 0x4b8000000909b820 */ /* 0x000fc60000400000 */
[----:B------:R-:W-:Y:S01]  /*1c320*/  STL [R1+0x338], R5 ;  /* 0x0003380501007387 */ /* 0x000fe20000100800 */
[----:B------:R-:W-:Y:S01]  /*1c330*/  @P4 FMUL R3, R3, 0.25 ;  /* 0x3e80000003034820 */ /* 0x000fe20000400000 */
[----:B------:R-:W-:-:S03]  /*1c340*/  @P4 FMUL R2, R2, 0.25 ;  /* 0x3e80000002024820 */ /* 0x000fc60000400000 */
[----:B------:R-:W-:Y:S01]  /*1c350*/  @!P3 FMUL R3, R3, 16777216 ;  /* 0x4b8000000303b820 */ /* 0x000fe20000400000 */
[----:B------:R-:W-:-:S03]  /*1c360*/  @!P3 FMUL R2, R2, 16777216 ;  /* 0x4b8000000202b820 */ /* 0x000fc60000400000 */
[----:B------:R-:W-:Y:S01]  /*1c370*/  FMUL R3, R0, R3 ;  /* 0x0000000300037220 */ /* 0x000fe20000400000 */
[----:B------:R-:W-:Y:S01]  /*1c380*/  ISETP.GE.U32.AND P4, PT, R20, 0x7f800000, PT ;  /* 0x7f8000001400780c */ /* 0x000fe20003f86070 */
[C---:B------:R-:W-:Y:S01]  /*1c390*/  FMUL R4, R0.reuse, R2 ;  /* 0x0000000200047220 */ /* 0x040fe20000400000 */
        /* <DEDUP_REMOVED lines=20> */
[----:B------:R-:W-:Y:S01]  /*1c4e0*/  FFMA.FTZ R4, R2, 1.1920928955078125e-07, R4 ;  /* 0x3400000002047823 */ /* 0x000fe20000010004 */
[----:B------:R-:W3:Y:S01]  /*1c4f0*/  LDL.LU R18, [R1+0x284] ;  /* 0x0002840001127983 */ /* 0x000ee20000300800 */
        /* <DEDUP_REMOVED lines=12> */
[----:B------:R-:W-:Y:S01]  /*1c5c0*/  FFMA.FTZ R3, R0, 1.4426950216293334961, R2 ;  /* 0x3fb8aa3b00037823 */ /* 0x000fe20000010002 */
[----:B------:R-:W-:Y:S01]  /*1c5d0*/  IMAD.MOV.U32 R2, RZ, RZ, R17 ;  /* 0x000000ffff027224 */ /* 0x000fe200078e0011 */
[----:B------:R-:W-:Y:S01]  /*1c5e0*/  MOV R0, R16 ;  /* 0x0000001000007202 */ /* 0x000fe20000000f00 */
[----:B------:R-:W4:Y:S04]  /*1c5f0*/  LDL.LU R17, [R1+0x288] ;  /* 0x0002880001117983 */ /* 0x000f280000300800 */
[----:B------:R-:W2:Y:S04]  /*1c600*/  LDL.LU R16, [R1+0x28c] ;  /* 0x00028c0001107983 */ /* 0x000ea80000300800 */
        /* <DEDUP_REMOVED lines=8> */
[----:B------:R-:W-:Y:S01]  /*1c690*/  ISETP.GE.U32.AND P2, PT, R23, 0x7f800000, PT ;  /* 0x7f8000001700780c */ /* 0x000fe20003f46070 */
[----:B------:R-:W-:-:S02]  /*1c6a0*/  FADD R125, R4, R3 ;  /* 0x00000003047d7221 */ /* 0x000fc40000000000 */
[----:B------:R-:W3:Y:S04]  /*1c6b0*/  LDL.LU R6, [R1+0x244] ;  /* 0x0002440001067983 */ /* 0x000ee80000300800 */
[----:B------:R-:W3:Y:S04]  /*1c6c0*/  LDL.LU R5, [R1+0x240] ;  /* 0x0002400001057983 */ /* 0x000ee80000300800 */
[----:B------:R-:W3:Y:S02]  /*1c6d0*/  LDL.LU R4, [R1+0x264] ;  /* 0x0002640001047983 */ /* 0x000ee40000300800 */
[----:B------:R-:W-:-:S04]  /*1c6e0*/  @P2 IMAD.MOV.U32 R3, RZ, RZ, 0x7f800000 ;  /* 0x7f800000ff032424 */ /* 0x000fc800078e00ff */
[----:B------:R-:W-:Y:S02]  /*1c6f0*/  @P2 FFMA.FTZ R125, R23, R3, +INF ;  /* 0x7f800000177d2423 */ /* 0x000fe40000010003 */
[----:B------:R-:W3:Y:S01]  /*1c700*/  LDL.LU R3, [R1+0x260] ;  /* 0x0002600001037983 */ /* 0x000ee20000300800 */
[C---:B------:R-:W-:Y:S02]  /*1c710*/  FSETP.GT.AND P4, PT, |R2|.reuse, 8.50705917302346158658e+37, PT ;  /* 0x7e8000000200780b */ /* 0x040fe40003f84200 */
[C---:B------:R-:W-:Y:S01]  /*1c720*/  FSETP.GEU.AND P2, PT, |R2|.reuse, 1.175494350822287508e-38, PT ;  /* 0x008000000200780b */ /* 0x040fe20003f4e200 */
[C---:B------:R-:W-:Y:S01]  /*1c730*/  FMUL R24, R2.reuse, 8388608 ;  /* 0x4b00000002187820 */ /* 0x040fe20000400000 */
[----:B------:R-:W-:-:S04]  /*1c740*/  FSETP.GEU.AND P3, PT, R2, 1.175494350822287508e-38, PT ;  /* 0x008000000200780b */ /* 0x000fc80003f6e000 */
[----:B------:R-:W-:-:S05]  /*1c750*/  FSEL R24, R24, R2, !P3 ;  /* 0x0000000218187208 */ /* 0x000fca0005800000 */
[----:B------:R-:W-:Y:S01]  /*1c760*/  @P4 FMUL R2, R2, 0.25 ;  /* 0x3e80000002024820 */ /* 0x000fe20000400000 */
[----:B------:R-:W-:-:S03]  /*1c770*/  FSETP.GEU.AND P5, PT, |R0|, 1.175494350822287508e-38, PT ;  /* 0x008000000000780b */ /* 0x000fc60003fae200 */
[----:B------:R-:W-:Y:S01]  /*1c780*/  @!P2 FMUL R2, R2, 16777216 ;  /* 0x4b8000000202a820 */ /* 0x000fe20000400000 */
[----:B------:R-:W-:-:S03]  /*1c790*/  FMUL R21, R0, 8388608 ;  /* 0x4b00000000157820 */ /* 0x000fc60000400000 */
[----:B------:R-:W0:Y:S01]  /*1c7a0*/  MUFU.RCP R22, R2 ;  /* 0x0000000200167308 */ /* 0x000e220000001000 */
[----:B----4-:R-:W-:Y:S01]  /*1c7b0*/  @P4 FMUL R17, R17, 0.25 ;  /* 0x3e80000011114820 */ /* 0x010fe20000400000 */
[----:B--2---:R-:W-:-:S03]  /*1c7c0*/  @P4 FMUL R16, R16, 0.25 ;  /* 0x3e80000010104820 */ /* 0x004fc60000400000 */
[----:B------:R-:W-:Y:S01]  /*1c7d0*/  @!P2 FMUL R17, R17, 16777216 ;  /* 0x4b8000001111a820 */ /* 0x000fe20000400000 */
[----:B------:R-:W-:Y:S01]  /*1c7e0*/  @!P2 FMUL R16, R16, 16777216 ;  /* 0x4b8000001010a820 */ /* 0x000fe20000400000 */
[----:B---3--:R-:W-:Y:S01]  /*1c7f0*/  @P4 FMUL R12, R12, 0.25 ;  /* 0x3e8000000c0c4820 */ /* 0x008fe20000400000 */
[----:B------:R-:W-:Y:S01]  /*1c800*/  @P4 FMUL R11, R11, 0.25 ;  /* 0x3e8000000b0b4820 */ /* 0x000fe20000400000 */
[----:B------:R-:W-:Y:S01]  /*1c810*/  @P4 FMUL R10, R10, 0.25 ;  /* 0x3e8000000a0a4820 */ /* 0x000fe20000400000 */
[----:B------:R-:W-:Y:S01]  /*1c820*/  @P4 FMUL R9, R9, 0.25 ;  /* 0x3e80000009094820 */ /* 0x000fe20000400000 */
[----:B------:R-:W-:Y:S01]  /*1c830*/  @P4 FMUL R8, R8, 0.25 ;  /* 0x3e80000008084820 */ /* 0x000fe20000400000 */
[----:B------:R-:W-:Y:S01]  /*1c840*/  @P4 FMUL R7, R7, 0.25 ;  /* 0x3e80000007074820 */ /* 0x000fe20000400000 */
[----:B------:R-:W-:Y:S02]  /*1c850*/  FSETP.GT.AND P4, PT, |R0|, 8.50705917302346158658e+37, PT ;  /* 0x7e8000000000780b */ /* 0x000fe40003f84200 */
[----:B------:R-:W-:Y:S01]  /*1c860*/  @!P2 FMUL R8, R8, 16777216 ;  /* 0x4b8000000808a820 */ /* 0x000fe20000400000 */
[----:B------:R-:W-:Y:S01]  /*1c870*/  @!P2 FMUL R9, R9, 16777216 ;  /* 0x4b8000000909a820 */ /* 0x000fe20000400000 */
[----:B------:R-:W-:Y:S01]  /*1c880*/  @!P2 FMUL R7, R7, 16777216 ;  /* 0x4b8000000707a820 */ /* 0x000fe20000400000 */
[----:B------:R-:W-:Y:S01]  /*1c890*/  @!P2 FMUL R10, R10, 16777216 ;  /* 0x4b8000000a0aa820 */ /* 0x000fe20000400000 */
[----:B------:R-:W-:Y:S01]  /*1c8a0*/  @!P2 FMUL R11, R11, 16777216 ;  /* 0x4b8000000b0ba820 */ /* 0x000fe20000400000 */
[----:B------:R-:W-:Y:S01]  /*1c8b0*/  @!P2 FMUL R12, R12, 16777216 ;  /* 0x4b8000000c0ca820 */ /* 0x000fe20000400000 */
[----:B------:R-:W-:-:S04]  /*1c8c0*/  FSETP.GEU.AND P2, PT, R0, 1.175494350822287508e-38, PT ;  /* 0x008000000000780b */ /* 0x000fc80003f4e000 */
[----:B------:R-:W-:Y:S01]  /*1c8d0*/  FSEL R21, R21, R0, !P2 ;  /* 0x0000000015157208 */ /* 0x000fe20005000000 */
[----:B------:R-:W-:-:S04]  /*1c8e0*/  @P4 FMUL R0, R0, 0.25 ;  /* 0x3e80000000004820 */ /* 0x000fc80000400000 */
[----:B------:R-:W-:Y:S01]  /*1c8f0*/  @!P5 FMUL R0, R0, 16777216 ;  /* 0x4b8000000000d820 */ /* 0x000fe20000400000 */
[----:B0-----:R-:W-:-:S03]  /*1c900*/  FMUL R8, R22, R8 ;  /* 0x0000000816087220 */ /* 0x001fc60000400000 */
[----:B------:R0:W1:Y:S02]  /*1c910*/  MUFU.RCP R2, R0 ;  /* 0x0000000000027308 */ /* 0x0000640000001000 */
[----:B------:R2:W-:Y:S01]  /*1c920*/  STL [R1+0x31c], R8 ;  /* 0x00031c0801007387 */ /* 0x0005e20000100800 */
[----:B0-----:R-:W-:Y:S01]  /*1c930*/  FMUL R0, R22, R7 ;  /* 0x0000000716007220 */ /* 0x001fe20000400000 */
[----:B------:R-:W-:Y:S01]  /*1c940*/  @P4 FMUL R6, R6, 0.25 ;  /* 0x3e80000006064820 */ /* 0x000fe20000400000 */
[----:B------:R-:W-:Y:S01]  /*1c950*/  @P4 FMUL R5, R5, 0.25 ;  /* 0x3e80000005054820 */ /* 0x000fe20000400000 */
[C---:B--2---:R-:W-:Y:S02]  /*1c960*/  FMUL R8, R22.reuse, R10 ;  /* 0x0000000a16087220 */ /* 0x044fe40000400000 */
[----:B------:R0:W-:Y:S01]  /*1c970*/  STL [R1+0x318], R0 ;  /* 0x0003180001007387 */ /* 0x0001e20000100800 */
[----:B------:R-:W-:Y:S01]  /*1c980*/  FMUL R7, R22, R11 ;  /* 0x0000000b16077220 */ /* 0x000fe20000400000 */
[----:B------:R-:W-:Y:S01]  /*1c990*/  @P4 FMUL R4, R4, 0.25 ;  /* 0x3e80000004044820 */ /* 0x000fe20000400000 */
[----:B------:R-:W-:Y:S01]  /*1c9a0*/  @P4 FMUL R3, R3, 0.25 ;  /* 0x3e80000003034820 */ /* 0x000fe20000400000 */
[----:B------:R-:W-:Y:S01]  /*1c9b0*/  @!P5 FMUL R6, R6, 16777216 ;  /* 0x4b8000000606d820 */ /* 0x000fe20000400000 */
[----:B0-----:R-:W-:Y:S01]  /*1c9c0*/  FMUL R0, R22, R9 ;  /* 0x0000000916007220 */ /* 0x001fe20000400000 */
[----:B------:R-:W-:Y:S01]  /*1c9d0*/  @!P5 FMUL R5, R5, 16777216 ;  /* 0x4b8000000505d820 */ /* 0x000fe20000400000 */
[----:B------:R-:W-:-:S03]  /*1c9e0*/  @!P5 FMUL R4, R4, 16777216 ;  /* 0x4b8000000404d820 */ /* 0x000fc60000400000 */
[----:B------:R0:W-:Y:S01]  /*1c9f0*/  STL [R1+0x314], R0 ;  /* 0x0003140001007387 */ /* 0x0001e20000100800 */
[----:B------:R-:W-:-:S03]  /*1ca00*/  @P4 FMUL R14, R14, 0.25 ;  /* 0x3e8000000e0e4820 */ /* 0x000fc60000400000 */
[----:B------:R2:W-:Y:S01]  /*1ca10*/  STL [R1+0x310], R8 ;  /* 0x0003100801007387 */ /* 0x0005e20000100800 */
[----:B------:R-:W-:Y:S01]  /*1ca20*/  @P4 FMUL R15, R15, 0.25 ;  /* 0x3e8000000f0f4820 */ /* 0x000fe20000400000 */
[----:B------:R-:W-:Y:S02]  /*1ca30*/  @!P5 FMUL R3, R3, 16777216 ;  /* 0x4b8000000303d820 */ /* 0x000fe40000400000 */
[----:B------:R3:W-:Y:S01]  /*1ca40*/  STL [R1+0x27c], R7 ;  /* 0x00027c0701007387 */ /* 0x0007e20000100800 */
[----:B0-----:R-:W-:Y:S01]  /*1ca50*/  FMUL R0, R22, R12 ;  /* 0x0000000c16007220 */ /* 0x001fe20000400000 */
[----:B-1----:R-:W-:Y:S01]  /*1ca60*/  FMUL R6, R2, R6 ;  /* 0x0000000602067220 */ /* 0x002fe20000400000 */
[----:B--2---:R-:W-:Y:S01]  /*1ca70*/  FMUL R8, R22, R16 ;  /* 0x0000001016087220 */ /* 0x004fe20000400000 */
[----:B------:R-:W-:Y:S01]  /*1ca80*/  FMUL R5, R2, R5 ;  /* 0x0000000502057220 */ /* 0x000fe20000400000 */
[----:B---3--:R-:W-:Y:S01]  /*1ca90*/  FMUL R7, R22, R17 ;  /* 0x0000001116077220 */ /* 0x008fe20000400000 */
[----:B------:R-:W-:Y:S01]  /*1caa0*/  @P4 FMUL R18, R18, 0.25 ;  /* 0x3e80000012124820 */ /* 0x000fe20000400000 */
[----:B------:R0:W-:Y:S01]  /*1cab0*/  STL [R1+0x270], R0 ;  /* 0x0002700001007387 */ /* 0x0001e20000100800 */
[----:B------:R-:W-:Y:S01]  /*1cac0*/  FMUL R4, R2, R4 ;  /* 0x0000000402047220 */ /* 0x000fe20000400000 */
[----:B------:R-:W-:Y:S01]  /*1cad0*/  @!P5 FMUL R14, R14, 16777216 ;  /* 0x4b8000000e0ed820 */ /* 0x000fe20000400000 */
[----:B------:R-:W-:Y:S01]  /*1cae0*/  @P4 FMUL R19, R19, 0.25 ;  /* 0x3e80000013134820 */ /* 0x000fe20000400000 */
[----:B------:R-:W-:Y:S01]  /*1caf0*/  STL [R1+0x26c], R8 ;  /* 0x00026c0801007387 */ /* 0x000fe20000100800 */
[----:B------:R-:W-:Y:S01]  /*1cb00*/  @!P5 FMUL R15, R15, 16777216 ;  /* 0x4b8000000f0fd820 */ /* 0x000fe20000400000 */
[----:B------:R-:W-:-:S02]  /*1cb10*/  FMUL R3, R2, R3 ;  /* 0x0000000302037220 */ /* 0x000fc40000400000 */
[----:B------:R-:W-:Y:S01]  /*1cb20*/  STL [R1+0x264], R7 ;  /* 0x0002640701007387 */ /* 0x000fe20000100800 */
[----:B------:R-:W-:Y:S01]  /*1cb30*/  @!P5 FMUL R18, R18, 16777216 ;  /* 0x4b8000001212d820 */ /* 0x000fe20000400000 */
[----:B0-----:R-:W-:Y:S02]  /*1cb40*/  VIADD R0, R21, 0xc0cafb0d ;  /* 0xc0cafb0d15007836 */ /* 0x001fe40000000000 */
[----:B------:R-:W-:Y:S01]  /*1cb50*/  STL [R1+0x2fc], R6 ;  /* 0x0002fc0601007387 */ /* 0x000fe20000100800 */
[----:B------:R-:W-:-:S03]  /*1cb60*/  @!P5 FMUL R19, R19, 16777216 ;  /* 0x4b8000001313d820 */ /* 0x000fc60000400000 */
[----:B------:R0:W-:Y:S04]  /*1cb70*/  STL [R1+0x2f8], R5 ;  /* 0x0002f80501007387 */ /* 0x0001e80000100800 */
[----:B------:R1:W-:Y:S01]  /*1cb80*/  STL [R1+0x2f4], R4 ;  /* 0x0002f40401007387 */ /* 0x0003e20000100800 */
[----:B------:R-:W-:-:S03]  /*1cb90*/  LOP3.LUT R0, R0, 0xff800000, RZ, 0xc0, !PT ;  /* 0xff80000000007812 */ /* 0x000fc600078ec0ff */
[----:B------:R2:W-:Y:S01]  /*1cba0*/  STL [R1+0x2f0], R3 ;  /* 0x0002f00301007387 */ /* 0x0005e20000100800 */
[C---:B0-----:R-:W-:Y:S01]  /*1cbb0*/  FMUL R5, R2.reuse, R14 ;  /* 0x0000000e02057220 */ /* 0x041fe20000400000 */
[----:B-1----:R-:W-:-:S04]  /*1cbc0*/  FMUL R4, R2, R15 ;  /* 0x0000000f02047220 */ /* 0x002fc80000400000 */
[----:B------:R-:W-:Y:S01]  /*1cbd0*/  STL [R1+0x254], R5 ;  /* 0x0002540501007387 */ /* 0x000fe20000100800 */
[C---:B--2---:R-:W-:Y:S01]  /*1cbe0*/  FMUL R3, R2.reuse, R18 ;  /* 0x0000001202037220 */ /* 0x044fe20000400000 */
[----:B------:R-:W-:Y:S02]  /*1cbf0*/  FMUL R2, R2, R19 ;  /* 0x0000001302027220 */ /* 0x000fe40000400000 */
[----:B------:R0:W-:Y:S04]  /*1cc00*/  STL [R1+0x248], R4 ;  /* 0x0002480401007387 */ /* 0x0001e80000100800 */
[----:B------:R-:W2:Y:S04]  /*1cc10*/  LDL.LU.64 R30, [R1+0x30] ;  /* 0x00003000011e7983 */ /* 0x000ea80000300a00 */
[----:B------:R1:W-:Y:S01]  /*1cc20*/  STL [R1+0x244], R3 ;  /* 0x0002440301007387 */ /* 0x0003e20000100800 */
[----:B0-----:R-:W-:-:S03]  /*1cc30*/  FSEL R4, RZ, -23, P2 ;  /* 0xc1b80000ff047808 */ /* 0x001fc60001000000 */
[----:B------:R0:W-:Y:S01]  /*1cc40*/  STL [R1+0x240], R2 ;  /* 0x0002400201007387 */ /* 0x0001e20000100800 */
[C---:B-1----:R-:W-:Y:S01]  /*1cc50*/  IMAD.IADD R3, R21.reuse, 0x1, -R0 ;  /* 0x0000000115037824 */ /* 0x042fe200078e0a00 */
[----:B------:R-:W-:Y:S02]  /*1cc60*/  ISETP.GE.U32.AND P2, PT, R21, 0x7f800000, PT ;  /* 0x7f8000001500780c */ /* 0x000fe40003f46070 */
[----:B------:R-:W3:Y:S01]  /*1cc70*/  LDL.LU R19, [R1+0x238] ;  /* 0x0002380001137983 */ /* 0x000ee20000300800 */
[----:B0-----:R-:W-:Y:S01]  /*1cc80*/  I2FP.F32.S32 R2, R0 ;  /* 0x0000000000027245 */ /* 0x001fe20000201400 */
[----:B------:R-:W-:Y:S02]  /*1cc90*/  FADD R0, R3, -1 ;  /* 0xbf80000003007421 */ /* 0x000fe40000000000 */
[----:B------:R-:W4:Y:S02]  /*1cca0*/  LDL.LU R18, [R1+0x23c] ;  /* 0x00023c0001127983 */ /* 0x000f240000300800 */
[----:B------:R-:W-:Y:S01]  /*1ccb0*/  FFMA.FTZ R4, R2, 1.1920928955078125e-07, R4 ;  /* 0x3400000002047823 */ /* 0x000fe20000010004 */
[C---:B------:R-:W-:Y:S01]  /*1ccc0*/  FFMA.FTZ R2, R0.reuse, R26, -0.16845393180847167969 ;  /* 0xbe2c7f3000027423 */ /* 0x040fe2000001001a */
[----:B------:R-:W3:Y:S03]  /*1ccd0*/  LDL.LU R17, [R1+0x228] ;  /* 0x0002280001117983 */ /* 0x000ee60000300800 */
[C---:B------:R-:W-:Y:S01]  /*1cce0*/  FFMA.FTZ R2, R0.reuse, R2, 0.1716887056827545166 ;  /* 0x3e2fcf2a00027423 */ /* 0x040fe20000010002 */
[----:B------:R-:W3:Y:S03]  /*1ccf0*/  LDL.LU R16, [R1+0x22c] ;  /* 0x00022c0001107983 */ /* 0x000ee60000300800 */
[C---:B------:R-:W-:Y:S01]  /*1cd00*/  FFMA.FTZ R2, R0.reuse, R2, -0.17900948226451873779 ;  /* 0xbe374e4300027423 */ /* 0x040fe20000010002 */
[----:B------:R-:W3:Y:S03]  /*1cd10*/  LDL.LU R15, [R1+0x20c] ;  /* 0x00020c00010f7983 */ /* 0x000ee60000300800 */
[C---:B------:R-:W-:Y:S01]  /*1cd20*/  FFMA.FTZ R2, R0.reuse, R2, 0.20512372255325317383 ;  /* 0x3e520bf400027423 */ /* 0x040fe20000010002 */
[----:B------:R-:W3:Y:S03]  /*1cd30*/  LDL.LU R14, [R1+0x208] ;  /* 0x00020800010e7983 */ /* 0x000ee60000300800 */
[C---:B------:R-:W-:Y:S01]  /*1cd40*/  FFMA.FTZ R2, R0.reuse, R2, -0.24046532809734344482 ;  /* 0xbe763c8b00027423 */ /* 0x040fe20000010002 */
[----:B------:R-:W3:Y:S03]  /*1cd50*/  LDL.LU R12, [R1+0x21c] ;  /* 0x00021c00010c7983 */ /* 0x000ee60000300800 */
[C---:B------:R-:W-:Y:S01]  /*1cd60*/  FFMA.FTZ R2, R0.reuse, R2, 0.28857114911079406738 ;  /* 0x3e93bf9900027423 */ /* 0x040fe20000010002 */
[----:B------:R-:W3:Y:S03]  /*1cd70*/  LDL.LU R11, [R1+0x218] ;  /* 0x00021800010b7983 */ /* 0x000ee60000300800 */
[C---:B------:R-:W-:Y:S01]  /*1cd80*/  FFMA.FTZ R2, R0.reuse, R2, -0.36067417263984680176 ;  /* 0xbeb8aa4900027423 */ /* 0x040fe20000010002 */
[----:B------:R-:W3:Y:S03]  /*1cd90*/  LDL.LU R10, [R1+0x230] ;  /* 0x00023000010a7983 */ /* 0x000ee60000300800 */
[C---:B------:R-:W-:Y:S01]  /*1cda0*/  FFMA.FTZ R2, R0.reuse, R2, 0.48089820146560668945 ;  /* 0x3ef6384a00027423 */ /* 0x040fe20000010002 */
[----:B------:R-:W3:Y:S03]  /*1cdb0*/  LDL.LU R9, [R1+0x234] ;  /* 0x0002340001097983 */ /* 0x000ee60000300800 */
[C---:B------:R-:W-:Y:S01]  /*1cdc0*/  FFMA.FTZ R2, R0.reuse, R2, -0.72134751081466674805 ;  /* 0xbf38aa3b00027423 */ /* 0x040fe20000010002 */
[----:B------:R-:W3:Y:S03]  /*1cdd0*/  LDL.LU R8, [R1+0x220] ;  /* 0x0002200001087983 */ /* 0x000ee60000300800 */
[C---:B------:R-:W-:Y:S01]  /*1cde0*/  FMUL R2, R0.reuse, R2 ;  /* 0x0000000200027220 */ /* 0x040fe20000400000 */
[----:B------:R-:W3:Y:S03]  /*1cdf0*/  LDL.LU R7, [R1+0x224] ;  /* 0x0002240001077983 */ /* 0x000ee60000300800 */
[C---:B------:R-:W-:Y:S01]  /*1ce00*/  FMUL R2, R0.reuse, R2 ;  /* 0x0000000200027220 */ /* 0x040fe20000400000 */
[----:B------:R-:W3:Y:S03]  /*1ce10*/  LDL.LU R6, [R1+0x210] ;  /* 0x0002100001067983 */ /* 0x000ee60000300800 */
[----:B------:R-:W-:Y:S01]  /*1ce20*/  FFMA.FTZ R0, R0, 1.4426950216293334961, R2 ;  /* 0x3fb8aa3b00007823 */ /* 0x000fe20000010002 */
[----:B------:R-:W3:Y:S03]  /*1ce30*/  LDL.LU R5, [R1+0x214] ;  /* 0x0002140001057983 */ /* 0x000ee60000300800 */
[----:B------:R-:W-:Y:S01]  /*1ce40*/  FADD R93, R4, R0 ;  /* 0x00000000045d7221 */ /* 0x000fe20000000000 */
[----:B------:R-:W-:Y:S01]  /*1ce50*/  VIADD R0, R24, 0xc0cafb0d ;  /* 0xc0cafb0d18007836 */ /* 0x000fe20000000000 */
[----:B------:R-:W-:-:S04]  /*1ce60*/  @P2 MOV R2, 0x7f800000 ;  /* 0x7f80000000022802 */ /* 0x000fc80000000f00 */
[----:B------:R-:W-:Y:S01]  /*1ce70*/  LOP3.LUT R0, R0, 0xff800000, RZ, 0xc0, !PT ;  /* 0xff80000000007812 */ /* 0x000fe200078ec0ff */
[----:B------:R-:W-:Y:S01]  /*1ce80*/  @P2 FFMA.FTZ R93, R21, R2, +INF ;  /* 0x7f800000155d2423 */ /* 0x000fe20000010002 */
[----:B------:R-:W-:-:S03]  /*1ce90*/  FSEL R2, RZ, -23, P3 ;  /* 0xc1b80000ff027808 */ /* 0x000fc60001800000 */
[----:B------:R-:W-:Y:S01]  /*1cea0*/  IMAD.IADD R3, R24, 0x1, -R0 ;  /* 0x0000000118037824 */ /* 0x000fe200078e0a00 */
[----:B------:R-:W-:-:S05]  /*1ceb0*/  I2FP.F32.S32 R0, R0 ;  /* 0x0000000000007245 */ /* 0x000fca0000201400 */
        /* <DEDUP_REMOVED lines=13> */
[----:B------:R-:W-:-:S04]  /*1cf90*/  FFMA.FTZ R0, R0, 1.4426950216293334961, R2 ;  /* 0x3fb8aa3b00007823 */ /* 0x000fc80000010002 */
[----:B------:R-:W-:Y:S02]  /*1cfa0*/  FADD R90, R4, R0 ;  /* 0x00000000045a7221 */ /* 0x000fe40000000000 */
[----:B------:R-:W3:Y:S04]  /*1cfb0*/  LDL.LU R4, [R1+0x200] ;  /* 0x0002000001047983 */ /* 0x000ee80000300800 */
[----:B------:R-:W3:Y:S01]  /*1cfc0*/  LDL.LU R3, [R1+0x204] ;  /* 0x0002040001037983 */ /* 0x000ee20000300800 */
[----:B------:R-:W-:Y:S02]  /*1cfd0*/  ISETP.GE.U32.AND P2, PT, R24, 0x7f800000, PT ;  /* 0x7f8000001800780c */ /* 0x000fe40003f46070 */
[----:B------:R-:W-:Y:S02]  /*1cfe0*/  FSETP.NEU.AND P4, PT, R20, RZ, PT ;  /* 0x000000ff1400720b */ /* 0x000fe40003f8d000 */
[----:B------:R-:W-:-:S02]  /*1cff0*/  LOP3.LUT R28, R28, 0xff7fffff, RZ, 0xc0, !PT ;  /* 0xff7fffff1c1c7812 */ /* 0x000fc400078ec0ff */
[----:B------:R-:W-:-:S07]  /*1d000*/  FSETP.NEU.AND P5, PT, R23, RZ, PT ;  /* 0x000000ff1700720b */ /* 0x000fce0003fad000 */
[----:B------:R-:W-:-:S04]  /*1d010*/  @P2 IMAD.MOV.U32 R0, RZ, RZ, 0x7f800000 ;  /* 0x7f800000ff002424 */ /* 0x000fc800078e00ff */
[----:B------:R-:W-:Y:S01]  /*1d020*/  @P2 FFMA.FTZ R90, R24, R0, +INF ;  /* 0x7f800000185a2423 */ /* 0x000fe20000010000 */
[----:B------:R-:W-:-:S04]  /*1d030*/  @P4 LOP3.LUT R28, R28, 0x800000, RZ, 0xfc, !PT ;  /* 0x008000001c1c4812 */ /* 0x000fc800078efcff */
[----:B------:R-:W-:-:S04]  /*1d040*/  LOP3.LUT R28, R28, 0xfeffffff, RZ, 0xc0, !PT ;  /* 0xfeffffff1c1c7812 */ /* 0x000fc800078ec0ff */
[----:B------:R-:W-:Y:S01]  /*1d050*/  @P5 LOP3.LUT R28, R28, 0x1000000, RZ, 0xfc, !PT ;  /* 0x010000001c1c5812 */ /* 0x000fe200078efcff */
[----:B--2---:R-:W-:-:S05]  /*1d060*/  IMAD.MOV.U32 R0, RZ, RZ, R31 ;  /* 0x000000ffff007224 */ /* 0x004fca00078e001f */
[C---:B------:R-:W-:Y:S02]  /*1d070*/  FSETP.GT.AND P4, PT, |R0|.reuse, 8.50705917302346158658e+37, PT ;  /* 0x7e8000000000780b */ /* 0x040fe40003f84200 */
[C---:B------:R-:W-:Y:S01]  /*1d080*/  FSETP.GEU.AND P3, PT, |R0|.reuse, 1.175494350822287508e-38, PT ;  /* 0x008000000000780b */ /* 0x040fe20003f6e200 */
[----:B------:R-:W-:Y:S02]  /*1d090*/  IMAD.MOV.U32 R2, RZ, RZ, R30 ;  /* 0x000000ffff027224 */ /* 0x000fe400078e001e */
[C---:B------:R-:W-:Y:S01]  /*1d0a0*/  FMUL R22, R0.reuse, 8388608 ;  /* 0x4b00000000167820 */ /* 0x040fe20000400000 */
[----:B------:R-:W-:Y:S02]  /*1d0b0*/  FSETP.GEU.AND P2, PT, R0, 1.175494350822287508e-38, PT ;  /* 0x008000000000780b */ /* 0x000fe40003f4e000 */
[----:B------:R-:W-:Y:S02]  /*1d0c0*/  FSETP.GT.AND P5, PT, |R2|, 8.50705917302346158658e+37, PT ;  /* 0x7e8000000200780b */ /* 0x000fe40003fa4200 */
[----:B------:R-:W-:-:S03]  /*1d0d0*/  FSEL R22, R22, R0, !P2 ;  /* 0x0000000016167208 */ /* 0x000fc60005000000 */
[----:B------:R-:W-:Y:S01]  /*1d0e0*/  @P4 FMUL R0, R0, 0.25 ;  /* 0x3e80000000004820 */ /* 0x000fe20000400000 */
[----:B------:R-:W-:Y:S01]  /*1d0f0*/  FSETP.GEU.AND P6, PT, |R2|, 1.175494350822287508e-38, PT ;  /* 0x008000000200780b */ /* 0x000fe20003fce200 */
[----:B----4-:R-:W-:Y:S01]  /*1d100*/  @P4 FMUL R18, R18, 0.25 ;  /* 0x3e80000012124820 */ /* 0x010fe20000400000 */
[----:B---3--:R-:W-:Y:S01]  /*1d110*/  @P4 FMUL R19, R19, 0.25 ;  /* 0x3e80000013134820 */ /* 0x008fe20000400000 */
[----:B------:R-:W-:Y:S01]  /*1d120*/  @!P3 FMUL R0, R0, 16777216 ;  /* 0x4b8000000000b820 */ /* 0x000fe20000400000 */
[----:B------:R-:W-:Y:S01]  /*1d130*/  FMUL R20, R2, 8388608 ;  /* 0x4b00000002147820 */ /* 0x000fe20000400000 */
[----:B------:R-:W-:Y:S01]  /*1d140*/  @P4 FMUL R17, R17, 0.25 ;  /* 0x3e80000011114820 */ /* 0x000fe20000400000 */
[----:B------:R-:W-:Y:S01]  /*1d150*/  @P4 FMUL R16, R16, 0.25 ;  /* 0x3e80000010104820 */ /* 0x000fe20000400000 */
[----:B------:R-:W-:Y:S01]  /*1d160*/  @P4 FMUL R15, R15, 0.25 ;  /* 0x3e8000000f0f4820 */ /* 0x000fe20000400000 */
[----:B------:R-:W-:Y:S01]  /*1d170*/  @P4 FMUL R14, R14, 0.25 ;  /* 0x3e8000000e0e4820 */ /* 0x000fe20000400000 */
[----:B------:R-:W-:Y:S01]  /*1d180*/  @P4 FMUL R12, R12, 0.25 ;  /* 0x3e8000000c0c4820 */ /* 0x000fe20000400000 */
[----:B------:R-:W-:Y:S01]  /*1d190*/  @P4 FMUL R11, R11, 0.25 ;  /* 0x3e8000000b0b4820 */ /* 0x000fe20000400000 */
[----:B------:R-:W-:Y:S01]  /*1d1a0*/  FSETP.GEU.AND P4, PT, R2, 1.175494350822287508e-38, PT ;  /* 0x008000000200780b */ /* 0x000fe20003f8e000 */
[----:B------:R-:W0:Y:S03]  /*1d1b0*/  MUFU.RCP R0, R0 ;  /* 0x0000000000007308 */ /* 0x000e260000001000 */
[----:B------:R-:W-:Y:S01]  /*1d1c0*/  FSEL R20, R20, R2, !P4 ;  /* 0x0000000214147208 */ /* 0x000fe20006000000 */
[----:B------:R-:W-:-:S04]  /*1d1d0*/  @P5 FMUL R2, R2, 0.25 ;  /* 0x3e80000002025820 */ /* 0x000fc80000400000 */
[----:B------:R-:W-:Y:S01]  /*1d1e0*/  @!P6 FMUL R2, R2, 16777216 ;  /* 0x4b8000000202e820 */ /* 0x000fe20000400000 */
[----:B------:R-:W-:Y:S01]  /*1d1f0*/  @!P3 FMUL R15, R15, 16777216 ;  /* 0x4b8000000f0fb820 */ /* 0x000fe20000400000 */
[----:B------:R-:W-:-:S04]  /*1d200*/  @!P3 FMUL R14, R14, 16777216 ;  /* 0x4b8000000e0eb820 */ /* 0x000fc80000400000 */
[----:B------:R-:W1:Y:S01]  /*1d210*/  MUFU.RCP R2, R2 ;  /* 0x0000000200027308 */ /* 0x000e620000001000 */
[----:B------:R-:W-:Y:S01]  /*1d220*/  @!P3 FMUL R12, R12, 16777216 ;  /* 0x4b8000000c0cb820 */ /* 0x000fe20000400000 */
[----:B------:R-:W-:Y:S01]  /*1d230*/  @!P3 FMUL R11, R11, 16777216 ;  /* 0x4b8000000b0bb820 */ /* 0x000fe20000400000 */
[----:B------:R-:W-:Y:S01]  /*1d240*/  @!P3 FMUL R16, R16, 16777216 ;  /* 0x4b8000001010b820 */ /* 0x000fe20000400000 */
[C---:B0-----:R-:W-:Y:S01]  /*1d250*/  FMUL R25, R0.reuse, R15 ;  /* 0x0000000f00197220 */ /* 0x041fe20000400000 */
[C---:B------:R-:W-:Y:S01]  /*1d260*/  FMUL R15, R0.reuse, R14 ;  /* 0x0000000e000f7220 */ /* 0x040fe20000400000 */
[C---:B------:R-:W-:Y:S01]  /*1d270*/  FMUL R14, R0.reuse, R12 ;  /* 0x0000000c000e7220 */ /* 0x040fe20000400000 */
[C---:B------:R-:W-:Y:S01]  /*1d280*/  FMUL R12, R0.reuse, R11 ;  /* 0x0000000b000c7220 */ /* 0x040fe20000400000 */
[----:B------:R-:W-:Y:S01]  /*1d290*/  @!P3 FMUL R17, R17, 16777216 ;  /* 0x4b8000001111b820 */ /* 0x000fe20000400000 */
[----:B------:R-:W-:Y:S01]  /*1d2a0*/  FMUL R11, R0, R16 ;  /* 0x00000010000b7220 */ /* 0x000fe20000400000 */
[----:B------:R-:W-:Y:S01]  /*1d2b0*/  @!P3 FMUL R18, R18, 16777216 ;  /* 0x4b8000001212b820 */ /* 0x000fe20000400000 */
[----:B------:R-:W-:Y:S01]  /*1d2c0*/  STL [R1+0x2b8], R25 ;  /* 0x0002b81901007387 */ /* 0x000fe20000100800 */
[----:B------:R-:W-:Y:S01]  /*1d2d0*/  @!P3 FMUL R19, R19, 16777216 ;  /* 0x4b8000001313b820 */ /* 0x000fe20000400000 */
[----:B------:R-:W-:-:S02]  /*1d2e0*/  @P5 FMUL R5, R5, 0.25 ;  /* 0x3e80000005055820 */ /* 0x000fc40000400000 */
[----:B------:R-:W-:Y:S01]  /*1d2f0*/  STL [R1+0x2b4], R15 ;  /* 0x0002b40f01007387 */ /* 0x000fe20000100800 */
[----:B------:R-:W-:-:S03]  /*1d300*/  @P5 FMUL R6, R6, 0.25 ;  /* 0x3e80000006065820 */ /* 0x000fc60000400000 */
[----:B------:R0:W-:Y:S01]  /*1d310*/  STL [R1+0x2b0], R14 ;  /* 0x0002b00e01007387 */ /* 0x0001e20000100800 */
[----:B------:R-:W-:-:S03]  /*1d320*/  @!P6 FMUL R5, R5, 16777216 ;  /* 0x4b8000000505e820 */ /* 0x000fc60000400000 */
[----:B------:R2:W-:Y:S01]  /*1d330*/  STL [R1+0x2a4], R12 ;  /* 0x0002a40c01007387 */ /* 0x0005e20000100800 */
[----:B------:R-:W-:-:S03]  /*1d340*/  @P5 FMUL R7, R7, 0.25 ;  /* 0x3e80000007075820 */ /* 0x000fc60000400000 */
[----:B------:R3:W-:Y:S01]  /*1d350*/  STL [R1+0x21c], R11 ;  /* 0x00021c0b01007387 */ /* 0x0007e20000100800 */
[C---:B0-----:R-:W-:Y:S01]  /*1d360*/  FMUL R14, R0.reuse, R17 ;  /* 0x00000011000e7220 */ /* 0x041fe20000400000 */
[----:B--2---:R-:W-:Y:S01]  /*1d370*/  FMUL R12, R0, R18 ;  /* 0x00000012000c7220 */ /* 0x004fe20000400000 */
[----:B------:R-:W-:Y:S01]  /*1d380*/  @P5 FMUL R8, R8, 0.25 ;  /* 0x3e80000008085820 */ /* 0x000fe20000400000 */
[----:B---3--:R-:W-:Y:S01]  /*1d390*/  FMUL R11, R0, R19 ;  /* 0x00000013000b7220 */ /* 0x008fe20000400000 */
[----:B------:R-:W-:Y:S01]  /*1d3a0*/  @!P6 FMUL R6, R6, 16777216 ;  /* 0x4b8000000606e820 */ /* 0x000fe20000400000 */
[----:B------:R-:W-:Y:S01]  /*1d3b0*/  STL [R1+0x214], R14 ;  /* 0x0002140e01007387 */ /* 0x000fe20000100800 */
[----:B------:R-:W-:Y:S01]  /*1d3c0*/  @P5 FMUL R9, R9, 0.25 ;  /* 0x3e80000009095820 */ /* 0x000fe20000400000 */
[----:B------:R-:W-:Y:S02]  /*1d3d0*/  @!P6 FMUL R7, R7, 16777216 ;  /* 0x4b8000000707e820 */ /* 0x000fe40000400000 */
[----:B------:R-:W-:Y:S01]  /*1d3e0*/  STL [R1+0x218], R12 ;  /* 0x0002180c01007387 */ /* 0x000fe20000100800 */
[----:B------:R-:W-:-:S03]  /*1d3f0*/  @!P6 FMUL R8, R8, 16777216 ;  /* 0x4b8000000808e820 */ /* 0x000fc60000400000 */
[----:B------:R-:W-:Y:S01]  /*1d400*/  STL [R1+0x210], R11 ;  /* 0x0002100b01007387 */ /* 0x000fe20000100800 */
[----:B------:R-:W-:Y:S01]  /*1d410*/  @!P6 FMUL R9, R9, 16777216 ;  /* 0x4b8000000909e820 */ /* 0x000fe20000400000 */
[----:B------:R-:W-:-:S04]  /*1d420*/  @P5 FMUL R10, R10, 0.25 ;  /* 0x3e8000000a0a5820 */ /* 0x000fc80000400000 */
[----:B------:R-:W-:Y:S01]  /*1d430*/  @!P6 FMUL R10, R10, 16777216 ;  /* 0x4b8000000a0ae820 */ /* 0x000fe20000400000 */
[----:B------:R-:W-:Y:S01]  /*1d440*/  @P5 FMUL R4, R4, 0.25 ;  /* 0x3e80000004045820 */ /* 0x000fe20000400000 */
[----:B------:R-:W-:-:S03]  /*1d450*/  @P5 FMUL R3, R3, 0.25 ;  /* 0x3e80000003035820 */ /* 0x000fc60000400000 */
[----:B------:R-:W-:Y:S01]  /*1d460*/  @!P6 FMUL R4, R4, 16777216 ;  /* 0x4b8000000404e820 */ /* 0x000fe20000400000 */
[----:B------:R-:W-:-:S03]  /*1d470*/  @!P6 FMUL R3, R3, 16777216 ;  /* 0x4b8000000303e820 */ /* 0x000fc60000400000 */
[C---:B-1----:R-:W-:Y:S01]  /*1d480*/  FMUL R4, R2.reuse, R4 ;  /* 0x0000000402047220 */ /* 0x042fe20000400000 */
[C---:B------:R-:W-:Y:S01]  /*1d490*/  FMUL R0, R2.reuse, R3 ;  /* 0x0000000302007220 */ /* 0x040fe20000400000 */
[----:B------:R-:W-:-:S04]  /*1d4a0*/  FMUL R3, R2, R5 ;  /* 0x0000000502037220 */ /* 0x000fc80000400000 */
[----:B------:R0:W-:Y:S04]  /*1d4b0*/  STL [R1+0x274], R0 ;  /* 0x0002740001007387 */ /* 0x0001e80000100800 */
[----:B------:R1:W-:Y:S01]  /*1d4c0*/  STL [R1+0x25c], R4 ;  /* 0x00025c0401007387 */ /* 0x0003e20000100800 */
[----:B0-----:R-:W-:-:S03]  /*1d4d0*/  FMUL R0, R2, R6 ;  /* 0x0000000602007220 */ /* 0x001fc60000400000 */
[----:B------:R0:W-:Y:S01]  /*1d4e0*/  STL [R1+0x268], R3 ;  /* 0x0002680301007387 */ /* 0x0001e20000100800 */
[----:B-1----:R-:W-:-:S03]  /*1d4f0*/  FMUL R4, R2, R7 ;  /* 0x0000000702047220 */ /* 0x002fc60000400000 */
[----:B------:R1:W-:Y:S01]  /*1d500*/  STL [R1+0x258], R0 ;  /* 0x0002580001007387 */ /* 0x0003e20000100800 */
[----:B0-----:R-:W-:-:S03]  /*1d510*/  FMUL R3, R2, R8 ;  /* 0x0000000802037220 */ /* 0x001fc60000400000 */
[----:B------:R-:W-:Y:S01]  /*1d520*/  STL [R1+0x20c], R4 ;  /* 0x00020c0401007387 */ /* 0x000fe20000100800 */
[----:B-1----:R-:W-:-:S03]  /*1d530*/  FMUL R0, R2, R9 ;  /* 0x0000000902007220 */ /* 0x002fc60000400000 */
[----:B------:R-:W-:Y:S04]  /*1d540*/  STL [R1+0x208], R3 ;  /* 0x0002080301007387 */ /* 0x000fe80000100800 */
[----:B------:R-:W2:Y:S04]  /*1d550*/  LDL.LU.64 R30, [R1+0x38] ;  /* 0x00003800011e7983 */ /* 0x000ea80000300a00 */
[----:B------:R0:W-:Y:S01]  /*1d560*/  STL [R1+0x204], R0 ;  /* 0x0002040001007387 */ /* 0x0001e20000100800 */
[----:B------:R-:W-:Y:S01]  /*1d570*/  FMUL R2, R2, R10 ;  /* 0x0000000a02027220 */ /* 0x000fe20000400000 */
[----:B0-----:R-:W-:-:S04]  /*1d580*/  VIADD R0, R20, 0xc0cafb0d ;  /* 0xc0cafb0d14007836 */ /* 0x001fc80000000000 */
[----:B------:R0:W-:Y:S01]  /*1d590*/  STL [R1+0x200], R2 ;  /* 0x0002000201007387 */ /* 0x0001e20000100800 */
[----:B------:R-:W-:-:S03]  /*1d5a0*/  LOP3.LUT R0, R0, 0xff800000, RZ, 0xc0, !PT ;  /* 0xff80000000007812 */ /* 0x000fc600078ec0ff */
[----:B------:R-:W3:Y:S01]  /*1d5b0*/  LDL.LU R6, [R1+0x1f8] ;  /* 0x0001f80001067983 */ /* 0x000ee20000300800 */
[----:B------:R-:W-:-:S03]  /*1d5c0*/  FSEL R23, RZ, -23, P4 ;  /* 0xc1b80000ff177808 */ /* 0x000fc60002000000 */
[----:B------:R-:W4:Y:S01]  /*1d5d0*/  LDL.LU R5, [R1+0x1fc] ;  /* 0x0001fc0001057983 */ /* 0x000f220000300800 */
[-C--:B0-----:R-:W-:Y:S02]  /*1d5e0*/  I2FP.F32.S32 R2, R0.reuse ;  /* 0x0000000000027245 */ /* 0x081fe40000201400 */
[----:B------:R-:W-:Y:S01]  /*1d5f0*/  IADD3 R0, PT, PT, R20, -R0, RZ ;  /* 0x8000000014007210 */ /* 0x000fe20007ffe0ff */
[----:B------:R-:W3:Y:S04]  /*1d600*/  LDL.LU R4, [R1+0x1e8] ;  /* 0x0001e80001047983 */ /* 0x000ee80000300800 */
[----:B------:R-:W-:Y:S01]  /*1d610*/  FADD R0, R0, -1 ;  /* 0xbf80000000007421 */ /* 0x000fe20000000000 */
[----:B------:R-:W-:-:S03]  /*1d620*/  FFMA.FTZ R3, R2, 1.1920928955078125e-07, R23 ;  /* 0x3400000002037823 */ /* 0x000fc60000010017 */
        /* <DEDUP_REMOVED lines=12> */
[----:B------:R-:W-:Y:S01]  /*1d6f0*/  FADD R89, R3, R0 ;  /* 0x0000000003597221 */ /* 0x000fe20000000000 */
[----:B------:R-:W-:Y:S02]  /*1d700*/  FSEL R3, RZ, -23, P2 ;  /* 0xc1b80000ff037808 */ /* 0x000fe40001000000 */
[----:B------:R-:W-:-:S13]  /*1d710*/  ISETP.GE.U32.AND P2, PT, R20, 0x7f800000, PT ;  /* 0x7f8000001400780c */ /* 0x000fda0003f46070 */
[----:B------:R-:W-:-:S04]  /*1d720*/  @P2 IMAD.MOV.U32 R0, RZ, RZ, 0x7f800000 ;  /* 0x7f800000ff002424 */ /* 0x000fc800078e00ff */
[----:B------:R-:W-:Y:S01]  /*1d730*/  @P2 FFMA.FTZ R89, R20, R0, +INF ;  /* 0x7f80000014592423 */ /* 0x000fe20000010000 */
[----:B------:R-:W-:-:S05]  /*1d740*/  VIADD R0, R22, 0xc0cafb0d ;  /* 0xc0cafb0d16007836 */ /* 0x000fca0000000000 */
[----:B------:R-:W-:-:S04]  /*1d750*/  LOP3.LUT R0, R0, 0xff800000, RZ, 0xc0, !PT ;  /* 0xff80000000007812 */ /* 0x000fc800078ec0ff */
[----:B------:R-:W-:Y:S01]  /*1d760*/  I2FP.F32.S32 R2, R0 ;  /* 0x0000000000027245 */ /* 0x000fe20000201400 */
[----:B------:R-:W-:-:S04]  /*1d770*/  IMAD.IADD R0, R22, 0x1, -R0 ;  /* 0x0000000116007824 */ /* 0x000fc800078e0a00 */
        /* <DEDUP_REMOVED lines=15> */
[----:B------:R-:W4:Y:S01]  /*1d870*/  LDL.LU R3, [R1+0x1ec] ;  /* 0x0001ec0001037983 */ /* 0x000f220000300800 */
[----:B------:R-:W-:-:S13]  /*1d880*/  ISETP.GE.U32.AND P2, PT, R22, 0x7f800000, PT ;  /* 0x7f8000001600780c */ /* 0x000fda0003f46070 */
[----:B------:R-:W-:-:S04]  /*1d890*/  @P2 IMAD.MOV.U32 R0, RZ, RZ, 0x7f800000 ;  /* 0x7f800000ff002424 */ /* 0x000fc800078e00ff */
[----:B------:R-:W-:Y:S01]  /*1d8a0*/  @P2 FFMA.FTZ R88, R22, R0, +INF ;  /* 0x7f80000016582423 */ /* 0x000fe20000010000 */
[----:B--2---:R-:W-:-:S04]  /*1d8b0*/  MOV R2, R31 ;  /* 0x0000001f00027202 */ /* 0x004fc80000000f00 */
[C---:B------:R-:W-:Y:S02]  /*1d8c0*/  FSETP.GT.AND P3, PT, |R2|.reuse, 8.50705917302346158658e+37, PT ;  /* 0x7e8000000200780b */ /* 0x040fe40003f64200 */
[C---:B------:R-:W-:Y:S01]  /*1d8d0*/  FSETP.GEU.AND P4, PT, |R2|.reuse, 1.175494350822287508e-38, PT ;  /* 0x008000000200780b */ /* 0x040fe20003f8e200 */
[C---:B------:R-:W-:Y:S01]  /*1d8e0*/  FMUL R18, R2.reuse, 8388608 ;  /* 0x4b00000002127820 */ /* 0x040fe20000400000 */
[----:B------:R-:W-:-:S04]  /*1d8f0*/  FSETP.GEU.AND P2, PT, R2, 1.175494350822287508e-38, PT ;  /* 0x008000000200780b */ /* 0x000fc80003f4e000 */
[----:B------:R-:W-:-:S05]  /*1d900*/  FSEL R18, R18, R2, !P2 ;  /* 0x0000000212127208 */ /* 0x000fca0005000000 */
[----:B------:R-:W-:-:S04]  /*1d910*/  @P3 FMUL R2, R2, 0.25 ;  /* 0x3e80000002023820 */ /* 0x000fc80000400000 */
[----:B------:R-:W-:-:S06]  /*1d920*/  @!P4 FMUL R2, R2, 16777216 ;  /* 0x4b8000000202c820 */ /* 0x000fcc0000400000 */
[----:B------:R-:W0:Y:S01]  /*1d930*/  MUFU.RCP R2, R2 ;  /* 0x0000000200027308 */ /* 0x000e220000001000 */
[----:B------:R-:W-:Y:S01]  /*1d940*/  @P3 FMUL R87, R87, 0.25 ;  /* 0x3e80000057573820 */ /* 0x000fe20000400000 */
[----:B------:R-:W-:Y:S01]  /*1d950*/  @P3 FMUL R86, R86, 0.25 ;  /* 0x3e80000056563820 */ /* 0x000fe20000400000 */
[----:B------:R-:W-:Y:S02]  /*1d960*/  @P3 FMUL R83, R83, 0.25 ;  /* 0x3e80000053533820 */ /* 0x000fe40000400000 */
[----:B------:R-:W-:Y:S01]  /*1d970*/  @!P4 FMUL R87, R87, 16777216 ;  /* 0x4b8000005757c820 */ /* 0x000fe20000400000 */
[----:B------:R-:W-:Y:S01]  /*1d980*/  @!P4 FMUL R86, R86, 16777216 ;  /* 0x4b8000005656c820 */ /* 0x000fe20000400000 */
[----:B------:R-:W-:Y:S01]  /*1d990*/  @P3 FMUL R82, R82, 0.25 ;  /* 0x3e80000052523820 */ /* 0x000fe20000400000 */
[----:B---3--:R-:W-:Y:S01]  /*1d9a0*/  @P3 FMUL R4, R4, 0.25 ;  /* 0x3e80000004043820 */ /* 0x008fe20000400000 */
[----:B------:R-:W-:Y:S01]  /*1d9b0*/  @!P4 FMUL R83, R83, 16777216 ;  /* 0x4b8000005353c820 */ /* 0x000fe20000400000 */
[----:B----4-:R-:W-:Y:S01]  /*1d9c0*/  @P3 FMUL R5, R5, 0.25 ;  /* 0x3e80000005053820 */ /* 0x010fe20000400000 */
[----:B------:R-:W-:Y:S01]  /*1d9d0*/  @!P4 FMUL R82, R82, 16777216 ;  /* 0x4b8000005252c820 */ /* 0x000fe20000400000 */
[----:B------:R-:W-:Y:S01]  /*1d9e0*/  @P3 FMUL R6, R6, 0.25 ;  /* 0x3e80000006063820 */ /* 0x000fe20000400000 */
[----:B------:R-:W-:Y:S01]  /*1d9f0*/  @!P4 FMUL R4, R4, 16777216 ;  /* 0x4b8000000404c820 */ /* 0x000fe20000400000 */
[C---:B0-----:R-:W-:Y:S01]  /*1da00*/  FMUL R8, R2.reuse, R87 ;  /* 0x0000005702087220 */ /* 0x041fe20000400000 */
[C---:B------:R-:W-:Y:S01]  /*1da10*/  FMUL R7, R2.reuse, R86 ;  /* 0x0000005602077220 */ /* 0x040fe20000400000 */
[----:B------:R-:W-:Y:S01]  /*1da20*/  FMUL R9, R2, R83 ;  /* 0x0000005302097220 */ /* 0x000fe20000400000 */
[----:B------:R-:W-:-:S02]  /*1da30*/  @!P4 FMUL R5, R5, 16777216 ;  /* 0x4b8000000505c820 */ /* 0x000fc40000400000 */
[----:B------:R0:W-:Y:S01]  /*1da40*/  STL [R1+0x2a8], R8 ;  /* 0x0002a80801007387 */ /* 0x0001e20000100800 */
[----:B------:R-:W-:Y:S01]  /*1da50*/  @!P4 FMUL R6, R6, 16777216 ;  /* 0x4b8000000606c820 */ /* 0x000fe20000400000 */
[C---:B------:R-:W-:Y:S02]  /*1da60*/  FMUL R4, R2.reuse, R4 ;  /* 0x0000000402047220 */ /* 0x040fe40000400000 */
[----:B------:R1:W-:Y:S01]  /*1da70*/  STL [R1+0x2a0], R7 ;  /* 0x0002a00701007387 */ /* 0x0003e20000100800 */
[----:B0-----:R-:W-:-:S03]  /*1da80*/  FMUL R8, R2, R82 ;  /* 0x0000005202087220 */ /* 0x001fc60000400000 */
[----:B------:R-:W-:Y:S04]  /*1da90*/  STL [R1+0x28c], R9 ;  /* 0x00028c0901007387 */ /* 0x000fe80000100800 */
[----:B------:R-:W-:Y:S01]  /*1daa0*/  STL [R1+0x284], R8 ;  /* 0x0002840801007387 */ /* 0x000fe20000100800 */
[----:B------:R-:W-:-:S04]  /*1dab0*/  @P3 FMUL R3, R3, 0.25 ;  /* 0x3e80000003033820 */ /* 0x000fc80000400000 */
[----:B------:R-:W-:-:S04]  /*1dac0*/  @!P4 FMUL R3, R3, 16777216 ;  /* 0x4b8000000303c820 */ /* 0x000fc80000400000 */
[C---:B-1----:R-:W-:Y:S01]  /*1dad0*/  FMUL R7, R2.reuse, R3 ;  /* 0x0000000302077220 */ /* 0x042fe20000400000 */
[C---:B------:R-:W-:Y:S01]  /*1dae0*/  FMUL R3, R2.reuse, R5 ;  /* 0x0000000502037220 */ /* 0x040fe20000400000 */
[----:B------:R-:W-:-:S03]  /*1daf0*/  FMUL R2, R2, R6 ;  /* 0x0000000602027220 */ /* 0x000fc60000400000 */
[----:B------:R0:W-:Y:S04]  /*1db00*/  STL [R1+0x190], R7 ;  /* 0x0001900701007387 */ /* 0x0001e80000100800 */
[----:B------:R1:W-:Y:S04]  /*1db10*/  STL [R1+0x16c], R4 ;  /* 0x00016c0401007387 */ /* 0x0003e80000100800 */
[----:B0-----:R-:W2:Y:S04]  /*1db20*/  LDL.LU R7, [R1+0x1f0] ;  /* 0x0001f00001077983 */ /* 0x001ea80000300800 */
[----:B------:R0:W-:Y:S04]  /*1db30*/  STL [R1+0x168], R3 ;  /* 0x0001680301007387 */ /* 0x0001e80000100800 */
[----:B------:R3:W-:Y:S04]  /*1db40*/  STL [R1+0x164], R2 ;  /* 0x0001640201007387 */ /* 0x0007e80000100800 */
[----:B------:R-:W4:Y:S04]  /*1db50*/  LDL.LU R6, [R1+0x1f4] ;  /* 0x0001f40001067983 */ /* 0x000f280000300800 */
[----:B------:R-:W4:Y:S04]  /*1db60*/  LDL.LU R5, [R1+0x1e0] ;  /* 0x0001e00001057983 */ /* 0x000f280000300800 */
[----:B-1----:R-:W4:Y:S01]  /*1db70*/  LDL.LU R4, [R1+0x1e4] ;  /* 0x0001e40001047983 */ /* 0x002f220000300800 */
[----:B------:R-:W-:-:S05]  /*1db80*/  IMAD.MOV.U32 R0, RZ, RZ, R30 ;  /* 0x000000ffff007224 */ /* 0x000fca00078e001e */
[C---:B------:R-:W-:Y:S02]  /*1db90*/  FSETP.GT.AND P4, PT, |R0|.reuse, 8.50705917302346158658e+37, PT ;  /* 0x7e8000000000780b */ /* 0x040fe40003f84200 */
[C---:B------:R-:W-:Y:S01]  /*1dba0*/  FSETP.GEU.AND P5, PT, |R0|.reuse, 1.175494350822287508e-38, PT ;  /* 0x008000000000780b */ /* 0x040fe20003fae200 */
[C---:B------:R-:W-:Y:S01]  /*1dbb0*/  FMUL R12, R0.reuse, 8388608 ;  /* 0x4b000000000c7820 */ /* 0x040fe20000400000 */
[----:B------:R-:W-:-:S04]  /*1dbc0*/  FSETP.GEU.AND P3, PT, R0, 1.175494350822287508e-38, PT ;  /* 0x008000000000780b */ /* 0x000fc80003f6e000 */
[----:B------:R-:W-:-:S05]  /*1dbd0*/  FSEL R12, R12, R0, !P3 ;  /* 0x000000000c0c7208 */ /* 0x000fca0005800000 */
[----:B------:R-:W-:-:S04]  /*1dbe0*/  @P4 FMUL R0, R0, 0.25 ;  /* 0x3e80000000004820 */ /* 0x000fc80000400000 */
[----:B------:R-:W-:Y:S01]  /*1dbf0*/  @!P5 FMUL R0, R0, 16777216 ;  /* 0x4b8000000000d820 */ /* 0x000fe20000400000 */
[----:B0-----:R-:W-:-:S05]  /*1dc00*/  IMAD.MOV.U32 R3, RZ, RZ, R85 ;  /* 0x000000ffff037224 */ /* 0x001fca00078e0055 */
[----:B------:R-:W0:Y:S01]  /*1dc10*/  MUFU.RCP R0, R0 ;  /* 0x0000000000007308 */ /* 0x000e220000001000 */
[----:B---3--:R-:W-:Y:S02]  /*1dc20*/  IMAD.MOV.U32 R2, RZ, RZ, R84 ;  /* 0x000000ffff027224 */ /* 0x008fe400078e0054 */
[----:B------:R-:W-:Y:S02]  /*1dc30*/  @P4 FMUL R3, R3, 0.25 ;  /* 0x3e80000003034820 */ /* 0x000fe40000400000 */
[----:B------:R-:W-:Y:S02]  /*1dc40*/  @P4 FMUL R2, R2, 0.25 ;  /* 0x3e80000002024820 */ /* 0x000fe40000400000 */
[----:B------:R-:W-:Y:S01]  /*1dc50*/  @!P5 FMUL R3, R3, 16777216 ;  /* 0x4b8000000303d820 */ /* 0x000fe20000400000 */
[----:B------:R-:W-:Y:S01]  /*1dc60*/  @P4 FMUL R81, R81, 0.25 ;  /* 0x3e80000051514820 */ /* 0x000fe20000400000 */
[----:B------:R-:W-:Y:S01]  /*1dc70*/  @P4 FMUL R80, R80, 0.25 ;  /* 0x3e80000050504820 */ /* 0x000fe20000400000 */
[----:B------:R-:W-:-:S02]  /*1dc80*/  @!P5 FMUL R2, R2, 16777216 ;  /* 0x4b8000000202d820 */ /* 0x000fc40000400000 */
[----:B------:R-:W-:Y:S01]  /*1dc90*/  @!P5 FMUL R81, R81, 16777216 ;  /* 0x4b8000005151d820 */ /* 0x000fe20000400000 */
[----:B------:R-:W-:Y:S01]  /*1dca0*/  @!P5 FMUL R80, R80, 16777216 ;  /* 0x4b8000005050d820 */ /* 0x000fe20000400000 */
[C---:B0-----:R-:W-:Y:S01]  /*1dcb0*/  FMUL R3, R0.reuse, R3 ;  /* 0x0000000300037220 */ /* 0x041fe20000400000 */
[C---:B------:R-:W-:Y:S01]  /*1dcc0*/  FMUL R2, R0.reuse, R2 ;  /* 0x0000000200027220 */ /* 0x040fe20000400000 */
[----:B------:R-:W-:-:S03]  /*1dcd0*/  FMUL R9, R0, R81 ;  /* 0x0000005100097220 */ /* 0x000fc60000400000 */
[----:B------:R0:W-:Y:S04]  /*1dce0*/  STL [R1+0x23c], R3 ;  /* 0x00023c0301007387 */ /* 0x0001e80000100800 */
[----:B------:R1:W-:Y:S01]  /*1dcf0*/  STL [R1+0x238], R2 ;  /* 0x0002380201007387 */ /* 0x0003e20000100800 */
[----:B0-----:R-:W-:-:S03]  /*1dd00*/  FMUL R3, R0, R80 ;  /* 0x0000005000037220 */ /* 0x001fc60000400000 */
[----:B------:R-:W-:Y:S04]  /*1dd10*/  STL [R1+0x234], R9 ;  /* 0x0002340901007387 */ /* 0x000fe80000100800 */
[----:B------:R0:W-:Y:S01]  /*1dd20*/  STL [R1+0x230], R3 ;  /* 0x0002300301007387 */ /* 0x0001e20000100800 */
[----:B------:R-:W-:Y:S02]  /*1dd30*/  FSEL R8, RZ, -23, P3 ;  /* 0xc1b80000ff087808 */ /* 0x000fe40001800000 */
[----:B------:R-:W-:Y:S02]  /*1dd40*/  FSETP.NEU.AND P3, PT, R21, RZ, PT ;  /* 0x000000ff1500720b */ /* 0x000fe40003f6d000 */
[----:B------:R-:W-:-:S11]  /*1dd50*/  LOP3.LUT R28, R28, 0xfffffffe, RZ, 0xc0, !PT ;  /* 0xfffffffe1c1c7812 */ /* 0x000fd600078ec0ff */
[----:B------:R-:W-:Y:S02]  /*1dd60*/  @P3 LOP3.LUT R28, R28, 0x1, RZ, 0xfc, !PT ;  /* 0x000000011c1c3812 */ /* 0x000fe400078efcff */
[----:B------:R-:W-:Y:S01]  /*1dd70*/  ISETP.GE.U32.AND P3, PT, R12, 0x7f800000, PT ;  /* 0x7f8000000c00780c */ /* 0x000fe20003f66070 */
[----:B--2---:R-:W-:-:S04]  /*1dd80*/  @P4 FMUL R7, R7, 0.25 ;  /* 0x3e80000007074820 */ /* 0x004fc80000400000 */
[----:B------:R-:W-:Y:S01]  /*1dd90*/  @!P5 FMUL R7, R7, 16777216 ;  /* 0x4b8000000707d820 */ /* 0x000fe20000400000 */
[----:B----4-:R-:W-:Y:S01]  /*1dda0*/  @P4 FMUL R6, R6, 0.25 ;  /* 0x3e80000006064820 */ /* 0x010fe20000400000 */
[----:B------:R-:W-:Y:S01]  /*1ddb0*/  @P4 FMUL R4, R4, 0.25 ;  /* 0x3e80000004044820 */ /* 0x000fe20000400000 */
[----:B------:R-:W-:-:S03]  /*1ddc0*/  @P4 FMUL R5, R5, 0.25 ;  /* 0x3e80000005054820 */ /* 0x000fc60000400000 */
[----:B------:R-:W-:Y:S01]  /*1ddd0*/  @!P5 FMUL R4, R4, 16777216 ;  /* 0x4b8000000404d820 */ /* 0x000fe20000400000 */
[----:B------:R-:W-:Y:S01]  /*1dde0*/  @!P5 FMUL R5, R5, 16777216 ;  /* 0x4b8000000505d820 */ /* 0x000fe20000400000 */
[----:B------:R-:W-:Y:S02]  /*1ddf0*/  @!P5 FMUL R6, R6, 16777216 ;  /* 0x4b8000000606d820 */ /* 0x000fe40000400000 */
[C---:B-1----:R-:W-:Y:S01]  /*1de00*/  FMUL R2, R0.reuse, R4 ;  /* 0x0000000400027220 */ /* 0x042fe20000400000 */
[C---:B------:R-:W-:Y:S01]  /*1de10*/  FMUL R4, R0.reuse, R5 ;  /* 0x0000000500047220 */ /* 0x040fe20000400000 */
[----:B0-----:R-:W-:-:S03]  /*1de20*/  FMUL R3, R0, R6 ;  /* 0x0000000600037220 */ /* 0x001fc60000400000 */
[----:B------:R0:W-:Y:S04]  /*1de30*/  STL [R1+0x14c], R2 ;  /* 0x00014c0201007387 */ /* 0x0001e80000100800 */
[----:B------:R-:W-:Y:S04]  /*1de40*/  STL [R1+0x148], R4 ;  /* 0x0001480401007387 */ /* 0x000fe80000100800 */
[----:B------:R-:W2:Y:S01]  /*1de50*/  LDL.LU.64 R30, [R1+0x5e0] ;  /* 0x0005e000011e7983 */ /* 0x000ea20000300a00 */
[----:B0-----:R-:W-:Y:S01]  /*1de60*/  FMUL R2, R0, R7 ;  /* 0x0000000700027220 */ /* 0x001fe20000400000 */
[----:B------:R-:W-:-:S02]  /*1de70*/  VIADD R0, R12, 0xc0cafb0d ;  /* 0xc0cafb0d0c007836 */ /* 0x000fc40000000000 */
[----:B------:R-:W-:Y:S03]  /*1de80*/  STL [R1+0x144], R3 ;  /* 0x0001440301007387 */ /* 0x000fe60000100800 */
[----:B------:R-:W-:Y:S01]  /*1de90*/  LOP3.LUT R0, R0, 0xff800000, RZ, 0xc0, !PT ;  /* 0xff80000000007812 */ /* 0x000fe200078ec0ff */
[----:B------:R0:W-:Y:S04]  /*1dea0*/  STL [R1+0x140], R2 ;  /* 0x0001400201007387 */ /* 0x0001e80000100800 */
[----:B------:R-:W3:Y:S04]  /*1deb0*/  LDL.LU R10, [R1+0x4c8] ;  /* 0x0004c800010a7983 */ /* 0x000ee80000300800 */
[----:B------:R-:W4:Y:S01]  /*1dec0*/  LDL.LU R9, [R1+0x4cc] ;  /* 0x0004cc0001097983 */ /* 0x000f220000300800 */
[----:B0-----:R-:W-:Y:S01]  /*1ded0*/  I2FP.F32.S32 R2, R0 ;  /* 0x0000000000027245 */ /* 0x001fe20000201400 */
[----:B------:R-:W-:-:S04]  /*1dee0*/  IMAD.IADD R0, R12, 0x1, -R0 ;  /* 0x000000010c007824 */ /* 0x000fc800078e0a00 */
[----:B------:R-:W-:Y:S01]  /*1def0*/  FADD R0, R0, -1 ;  /* 0xbf80000000007421 */ /* 0x000fe20000000000 */
[----:B------:R-:W-:Y:S02]  /*1df00*/  FFMA.FTZ R3, R2, 1.1920928955078125e-07, R8 ;  /* 0x3400000002037823 */ /* 0x000fe40000010008 */
[----:B------:R-:W3:Y:S01]  /*1df10*/  LDL.LU R8, [R1+0x4b8] ;  /* 0x0004b80001087983 */ /* 0x000ee20000300800 */
        /* <DEDUP_REMOVED lines=13> */
[----:B------:R-:W-:-:S04]  /*1dff0*/  @P3 IMAD.MOV.U32 R0, RZ, RZ, 0x7f800000 ;  /* 0x7f800000ff003424 */ /* 0x000fc800078e00ff */
[----:B------:R-:W-:Y:S01]  /*1e000*/  @P3 FFMA.FTZ R81, R12, R0, +INF ;  /* 0x7f8000000c513423 */ /* 0x000fe20000010000 */
[----:B------:R-:W-:-:S04]  /*1e010*/  IADD3 R0, PT, PT, R18, -0x3f3504f3, RZ ;  /* 0xc0cafb0d12007810 */ /* 0x000fc80007ffe0ff */
[----:B------:R-:W-:-:S04]  /*1e020*/  LOP3.LUT R0, R0, 0xff800000, RZ, 0xc0, !PT ;  /* 0xff80000000007812 */ /* 0x000fc800078ec0ff */
[----:B------:R-:W-:Y:S01]  /*1e030*/  I2FP.F32.S32 R2, R0 ;  /* 0x0000000000027245 */ /* 0x000fe20000201400 */
[----:B------:R-:W-:Y:S01]  /*1e040*/  IMAD.IADD R0, R18, 0x1, -R0 ;  /* 0x0000000112007824 */ /* 0x000fe200078e0a00 */
[----:B------:R-:W-:-:S03]  /*1e050*/  FSEL R3, RZ, -23, P2 ;  /* 0xc1b80000ff037808 */ /* 0x000fc60001000000 */
[----:B------:R-:W-:Y:S02]  /*1e060*/  FADD R0, R0, -1 ;  /* 0xbf80000000007421 */ /* 0x000fe40000000000 */
[----:B------:R-:W-:Y:S02]  /*1e070*/  FFMA.FTZ R3, R2, 1.1920928955078125e-07, R3 ;  /* 0x3400000002037823 */ /* 0x000fe40000010003 */
        /* <DEDUP_REMOVED lines=15> */
[----:B------:R-:W-:Y:S02]  /*1e170*/  @P2 FFMA.FTZ R79, R18, R0, +INF ;  /* 0x7f800000124f2423 */ /* 0x000fe40000010000 */
[----:B------:R-:W4:Y:S04]  /*1e180*/  LDL.LU R0, [R1+0x4bc] ;  /* 0x0004bc0001007983 */ /* 0x000f280000300800 */
[----:B------:R-:W4:Y:S04]  /*1e190*/  LDL.LU R4, [R1+0x4a8] ;  /* 0x0004a80001047983 */ /* 0x000f280000300800 */
[----:B------:R-:W4:Y:S04]  /*1e1a0*/  LDL.LU R5, [R1+0x4ac] ;  /* 0x0004ac0001057983 */ /* 0x000f280000300800 */
[----:B------:R-:W4:Y:S04]  /*1e1b0*/  LDL.LU R6, [R1+0x498] ;  /* 0x0004980001067983 */ /* 0x000f280000300800 */
[----:B------:R-:W4:Y:S01]  /*1e1c0*/  LDL.LU R7, [R1+0x49c] ;  /* 0x00049c0001077983 */ /* 0x000f220000300800 */
[----:B--2---:R-:W-:-:S05]  /*1e1d0*/  IMAD.MOV.U32 R2, RZ, RZ, R31 ;  /* 0x000000ffff027224 */ /* 0x004fca00078e001f */
        /* <DEDUP_REMOVED lines=8> */
[----:B---3--:R-:W-:Y:S01]  /*1e260*/  @P3 FMUL R8, R8, 0.25 ;  /* 0x3e80000008083820 */ /* 0x008fe20000400000 */
[----:B----4-:R-:W-:Y:S01]  /*1e270*/  @P3 FMUL R9, R9, 0.25 ;  /* 0x3e80000009093820 */ /* 0x010fe20000400000 */
[----:B------:R-:W-:Y:S02]  /*1e280*/  @P3 FMUL R10, R10, 0.25 ;  /* 0x3e8000000a0a3820 */ /* 0x000fe40000400000 */
[----:B------:R-:W-:Y:S01]  /*1e290*/  @!P4 FMUL R8, R8, 16777216 ;  /* 0x4b8000000808c820 */ /* 0x000fe20000400000 */
[----:B------:R-:W-:Y:S01]  /*1e2a0*/  @!P4 FMUL R9, R9, 16777216 ;  /* 0x4b8000000909c820 */ /* 0x000fe20000400000 */
[----:B------:R-:W-:Y:S01]  /*1e2b0*/  @!P4 FMUL R10, R10, 16777216 ;  /* 0x4b8000000a0ac820 */ /* 0x000fe20000400000 */
[----:B------:R-:W-:Y:S01]  /*1e2c0*/  @P3 FMUL R0, R0, 0.25 ;  /* 0x3e80000000003820 */ /* 0x000fe20000400000 */
[----:B------:R-:W-:Y:S01]  /*1e2d0*/  @P3 FMUL R4, R4, 0.25 ;  /* 0x3e80000004043820 */ /* 0x000fe20000400000 */
[----:B------:R-:W-:Y:S01]  /*1e2e0*/  @P3 FMUL R5, R5, 0.25 ;  /* 0x3e80000005053820 */ /* 0x000fe20000400000 */
[----:B------:R-:W-:Y:S01]  /*1e2f0*/  @P3 FMUL R6, R6, 0.25 ;  /* 0x3e80000006063820 */ /* 0x000fe20000400000 */
[----:B------:R-:W-:-:S03]  /*1e300*/  @P3 FMUL R7, R7, 0.25 ;  /* 0x3e80000007073820 */ /* 0x000fc60000400000 */
[----:B------:R-:W-:Y:S01]  /*1e310*/  @!P4 FMUL R6, R6, 16777216 ;  /* 0x4b8000000606c820 */ /* 0x000fe20000400000 */
[----:B------:R-:W-:Y:S01]  /*1e320*/  @!P4 FMUL R5, R5, 16777216 ;  /* 0x4b8000000505c820 */ /* 0x000fe20000400000 */
[----:B------:R-:W-:Y:S01]  /*1e330*/  @!P4 FMUL R7, R7, 16777216 ;  /* 0x4b8000000707c820 */ /* 0x000fe20000400000 */
[----:B------:R-:W-:Y:S01]  /*1e340*/  @!P4 FMUL R4, R4, 16777216 ;  /* 0x4b8000000404c820 */ /* 0x000fe20000400000 */
[----:B------:R-:W-:Y:S02]  /*1e350*/  @!P4 FMUL R0, R0, 16777216 ;  /* 0x4b8000000000c820 */ /* 0x000fe40000400000 */
[C---:B0-----:R-:W-:Y:S01]  /*1e360*/  FMUL R11, R2.reuse, R7 ;  /* 0x00000007020b7220 */ /* 0x041fe20000400000 */
[C---:B------:R-:W-:Y:S01]  /*1e370*/  FMUL R7, R2.reuse, R6 ;  /* 0x0000000602077220 */ /* 0x040fe20000400000 */
[C---:B------:R-:W-:Y:S01]  /*1e380*/  FMUL R6, R2.reuse, R5 ;  /* 0x0000000502067220 */ /* 0x040fe20000400000 */
[C---:B------:R-:W-:Y:S01]  /*1e390*/  FMUL R4, R2.reuse, R4 ;  /* 0x0000000402047220 */ /* 0x040fe20000400000 */
[C---:B------:R-:W-:Y:S01]  /*1e3a0*/  FMUL R5, R2.reuse, R0 ;  /* 0x0000000002057220 */ /* 0x040fe20000400000 */
[----:B------:R-:W-:Y:S01]  /*1e3b0*/  STL [R1+0x228], R11 ;  /* 0x0002280b01007387 */ /* 0x000fe20000100800 */
[----:B------:R-:W-:-:S03]  /*1e3c0*/  FMUL R0, R2, R8 ;  /* 0x0000000802007220 */ /* 0x000fc60000400000 */
[----:B------:R-:W-:Y:S04]  /*1e3d0*/  STL [R1+0x224], R7 ;  /* 0x0002240701007387 */ /* 0x000fe80000100800 */
[----:B------:R-:W-:Y:S04]  /*1e3e0*/  STL [R1+0x220], R6 ;  /* 0x0002200601007387 */ /* 0x000fe80000100800 */
[----:B------:R0:W-:Y:S04]  /*1e3f0*/  STL [R1+0x1fc], R4 ;  /* 0x0001fc0401007387 */ /* 0x0001e80000100800 */
[----:B------:R-:W-:Y:S01]  /*1e400*/  STL [R1+0x12c], R5 ;  /* 0x00012c0501007387 */ /* 0x000fe20000100800 */
[C---:B0-----:R-:W-:Y:S01]  /*1e410*/  FMUL R4, R2.reuse, R9 ;  /* 0x0000000902047220 */ /* 0x041fe20000400000 */
[----:B------:R-:W-:-:S02]  /*1e420*/  FMUL R2, R2, R10 ;  /* 0x0000000a02027220 */ /* 0x000fc40000400000 */
[----:B------:R0:W-:Y:S04]  /*1e430*/  STL [R1+0x128], R0 ;  /* 0x0001280001007387 */ /* 0x0001e80000100800 */
[----:B0-----:R-:W2:Y:S04]  /*1e440*/  LDL.LU R0, [R1+0x4c0] ;  /* 0x0004c00001007983 */ /* 0x001ea80000300800 */
[----:B------:R-:W-:Y:S04]  /*1e450*/  STL [R1+0x124], R4 ;  /* 0x0001240401007387 */ /* 0x000fe80000100800 */
[----:B------:R0:W-:Y:S04]  /*1e460*/  STL [R1+0x120], R2 ;  /* 0x0001200201007387 */ /* 0x0001e80000100800 */
[----:B0-----:R-:W3:Y:S04]  /*1e470*/  LDL.LU R2, [R1+0x4c4] ;  /* 0x0004c40001027983 */ /* 0x001ee80000300800 */
[----:B------:R-:W4:Y:S04]  /*1e480*/  LDL.LU R4, [R1+0x4b0] ;  /* 0x0004b00001047983 */ /* 0x000f280000300800 */
[----:B------:R-:W4:Y:S04]  /*1e490*/  LDL.LU R5, [R1+0x4b4] ;  /* 0x0004b40001057983 */ /* 0x000f280000300800 */
[----:B------:R-:W4:Y:S04]  /*1e4a0*/  LDL.LU R6, [R1+0x4a0] ;  /* 0x0004a00001067983 */ /* 0x000f280000300800 */
[----:B------:R-:W4:Y:S04]  /*1e4b0*/  LDL.LU R7, [R1+0x4a4] ;  /* 0x0004a40001077983 */ /* 0x000f280000300800 */
[----:B------:R-:W4:Y:S04]  /*1e4c0*/  LDL.LU R8, [R1+0x490] ;  /* 0x0004900001087983 */ /* 0x000f280000300800 */
[----:B------:R-:W4:Y:S01]  /*1e4d0*/  LDL.LU R9, [R1+0x494] ;  /* 0x0004940001097983 */ /* 0x000f220000300800 */
[----:B------:R-:W-:Y:S01]  /*1e4e0*/  FSETP.NEU.AND P4, PT, R24, RZ, PT ;  /* 0x000000ff1800720b */ /* 0x000fe20003f8d000 */
[----:B------:R-:W-:Y:S01]  /*1e4f0*/  IMAD.MOV.U32 R3, RZ, RZ, R30 ;  /* 0x000000ffff037224 */ /* 0x000fe200078e001e */
[----:B------:R-:W-:-:S04]  /*1e500*/  LOP3.LUT R28, R28, 0xffdfffff, RZ, 0xc0, !PT ;  /* 0xffdfffff1c1c7812 */ /* 0x000fc800078ec0ff */
[----:B------:R-:W-:-:S07]  /*1e510*/  FSETP.GEU.AND P5, PT, |R3|, 1.175494350822287508e-38, PT ;  /* 0x008000000300780b */ /* 0x000fce0003fae200 */
[----:B------:R-:W-:Y:S02]  /*1e520*/  @P4 LOP3.LUT R28, R28, 0x200000, RZ, 0xfc, !PT ;  /* 0x002000001c1c4812 */ /* 0x000fe400078efcff */
[C---:B------:R-:W-:Y:S01]  /*1e530*/  FSETP.GT.AND P4, PT, |R3|.reuse, 8.50705917302346158658e+37, PT ;  /* 0x7e8000000300780b */ /* 0x040fe20003f84200 */
[C---:B------:R-:W-:Y:S01]  /*1e540*/  FMUL R11, R3.reuse, 8388608 ;  /* 0x4b000000030b7820 */ /* 0x040fe20000400000 */
[----:B------:R-:W-:-:S04]  /*1e550*/  FSETP.GEU.AND P3, PT, R3, 1.175494350822287508e-38, PT ;  /* 0x008000000300780b */ /* 0x000fc80003f6e000 */
[----:B------:R-:W-:-:S07]  /*1e560*/  FSEL R11, R11, R3, !P3 ;  /* 0x000000030b0b7208 */ /* 0x000fce0005800000 */
[----:B------:R-:W-:-:S04]  /*1e570*/  @P4 FMUL R3, R3, 0.25 ;  /* 0x3e80000003034820 */ /* 0x000fc80000400000 */
[----:B------:R-:W-:-:S06]  /*1e580*/  @!P5 FMUL R3, R3, 16777216 ;  /* 0x4b8000000303d820 */ /* 0x000fcc0000400000 */
[----:B------:R-:W0:Y:S01]  /*1e590*/  MUFU.RCP R3, R3 ;  /* 0x0000000300037308 */ /* 0x000e220000001000 */
[----:B------:R-:W-:Y:S02]  /*1e5a0*/  FSEL R10, RZ, -23, P3 ;  /* 0xc1b80000ff0a7808 */ /* 0x000fe40001800000 */
[----:B------:R-:W-:Y:S02]  /*1e5b0*/  FSETP.NEU.AND P3, PT, R20, RZ, PT ;  /* 0x000000ff1400720b */ /* 0x000fe40003f6d000 */
[----:B------:R-:W-:-:S11]  /*1e5c0*/  LOP3.LUT R28, R28, 0xfff7ffff, RZ, 0xc0, !PT ;  /* 0xfff7ffff1c1c7812 */ /* 0x000fd600078ec0ff */
[----:B------:R-:W-:Y:S02]  /*1e5d0*/  @P3 LOP3.LUT R28, R28, 0x80000, RZ, 0xfc, !PT ;  /* 0x000800001c1c3812 */ /* 0x000fe400078efcff */
[----:B------:R-:W-:Y:S01]  /*1e5e0*/  ISETP.GE.U32.AND P3, PT, R11, 0x7f800000, PT ;  /* 0x7f8000000b00780c */ /* 0x000fe20003f66070 */
        /* <DEDUP_REMOVED lines=13> */
[----:B------:R-:W-:Y:S01]  /*1e6c0*/  @!P5 FMUL R5, R5, 16777216 ;  /* 0x4b8000000505d820 */ /* 0x000fe20000400000 */
[----:B------:R-:W-:Y:S01]  /*1e6d0*/  @!P5 FMUL R4, R4, 16777216 ;  /* 0x4b8000000404d820 */ /* 0x000fe20000400000 */
[C---:B0-----:R-:W-:Y:S01]  /*1e6e0*/  FMUL R14, R3.reuse, R9 ;  /* 0x00000009030e7220 */ /* 0x041fe20000400000 */
[C---:B------:R-:W-:Y:S01]  /*1e6f0*/  FMUL R9, R3.reuse, R8 ;  /* 0x0000000803097220 */ /* 0x040fe20000400000 */
[----:B------:R-:W-:Y:S01]  /*1e700*/  @!P5 FMUL R2, R2, 16777216 ;  /* 0x4b8000000202d820 */ /* 0x000fe20000400000 */
[C---:B------:R-:W-:Y:S01]  /*1e710*/  FMUL R8, R3.reuse, R7 ;  /* 0x0000000703087220 */ /* 0x040fe20000400000 */
[C---:B------:R-:W-:Y:S01]  /*1e720*/  FMUL R7, R3.reuse, R6 ;  /* 0x0000000603077220 */ /* 0x040fe20000400000 */
[C---:B------:R-:W-:Y:S01]  /*1e730*/  FMUL R6, R3.reuse, R5 ;  /* 0x0000000503067220 */ /* 0x040fe20000400000 */
[C---:B------:R-:W-:Y:S01]  /*1e740*/  FMUL R5, R3.reuse, R4 ;  /* 0x0000000403057220 */ /* 0x040fe20000400000 */
[C---:B------:R-:W-:Y:S01]  /*1e750*/  FMUL R4, R3.reuse, R2 ;  /* 0x0000000203047220 */ /* 0x040fe20000400000 */
[----:B------:R-:W-:Y:S01]  /*1e760*/  FMUL R2, R3, R0 ;  /* 0x0000000003027220 */ /* 0x000fe20000400000 */
[----:B------:R-:W-:Y:S01]  /*1e770*/  STL [R1+0x1f4], R14 ;  /* 0x0001f40e01007387 */ /* 0x000fe20000100800 */
[----:B------:R-:W-:-:S03]  /*1e780*/  VIADD R0, R11, 0xc0cafb0d ;  /* 0xc0cafb0d0b007836 */ /* 0x000fc60000000000 */
[----:B------:R-:W-:Y:S04]  /*1e790*/  STL [R1+0x1f0], R9 ;  /* 0x0001f00901007387 */ /* 0x000fe80000100800 */
[----:B------:R-:W-:Y:S01]  /*1e7a0*/  STL [R1+0x1ec], R8 ;  /* 0x0001ec0801007387 */ /* 0x000fe20000100800 */
[----:B------:R-:W-:-:S03]  /*1e7b0*/  LOP3.LUT R0, R0, 0xff800000, RZ, 0xc0, !PT ;  /* 0xff80000000007812 */ /* 0x000fc600078ec0ff */
[----:B------:R-:W-:Y:S04]  /*1e7c0*/  STL [R1+0x1e8], R7 ;  /* 0x0001e80701007387 */ /* 0x000fe80000100800 */
[----:B------:R-:W-:Y:S04]  /*1e7d0*/  STL [R1+0xf4], R6 ;  /* 0x0000f40601007387 */ /* 0x000fe80000100800 */
[----:B------:R-:W-:Y:S04]  /*1e7e0*/  STL [R1+0xec], R5 ;  /* 0x0000ec0501007387 */ /* 0x000fe80000100800 */
[----:B------:R-:W2:Y:S04]  /*1e7f0*/  LDL.LU.64 R30, [R1+0x5e8] ;  /* 0x0005e800011e7983 */ /* 0x000ea80000300a00 */
[----:B------:R-:W-:Y:S04]  /*1e800*/  STL [R1+0xf0], R4 ;  /* 0x0000f00401007387 */ /* 0x000fe80000100800 */
[----:B------:R0:W-:Y:S02]  /*1e810*/  STL [R1+0xe8], R2 ;  /* 0x0000e80201007387 */ /* 0x0001e40000100800 */
[----:B0-----:R-:W-:-:S02]  /*1e820*/  I2FP.F32.S32 R2, R0 ;  /* 0x0000000000027245 */ /* 0x001fc40000201400 */
[----:B------:R-:W-:-:S05]  /*1e830*/  IADD3 R0, PT, PT, R11, -R0, RZ ;  /* 0x800000000b007210 */ /* 0x000fca0007ffe0ff */
        /* <DEDUP_REMOVED lines=17> */
[----:B------:R-:W-:-:S05]  /*1e950*/  VIADD R0, R15, 0xc0cafb0d ;  /* 0xc0cafb0d0f007836 */ /* 0x000fca0000000000 */
        /* <DEDUP_REMOVED lines=20> */
[----:B------:R-:W4:Y:S04]  /*1eaa0*/  LDL.LU R4, [R1+0x50c] ;  /* 0x00050c0001047983 */ /* 0x000f280000300800 */
[----:B------:R-:W4:Y:S04]  /*1eab0*/  LDL.LU R5, [R1+0x4f8] ;  /* 0x0004f80001057983 */ /* 0x000f280000300800 */
[----:B------:R-:W4:Y:S04]  /*1eac0*/  LDL.LU R6, [R1+0x4fc] ;  /* 0x0004fc0001067983 */ /* 0x000f280000300800 */
[----:B------:R-:W4:Y:S04]  /*1ead0*/  LDL.LU R7, [R1+0x4e8] ;  /* 0x0004e80001077983 */ /* 0x000f280000300800 */
[----:B------:R-:W4:Y:S04]  /*1eae0*/  LDL.LU R8, [R1+0x4ec] ;  /* 0x0004ec0001087983 */ /* 0x000f280000300800 */
[----:B------:R-:W4:Y:S04]  /*1eaf0*/  LDL.LU R9, [R1+0x4d8] ;  /* 0x0004d80001097983 */ /* 0x000f280000300800 */
        /* <DEDUP_REMOVED lines=15> */
[----:B------:R-:W-:Y:S01]  /*1ebf0*/  @P3 FMUL R5, R5, 0.25 ;  /* 0x3e80000005053820 */ /* 0x000fe20000400000 */
        /* <DEDUP_REMOVED lines=13> */
[----:B------:R-:W-:Y:S01]  /*1ecd0*/  FMUL R8, R2, R8 ;  /* 0x0000000802087220 */ /* 0x000fe20000400000 */
[----:B------:R-:W-:Y:S01]  /*1ece0*/  @!P4 FMUL R4, R4, 16777216 ;  /* 0x4b8000000404c820 */ /* 0x000fe20000400000 */
[C---:B------:R-:W-:Y:S01]  /*1ecf0*/  FMUL R7, R2.reuse, R7 ;  /* 0x0000000702077220 */ /* 0x040fe20000400000 */
[----:B------:R-:W-:Y:S01]  /*1ed00*/  @!P4 FMUL R3, R3, 16777216 ;  /* 0x4b8000000303c820 */ /* 0x000fe20000400000 */
[C---:B------:R-:W-:Y:S01]  /*1ed10*/  FMUL R6, R2.reuse, R6 ;  /* 0x0000000602067220 */ /* 0x040fe20000400000 */
[----:B------:R-:W-:Y:S01]  /*1ed20*/  STL [R1+0x15c], R10 ;  /* 0x00015c0a01007387 */ /* 0x000fe20000100800 */
[C---:B------:R-:W-:Y:S01]  /*1ed30*/  FMUL R5, R2.reuse, R5 ;  /* 0x0000000502057220 */ /* 0x040fe20000400000 */
[----:B------:R-:W-:-:S02]  /*1ed40*/  FMUL R4, R2, R4 ;  /* 0x0000000402047220 */ /* 0x000fc40000400000 */
[----:B------:R-:W-:Y:S01]  /*1ed50*/  STL [R1+0x158], R9 ;  /* 0x0001580901007387 */ /* 0x000fe20000100800 */
[----:B------:R-:W-:-:S03]  /*1ed60*/  FMUL R3, R2, R3 ;  /* 0x0000000302037220 */ /* 0x000fc60000400000 */
[----:B------:R-:W-:Y:S04]  /*1ed70*/  STL [R1+0x154], R8 ;  /* 0x0001540801007387 */ /* 0x000fe80000100800 */
[----:B------:R-:W-:Y:S04]  /*1ed80*/  STL [R1+0x150], R7 ;  /* 0x0001500701007387 */ /* 0x000fe80000100800 */
[----:B------:R-:W-:Y:S04]  /*1ed90*/  STL [R1+0xd0], R6 ;  /* 0x0000d00601007387 */ /* 0x000fe80000100800 */
[----:B------:R-:W-:Y:S04]  /*1eda0*/  STL [R1+0xcc], R5 ;  /* 0x0000cc0501007387 */ /* 0x000fe80000100800 */
[----:B------:R-:W2:Y:S04]  /*1edb0*/  LDL.LU R2, [R1+0x500] ;  /* 0x0005000001027983 */ /* 0x000ea80000300800 */
        /* <DEDUP_REMOVED lines=27> */
[----:B------:R-:W-:-:S04]  /*1ef70*/  @!P5 FMUL R2, R2, 16777216 ;  /* 0x4b8000000202d820 */ /* 0x000fc80000400000 */
[----:B0-----:R-:W-:Y:S01]  /*1ef80*/  FMUL R2, R0, R2 ;  /* 0x0000000200027220 */ /* 0x001fe20000400000 */
        /* <DEDUP_REMOVED lines=13> */
[----:B------:R-:W-:Y:S01]  /*1f060*/  @!P5 FMUL R3, R3, 16777216 ;  /* 0x4b8000000303d820 */ /* 0x000fe20000400000 */
[C---:B------:R-:W-:Y:S01]  /*1f070*/  FMUL R9, R0.reuse, R9 ;  /* 0x0000000900097220 */ /* 0x040fe20000400000 */
        /* <DEDUP_REMOVED lines=17> */
[----:B0-----:R-:W-:Y:S01]  /*1f190*/  I2FP.F32.S32 R2, R0 ;  /* 0x0000000000027245 */ /* 0x001fe20000201400 */
        /* <DEDUP_REMOVED lines=47> */
[----:B------:R-:W-:-:S05]  /*1f490*/  @P2 MOV R0, 0x7f800000 ;  /* 0x7f80000000002802 */ /* 0x000fca0000000f00 */
[----:B------:R-:W-:Y:S01]  /*1f4a0*/  @P2 FFMA.FTZ R68, R17, R0, +INF ;  /* 0x7f80000011442423 */ /* 0x000fe20000010000 */
        /* <DEDUP_REMOVED lines=139> */
[----:B------:R-:W3:Y:S02]  /*1fd60*/  LDL.LU R2, [R1+0x578] ;  /* 0x0005780001027983 */ /* 0x000ee40000300800 */
[----:B------:R-:W-:Y:S02]  /*1fd70*/  FADD R22, R3, R0 ;  /* 0x0000000003167221 */ /* 0x000fe40000000000 */
        /* <DEDUP_REMOVED lines=31> */
[C---:B0-----:R-:W-:Y:S01]  /*1ff70*/  FMUL R10, R5.reuse, R10 ;  /* 0x0000000a050a7220 */ /* 0x041fe20000400000 */
[C---:B------:R-:W-:Y:S01]  /*1ff80*/  FMUL R11, R5.reuse, R11 ;  /* 0x0000000b050b7220 */ /* 0x040fe20000400000 */
[----:B------:R-:W-:Y:S01]  /*1ff90*/  @P3 FMUL R4, R4, 0.25 ;  /* 0x3e80000004043820 */ /* 0x000fe20000400000 */
[C---:B------:R-:W-:Y:S01]  /*1ffa0*/  FMUL R8, R5.reuse, R8 ;  /* 0x0000000805087220 */ /* 0x040fe20000400000 */
[C---:B------:R-:W-:Y:S01]  /*1ffb0*/  FMUL R7, R5.reuse, R7 ;  /* 0x0000000705077220 */ /* 0x040fe20000400000 */
[----:B------:R-:W-:Y:S01]  /*1ffc0*/  @!P4 FMUL R2, R2, 16777216 ;  /* 0x4b8000000202c820 */ /* 0x000fe20000400000 */
[----:B------:R-:W-:Y:S01]  /*1ffd0*/  FMUL R6, R5, R6 ;  /* 0x0000000605067220 */ /* 0x000fe20000400000 */
[----:B------:R-:W-:Y:S01]  /*1ffe0*/  @!P4 FMUL R3, R3, 16777216 ;  /* 0x4b8000000303c820 */ /* 0x000fe20000400000 */
[----:B------:R-:W-:Y:S01]  /*1fff0*/  STL [R1+0xc0], R11 ;  /* 0x0000c00b01007387 */ /* 0x000fe20000100800 */
[----:B------:R-:W-:-:S03]  /*20000*/  @!P4 FMUL R4, R4, 16777216 ;  /* 0x4b8000000404c820 */ /* 0x000fc60000400000 */
[----:B------:R-:W-:Y:S01]  /*20010*/  STL [R1+0xbc], R10 ;  /* 0x0000bc0a01007387 */ /* 0x000fe20000100800 */
[----:B------:R-:W-:-:S03]  /*20020*/  FMUL R94, R5, R2 ;  /* 0x00000002055e7220 */ /* 0x000fc60000400000 */
[----:B------:R-:W-:Y:S01]  /*20030*/  STL [R1+0xb8], R8 ;  /* 0x0000b80801007387 */ /* 0x000fe20000100800 */
[----:B------:R-:W-:-:S03]  /*20040*/  FMUL R120, R5, R3 ;  /* 0x0000000305787220 */ /* 0x000fc60000400000 */
[----:B------:R-:W-:Y:S01]  /*20050*/  STL [R1+0xb0], R7 ;  /* 0x0000b00701007387 */ /* 0x000fe20000100800 */
[----:B------:R-:W-:-:S03]  /*20060*/  FMUL R95, R5, R4 ;  /* 0x00000004055f7220 */ /* 0x000fc60000400000 */
[----:B------:R0:W-:Y:S04]  /*20070*/  STL [R1+0x10], R6 ;  /* 0x0000100601007387 */ /* 0x0001e80000100800 */
[----:B------:R-:W2:Y:S04]  /*20080*/  LDL.LU R2, [R1+0x570] ;  /* 0x0005700001027983 */ /* 0x000ea80000300800 */
[----:B------:R-:W3:Y:S04]  /*20090*/  LDL.LU R3, [R1+0x574] ;  /* 0x0005740001037983 */ /* 0x000ee80000300800 */
[----:B------:R-:W4:Y:S04]  /*200a0*/  LDL.LU R4, [R1+0x560] ;  /* 0x0005600001047983 */ /* 0x000f280000300800 */
[----:B------:R-:W4:Y:S04]  /*200b0*/  LDL.LU R5, [R1+0x564] ;  /* 0x0005640001057983 */ /* 0x000f280000300800 */
[----:B0-----:R-:W4:Y:S04]  /*200c0*/  LDL.LU R6, [R1+0x550] ;  /* 0x0005500001067983 */ /* 0x001f280000300800 */
        /* <DEDUP_REMOVED lines=20> */
[----:B--2---:R-:W-:Y:S01]  /*20210*/  @P4 FMUL R2, R2, 0.25 ;  /* 0x3e80000002024820 */ /* 0x004fe20000400000 */
        /* <DEDUP_REMOVED lines=17> */
[C---:B------:R-:W-:Y:S01]  /*20330*/  FMUL R7, R0.reuse, R7 ;  /* 0x0000000700077220 */ /* 0x040fe20000400000 */
[C---:B------:R-:W-:Y:S01]  /*20340*/  FMUL R6, R0.reuse, R6 ;  /* 0x0000000600067220 */ /* 0x040fe20000400000 */
[C---:B------:R-:W-:Y:S01]  /*20350*/  FMUL R92, R0.reuse, R5 ;  /* 0x00000005005c7220 */ /* 0x040fe20000400000 */
[C---:B------:R-:W-:Y:S01]  /*20360*/  FMUL R91, R0.reuse, R4 ;  /* 0x00000004005b7220 */ /* 0x040fe20000400000 */
[C---:B------:R-:W-:Y:S01]  /*20370*/  FMUL R87, R0.reuse, R3 ;  /* 0x0000000300577220 */ /* 0x040fe20000400000 */
[----:B------:R-:W-:Y:S01]  /*20380*/  FMUL R86, R0, R2 ;  /* 0x0000000200567220 */ /* 0x000fe20000400000 */
[----:B------:R-:W-:-:S05]  /*20390*/  VIADD R0, R11, 0xc0cafb0d ;  /* 0xc0cafb0d0b007836 */ /* 0x000fca0000000000 */
[----:B------:R-:W-:-:S04]  /*203a0*/  LOP3.LUT R0, R0, 0xff800000, RZ, 0xc0, !PT ;  /* 0xff80000000007812 */ /* 0x000fc800078ec0ff */
[-C--:B------:R-:W-:Y:S02]  /*203b0*/  I2FP.F32.S32 R2, R0.reuse ;  /* 0x0000000000027245 */ /* 0x080fe40000201400 */
        /* <DEDUP_REMOVED lines=28> */
[C---:B------:R-:W-:Y:S01]  /*20580*/  FFMA.FTZ R2, R0.reuse, R2, 0.20512372255325317383 ;  /* 0x3e520bf400027423 */ /* 0x040fe20000010002 */
[----:B------:R-:W-:Y:S03]  /*20590*/  STL [R1+0x98], R10 ;  /* 0x0000980a01007387 */ /* 0x000fe60000100800 */
[C---:B------:R-:W-:Y:S01]  /*205a0*/  FFMA.FTZ R2, R0.reuse, R2, -0.24046532809734344482 ;  /* 0xbe763c8b00027423 */ /* 0x040fe20000010002 */
[----:B------:R-:W-:Y:S03]  /*205b0*/  STL [R1+0x94], R8 ;  /* 0x0000940801007387 */ /* 0x000fe60000100800 */
[C---:B------:R-:W-:Y:S01]  /*205c0*/  FFMA.FTZ R2, R0.reuse, R2, 0.28857114911079406738 ;  /* 0x3e93bf9900027423 */ /* 0x040fe20000010002 */
[----:B------:R-:W2:Y:S03]  /*205d0*/  LDL.LU.64 R30, [R1+0x600] ;  /* 0x00060000011e7983 */ /* 0x000ea60000300a00 */
[----:B------:R-:W-:-:S04]  /*205e0*/  FFMA.FTZ R2, R0, R2, -0.36067417263984680176 ;  /* 0xbeb8aa4900027423 */ /* 0x000fc80000010002 */
[----:B------:R-:W-:-:S04]  /*205f0*/  FFMA.FTZ R2, R0, R2, 0.48089820146560668945 ;  /* 0x3ef6384a00027423 */ /* 0x000fc80000010002 */
[----:B------:R-:W-:-:S04]  /*20600*/  FFMA.FTZ R2, R0, R2, -0.72134751081466674805 ;  /* 0xbf38aa3b00027423 */ /* 0x000fc80000010002 */
[----:B------:R-:W-:-:S04]  /*20610*/  FMUL R2, R0, R2 ;  /* 0x0000000200027220 */ /* 0x000fc80000400000 */
[C---:B------:R-:W-:Y:S01]  /*20620*/  FMUL R2, R0.reuse, R2 ;  /* 0x0000000200027220 */ /* 0x040fe20000400000 */
[----:B------:R-:W-:Y:S03]  /*20630*/  STL [R1+0x90], R7 ;  /* 0x0000900701007387 */ /* 0x000fe60000100800 */
[----:B------:R-:W-:Y:S01]  /*20640*/  FFMA.FTZ R0, R0, 1.4426950216293334961, R2 ;  /* 0x3fb8aa3b00007823 */ /* 0x000fe20000010002 */
[----:B------:R0:W-:Y:S03]  /*20650*/  STL [R1+0x8c], R6 ;  /* 0x00008c0601007387 */ /* 0x0001e60000100800 */
[----:B------:R-:W-:Y:S02]  /*20660*/  FADD R20, R3, R0 ;  /* 0x0000000003147221 */ /* 0x000fe40000000000 */
[----:B------:R-:W3:Y:S04]  /*20670*/  LDL.LU R3, [R1+0x588] ;  /* 0x0005880001037983 */ /* 0x000ee80000300800 */
[----:B------:R-:W4:Y:S04]  /*20680*/  LDL.LU R4, [R1+0x58c] ;  /* 0x00058c0001047983 */ /* 0x000f280000300800 */
[----:B------:R-:W4:Y:S04]  /*20690*/  LDL.LU R5, [R1+0x478] ;  /* 0x0004780001057983 */ /* 0x000f280000300800 */
[----:B0-----:R-:W4:Y:S04]  /*206a0*/  LDL.LU R6, [R1+0x47c] ;  /* 0x00047c0001067983 */ /* 0x001f280000300800 */
        /* <DEDUP_REMOVED lines=27> */
[----:B------:R-:W-:Y:S01]  /*20860*/  @P3 FMUL R6, R6, 0.25 ;  /* 0x3e80000006063820 */ /* 0x000fe20000400000 */
[C---:B0-----:R-:W-:Y:S01]  /*20870*/  FMUL R14, R0.reuse, R14 ;  /* 0x0000000e000e7220 */ /* 0x041fe20000400000 */
[C---:B------:R-:W-:Y:S01]  /*20880*/  FMUL R15, R0.reuse, R15 ;  /* 0x0000000f000f7220 */ /* 0x040fe20000400000 */
[C---:B------:R-:W-:Y:S01]  /*20890*/  FMUL R10, R0.reuse, R10 ;  /* 0x0000000a000a7220 */ /* 0x040fe20000400000 */
[----:B------:R-:W-:Y:S01]  /*208a0*/  FMUL R7, R0, R7 ;  /* 0x0000000700077220 */ /* 0x000fe20000400000 */
[----:B------:R-:W-:Y:S01]  /*208b0*/  @!P4 FMUL R6, R6, 16777216 ;  /* 0x4b8000000606c820 */ /* 0x000fe20000400000 */
[----:B------:R-:W-:Y:S01]  /*208c0*/  @!P4 FMUL R5, R5, 16777216 ;  /* 0x4b8000000505c820 */ /* 0x000fe20000400000 */
[----:B------:R-:W-:Y:S01]  /*208d0*/  @!P4 FMUL R4, R4, 16777216 ;  /* 0x4b8000000404c820 */ /* 0x000fe20000400000 */
[----:B------:R-:W-:Y:S01]  /*208e0*/  @!P4 FMUL R3, R3, 16777216 ;  /* 0x4b8000000303c820 */ /* 0x000fe20000400000 */
[----:B------:R-:W-:Y:S01]  /*208f0*/  STL [R1+0x70], R15 ;  /* 0x0000700f01007387 */ /* 0x000fe20000100800 */
[C---:B------:R-:W-:Y:S01]  /*20900*/  FMUL R85, R0.reuse, R6 ;  /* 0x0000000600557220 */ /* 0x040fe20000400000 */
[----:B------:R-:W-:-:S02]  /*20910*/  FMUL R84, R0, R5 ;  /* 0x0000000500547220 */ /* 0x000fc40000400000 */
[----:B------:R-:W-:Y:S01]  /*20920*/  STL [R1+0x6c], R14 ;  /* 0x00006c0e01007387 */ /* 0x000fe20000100800 */
[C---:B------:R-:W-:Y:S01]  /*20930*/  FMUL R83, R0.reuse, R4 ;  /* 0x0000000400537220 */ /* 0x040fe20000400000 */
[----:B------:R-:W-:Y:S02]  /*20940*/  FMUL R82, R0, R3 ;  /* 0x0000000300527220 */ /* 0x000fe40000400000 */
[----:B------:R-:W-:Y:S04]  /*20950*/  STL [R1+0x68], R10 ;  /* 0x0000680a01007387 */ /* 0x000fe80000100800 */
[----:B------:R0:W-:Y:S04]  /*20960*/  STL [R1+0x64], R7 ;  /* 0x0000640701007387 */ /* 0x0001e80000100800 */
[----:B------:R-:W2:Y:S04]  /*20970*/  LDL.LU R0, [R1+0x580] ;  /* 0x0005800001007983 */ /* 0x000ea80000300800 */
[----:B------:R-:W3:Y:S04]  /*20980*/  LDL.LU R3, [R1+0x584] ;  /* 0x0005840001037983 */ /* 0x000ee80000300800 */
[----:B------:R-:W4:Y:S04]  /*20990*/  LDL.LU R4, [R1+0x470] ;  /* 0x0004700001047983 */ /* 0x000f280000300800 */
[----:B------:R-:W4:Y:S04]  /*209a0*/  LDL.LU R5, [R1+0x474] ;  /* 0x0004740001057983 */ /* 0x000f280000300800 */
[----:B------:R-:W4:Y:S04]  /*209b0*/  LDL.LU R6, [R1+0x460] ;  /* 0x0004600001067983 */ /* 0x000f280000300800 */
[----:B0-----:R-:W4:Y:S04]  /*209c0*/  LDL.LU R7, [R1+0x464] ;  /* 0x0004640001077983 */ /* 0x001f280000300800 */
        /* <DEDUP_REMOVED lines=22> */
[----:B----4-:R-:W-:Y:S02]  /*20b30*/  @P4 FMUL R4, R4, 0.25 ;  /* 0x3e80000004044820 */ /* 0x010fe40000400000 */
[----:B0-----:R-:W-:Y:S01]  /*20b40*/  FMUL R76, R2, R0 ;  /* 0x00000000024c7220 */ /* 0x001fe20000400000 */
        /* <DEDUP_REMOVED lines=12> */
[----:B------:R-:W-:Y:S02]  /*20c10*/  VIADD R0, R15, 0xc0cafb0d ;  /* 0xc0cafb0d0f007836 */ /* 0x000fe40000000000 */
[C---:B------:R-:W-:Y:S01]  /*20c20*/  FMUL R14, R2.reuse, R14 ;  /* 0x0000000e020e7220 */ /* 0x040fe20000400000 */
[C---:B------:R-:W-:Y:S01]  /*20c30*/  FMUL R10, R2.reuse, R10 ;  /* 0x0000000a020a7220 */ /* 0x040fe20000400000 */
[C---:B------:R-:W-:Y:S01]  /*20c40*/  FMUL R7, R2.reuse, R7 ;  /* 0x0000000702077220 */ /* 0x040fe20000400000 */
[C---:B------:R-:W-:Y:S01]  /*20c50*/  FMUL R6, R2.reuse, R6 ;  /* 0x0000000602067220 */ /* 0x040fe20000400000 */
[C---:B------:R-:W-:Y:S01]  /*20c60*/  FMUL R80, R2.reuse, R5 ;  /* 0x0000000502507220 */ /* 0x040fe20000400000 */
[C---:B------:R-:W-:Y:S01]  /*20c70*/  FMUL R78, R2.reuse, R4 ;  /* 0x00000004024e7220 */ /* 0x040fe20000400000 */
[----:B------:R-:W-:Y:S01]  /*20c80*/  FMUL R77, R2, R3 ;  /* 0x00000003024d7220 */ /* 0x000fe20000400000 */
[----:B------:R-:W-:-:S04]  /*20c90*/  LOP3.LUT R2, R0, 0xff800000, RZ, 0xc0, !PT ;  /* 0xff80000000027812 */ /* 0x000fc800078ec0ff */
[----:B------:R-:W-:Y:S01]  /*20ca0*/  I2FP.F32.S32 R0, R2 ;  /* 0x0000000200007245 */ /* 0x000fe20000201400 */
[----:B------:R-:W-:-:S04]  /*20cb0*/  IMAD.IADD R2, R15, 0x1, -R2 ;  /* 0x000000010f027824 */ /* 0x000fc800078e0a02 */
        /* <DEDUP_REMOVED lines=11> */
[----:B------:R-:W-:Y:S01]  /*20d70*/  FMUL R3, R2, R3 ;  /* 0x0000000302037220 */ /* 0x000fe20000400000 */
[----:B------:R-:W-:Y:S01]  /*20d80*/  FFMA.FTZ R0, R0, 1.1920928955078125e-07, R17 ;  /* 0x3400000000007823 */ /* 0x000fe20000010011 */
[----:B------:R-:W-:Y:S02]  /*20d90*/  STL [R1+0x50], R14 ;  /* 0x0000500e01007387 */ /* 0x000fe40000100800 */
[----:B------:R-:W-:Y:S02]  /*20da0*/  FFMA.FTZ R3, R2, 1.4426950216293334961, R3 ;  /* 0x3fb8aa3b02037823 */ /* 0x000fe40000010003 */
[----:B------:R0:W-:Y:S04]  /*20db0*/  STL [R1+0x48], R10 ;  /* 0x0000480a01007387 */ /* 0x0001e80000100800 */
[----:B------:R-:W2:Y:S01]  /*20dc0*/  LDL.LU.64 R30, [R1+0x608] ;  /* 0x00060800011e7983 */ /* 0x000ea20000300a00 */
[----:B0-----:R-:W-:Y:S01]  /*20dd0*/  FADD R10, R0, R3 ;  /* 0x00000003000a7221 */ /* 0x001fe20000000000 */
[----:B------:R-:W-:-:S02]  /*20de0*/  VIADD R3, R8, 0xc0cafb0d ;  /* 0xc0cafb0d08037836 */ /* 0x000fc40000000000 */
[----:B------:R-:W-:-:S03]  /*20df0*/  @P3 IMAD.MOV.U32 R0, RZ, RZ, 0x7f800000 ;  /* 0x7f800000ff003424 */ /* 0x000fc600078e00ff */
[----:B------:R-:W-:Y:S01]  /*20e00*/  LOP3.LUT R3, R3, 0xff800000, RZ, 0xc0, !PT ;  /* 0xff80000003037812 */ /* 0x000fe200078ec0ff */
[----:B------:R-:W-:-:S03]  /*20e10*/  @P3 FFMA.FTZ R10, R15, R0, +INF ;  /* 0x7f8000000f0a3423 */ /* 0x000fc60000010000 */
        /* <DEDUP_REMOVED lines=14> */
[C---:B------:R-:W-:Y:S01]  /*20f00*/  FMUL R2, R3.reuse, R2 ;  /* 0x0000000203027220 */ /* 0x040fe20000400000 */
[----:B------:R-:W-:Y:S03]  /*20f10*/  STL [R1+0x44], R7 ;  /* 0x0000440701007387 */ /* 0x000fe60000100800 */
[C---:B------:R-:W-:Y:S01]  /*20f20*/  FMUL R2, R3.reuse, R2 ;  /* 0x0000000203027220 */ /* 0x040fe20000400000 */
[----:B------:R0:W-:Y:S03]  /*20f30*/  STL [R1+0x40], R6 ;  /* 0x0000400601007387 */ /* 0x0001e60000100800 */
[----:B------:R-:W-:Y:S02]  /*20f40*/  FFMA.FTZ R2, R3, 1.4426950216293334961, R2 ;  /* 0x3fb8aa3b03027823 */ /* 0x000fe40000010002 */
        /* <DEDUP_REMOVED lines=8> */
[----:B------:R-:W-:Y:S01]  /*20fd0*/  ISETP.GE.U32.AND P2, PT, R8, 0x7f800000, PT ;  /* 0x7f8000000800780c */ /* 0x000fe20003f46070 */
[----:B------:R-:W-:-:S12]  /*20fe0*/  FADD R9, R0, R2 ;  /* 0x0000000200097221 */ /* 0x000fd80000000000 */
        /* <DEDUP_REMOVED lines=11> */
[----:B---3--:R-:W-:-:S04]  /*210a0*/  @P3 FMUL R3, R3, 0.25 ;  /* 0x3e80000003033820 */ /* 0x008fc80000400000 */
[----:B------:R-:W-:Y:S01]  /*210b0*/  @!P4 FMUL R3, R3, 16777216 ;  /* 0x4b8000000303c820 */ /* 0x000fe20000400000 */
[----:B----4-:R-:W-:Y:S01]  /*210c0*/  @P3 FMUL R7, R7, 0.25 ;  /* 0x3e80000007073820 */ /* 0x010fe20000400000 */
[----:B------:R-:W-:Y:S01]  /*210d0*/  @P3 FMUL R17, R17, 0.25 ;  /* 0x3e80000011113820 */ /* 0x000fe20000400000 */
[----:B------:R-:W-:Y:S01]  /*210e0*/  @P3 FMUL R18, R18, 0.25 ;  /* 0x3e80000012123820 */ /* 0x000fe20000400000 */
[----:B------:R-:W-:-:S03]  /*210f0*/  @P3 FMUL R19, R19, 0.25 ;  /* 0x3e80000013133820 */ /* 0x000fc60000400000 */
[----:B------:R-:W-:Y:S01]  /*21100*/  @!P4 FMUL R18, R18, 16777216 ;  /* 0x4b8000001212c820 */ /* 0x000fe20000400000 */
[----:B------:R-:W-:Y:S01]  /*21110*/  @!P4 FMUL R17, R17, 16777216 ;  /* 0x4b8000001111c820 */ /* 0x000fe20000400000 */
[----:B------:R-:W-:Y:S01]  /*21120*/  @!P4 FMUL R19, R19, 16777216 ;  /* 0x4b8000001313c820 */ /* 0x000fe20000400000 */
[----:B------:R-:W-:Y:S01]  /*21130*/  @!P4 FMUL R7, R7, 16777216 ;  /* 0x4b8000000707c820 */ /* 0x000fe20000400000 */
[C---:B0-----:R-:W-:Y:S02]  /*21140*/  FMUL R18, R2.reuse, R18 ;  /* 0x0000001202127220 */ /* 0x041fe40000400000 */
[C---:B------:R-:W-:Y:S01]  /*21150*/  FMUL R19, R2.reuse, R19 ;  /* 0x0000001302137220 */ /* 0x040fe20000400000 */
[C---:B------:R-:W-:Y:S01]  /*21160*/  FMUL R17, R2.reuse, R17 ;  /* 0x0000001102117220 */ /* 0x040fe20000400000 */
[----:B------:R-:W-:Y:S01]  /*21170*/  FMUL R7, R2, R7 ;  /* 0x0000000702077220 */ /* 0x000fe20000400000 */
[----:B------:R-:W-:Y:S01]  /*21180*/  @P3 FMUL R5, R5, 0.25 ;  /* 0x3e80000005053820 */ /* 0x000fe20000400000 */
[----:B------:R-:W-:Y:S01]  /*21190*/  @P3 FMUL R6, R6, 0.25 ;  /* 0x3e80000006063820 */ /* 0x000fe20000400000 */
[----:B------:R-:W-:Y:S02]  /*211a0*/  STL [R1+0x38], R19 ;  /* 0x0000381301007387 */ /* 0x000fe40000100800 */
[----:B------:R-:W-:-:S02]  /*211b0*/  @!P4 FMUL R5, R5, 16777216 ;  /* 0x4b8000000505c820 */ /* 0x000fc40000400000 */
[----:B------:R-:W-:Y:S01]  /*211c0*/  STL [R1+0x34], R18 ;  /* 0x0000341201007387 */ /* 0x000fe20000100800 */
[----:B------:R-:W-:-:S03]  /*211d0*/  @!P4 FMUL R6, R6, 16777216 ;  /* 0x4b8000000606c820 */ /* 0x000fc60000400000 */
[----:B------:R-:W-:Y:S04]  /*211e0*/  STL [R1+0x30], R17 ;  /* 0x0000301101007387 */ /* 0x000fe80000100800 */
[----:B------:R0:W-:Y:S01]  /*211f0*/  STL [R1+0x2c], R7 ;  /* 0x00002c0701007387 */ /* 0x0001e20000100800 */
[----:B------:R-:W-:-:S03]  /*21200*/  FMUL R69, R2, R3 ;  /* 0x0000000302457220 */ /* 0x000fc60000400000 */
[----:B------:R-:W2:Y:S01]  /*21210*/  LDL.LU R56, [R1+0x440] ;  /* 0x0004400001387983 */ /* 0x000ea20000300800 */
[----:B------:R-:W-:-:S03]  /*21220*/  FMUL R71, R2, R5 ;  /* 0x0000000502477220 */ /* 0x000fc60000400000 */
[----:B------:R-:W3:Y:S01]  /*21230*/  LDL.LU R58, [R1+0x444] ;  /* 0x00044400013a7983 */ /* 0x000ee20000300800 */
[----:B------:R-:W-:-:S03]  /*21240*/  FMUL R73, R2, R6 ;  /* 0x0000000602497220 */ /* 0x000fc60000400000 */
[----:B------:R-:W4:Y:S04]  /*21250*/  LDL.LU R57, [R1+0x430] ;  /* 0x0004300001397983 */ /* 0x000f280000300800 */
[----:B------:R-:W2:Y:S04]  /*21260*/  LDL.LU R59, [R1+0x434] ;  /* 0x00043400013b7983 */ /* 0x000ea80000300800 */
[----:B------:R-:W2:Y:S04]  /*21270*/  LDL.LU R3, [R1+0x420] ;  /* 0x0004200001037983 */ /* 0x000ea80000300800 */
[----:B------:R-:W2:Y:S04]  /*21280*/  LDL.LU R5, [R1+0x424] ;  /* 0x0004240001057983 */ /* 0x000ea80000300800 */
[----:B------:R-:W2:Y:S04]  /*21290*/  LDL.LU R6, [R1+0x410] ;  /* 0x0004100001067983 */ /* 0x000ea80000300800 */
[----:B0-----:R-:W3:Y:S01]  /*212a0*/  LDL.LU R7, [R1+0x414] ;  /* 0x0004140001077983 */ /* 0x001ee20000300800 */
[----:B------:R-:W-:-:S04]  /*212b0*/  @P3 FMUL R4, R4, 0.25 ;  /* 0x3e80000004043820 */ /* 0x000fc80000400000 */
[----:B------:R-:W-:Y:S01]  /*212c0*/  @!P4 FMUL R4, R4, 16777216 ;  /* 0x4b8000000404c820 */ /* 0x000fe20000400000 */
[----:B------:R-:W-:Y:S01]  /*212d0*/  FSETP.NEU.AND P4, PT, R16, RZ, PT ;  /* 0x000000ff1000720b */ /* 0x000fe20003f8d000 */
[----:B------:R-:W-:Y:S01]  /*212e0*/  IMAD.MOV.U32 R0, RZ, RZ, R30 ;  /* 0x000000ffff007224 */ /* 0x000fe200078e001e */
[----:B------:R-:W-:Y:S01]  /*212f0*/  LOP3.LUT R28, R28, 0xffffefff, RZ, 0xc0, !PT ;  /* 0xffffefff1c1c7812 */ /* 0x000fe200078ec0ff */
[----:B------:R-:W-:-:S03]  /*21300*/  FMUL R70, R2, R4 ;  /* 0x0000000402467220 */ /* 0x000fc60000400000 */
        /* <DEDUP_REMOVED lines=11> */
[----:B------:R-:W-:Y:S01]  /*213c0*/  LOP3.LUT R28, R28, 0xfffffdff, RZ, 0xc0, !PT ;  /* 0xfffffdff1c1c7812 */ /* 0x000fe200078ec0ff */
[----:B--2---:R-:W-:Y:S01]  /*213d0*/  @P4 FMUL R6, R6, 0.25 ;  /* 0x3e80000006064820 */ /* 0x004fe20000400000 */
[----:B---3--:R-:W-:-:S03]  /*213e0*/  @P4 FMUL R7, R7, 0.25 ;  /* 0x3e80000007074820 */ /* 0x008fc60000400000 */
[----:B------:R-:W-:Y:S01]  /*213f0*/  @!P5 FMUL R6, R6, 16777216 ;  /* 0x4b8000000606d820 */ /* 0x000fe20000400000 */
[----:B------:R-:W-:-:S03]  /*21400*/  @!P5 FMUL R7, R7, 16777216 ;  /* 0x4b8000000707d820 */ /* 0x000fc60000400000 */
[C---:B0-----:R-:W-:Y:S01]  /*21410*/  FMUL R6, R0.reuse, R6 ;  /* 0x0000000600067220 */ /* 0x041fe20000400000 */
[----:B------:R-:W-:-:S05]  /*21420*/  FMUL R7, R0, R7 ;  /* 0x0000000700077220 */ /* 0x000fca0000400000 */
[----:B------:R-:W-:Y:S04]  /*21430*/  STL [R1+0x28], R7 ;  /* 0x0000280701007387 */ /* 0x000fe80000100800 */
[----:B------:R-:W-:Y:S04]  /*21440*/  STL [R1+0x24], R6 ;  /* 0x0000240601007387 */ /* 0x000fe80000100800 */
[----:B------:R-:W2:Y:S01]  /*21450*/  LDL.LU.64 R30, [R1+0x610] ;  /* 0x00061000011e7983 */ /* 0x000ea20000300a00 */
[----:B------:R-:W-:Y:S01]  /*21460*/  @P4 FMUL R5, R5, 0.25 ;  /* 0x3e80000005054820 */ /* 0x000fe20000400000 */
[----:B------:R-:W-:-:S03]  /*21470*/  @P4 FMUL R3, R3, 0.25 ;  /* 0x3e80000003034820 */ /* 0x000fc60000400000 */
[----:B------:R-:W-:Y:S01]  /*21480*/  @!P5 FMUL R5, R5, 16777216 ;  /* 0x4b8000000505d820 */ /* 0x000fe20000400000 */
[----:B------:R-:W-:-:S03]  /*21490*/  @!P5 FMUL R3, R3, 16777216 ;  /* 0x4b8000000303d820 */ /* 0x000fc60000400000 */
[C---:B------:R-:W-:Y:S01]  /*214a0*/  FMUL R5, R0.reuse, R5 ;  /* 0x0000000500057220 */ /* 0x040fe20000400000 */
[----:B------:R-:W-:-:S04]  /*214b0*/  FMUL R3, R0, R3 ;  /* 0x0000000300037220 */ /* 0x000fc80000400000 */
[----:B------:R0:W-:Y:S04]  /*214c0*/  STL [R1+0x1c], R5 ;  /* 0x00001c0501007387 */ /* 0x0001e80000100800 */
[----:B------:R1:W-:Y:S04]  /*214d0*/  STL [R1+0x18], R3 ;  /* 0x0000180301007387 */ /* 0x0003e80000100800 */
[----:B------:R-:W3:Y:S04]  /*214e0*/  LDL.LU R52, [R1+0x408] ;  /* 0x0004080001347983 */ /* 0x000ee80000300800 */
[----:B------:R-:W3:Y:S04]  /*214f0*/  LDL.LU R54, [R1+0x40c] ;  /* 0x00040c0001367983 */ /* 0x000ee80000300800 */
[----:B------:R-:W3:Y:S04]  /*21500*/  LDL.LU R53, [R1+0x3f8] ;  /* 0x0003f80001357983 */ /* 0x000ee80000300800 */
[----:B------:R-:W3:Y:S04]  /*21510*/  LDL.LU R55, [R1+0x3fc] ;  /* 0x0003fc0001377983 */ /* 0x000ee80000300800 */
[----:B0-----:R-:W3:Y:S04]  /*21520*/  LDL.LU R5, [R1+0x3e8] ;  /* 0x0003e80001057983 */ /* 0x001ee80000300800 */
[----:B------:R-:W3:Y:S04]  /*21530*/  LDL.LU R6, [R1+0x3ec] ;  /* 0x0003ec0001067983 */ /* 0x000ee80000300800 */
[----:B------:R-:W3:Y:S04]  /*21540*/  LDL.LU R7, [R1+0x3d8] ;  /* 0x0003d80001077983 */ /* 0x000ee80000300800 */
[----:B------:R-:W3:Y:S01]  /*21550*/  LDL.LU R17, [R1+0x3dc] ;  /* 0x0003dc0001117983 */ /* 0x000ee20000300800 */
[----:B------:R-:W-:Y:S01]  /*21560*/  @P4 FMUL R59, R59, 0.25 ;  /* 0x3e8000003b3b4820 */ /* 0x000fe20000400000 */
[----:B----4-:R-:W-:Y:S01]  /*21570*/  @P4 FMUL R57, R57, 0.25 ;  /* 0x3e80000039394820 */ /* 0x010fe20000400000 */
[----:B------:R-:W-:Y:S01]  /*21580*/  @P4 FMUL R58, R58, 0.25 ;  /* 0x3e8000003a3a4820 */ /* 0x000fe20000400000 */
[----:B------:R-:W-:Y:S01]  /*21590*/  @P4 FMUL R56, R56, 0.25 ;  /* 0x3e80000038384820 */ /* 0x000fe20000400000 */
[----:B------:R-:W-:Y:S01]  /*215a0*/  @!P5 FMUL R59, R59, 16777216 ;  /* 0x4b8000003b3bd820 */ /* 0x000fe20000400000 */
[----:B------:R-:W-:Y:S01]  /*215b0*/  @!P5 FMUL R57, R57, 16777216 ;  /* 0x4b8000003939d820 */ /* 0x000fe20000400000 */
[----:B------:R-:W-:Y:S01]  /*215c0*/  @!P5 FMUL R58, R58, 16777216 ;  /* 0x4b8000003a3ad820 */ /* 0x000fe20000400000 */
[----:B------:R-:W-:Y:S01]  /*215d0*/  @!P5 FMUL R56, R56, 16777216 ;  /* 0x4b8000003838d820 */ /* 0x000fe20000400000 */
[C---:B------:R-:W-:Y:S01]  /*215e0*/  FMUL R59, R0.reuse, R59 ;  /* 0x0000003b003b7220 */ /* 0x040fe20000400000 */
[C---:B------:R-:W-:Y:S01]  /*215f0*/  FMUL R57, R0.reuse, R57 ;  /* 0x0000003900397220 */ /* 0x040fe20000400000 */
[C---:B------:R-:W-:Y:S01]  /*21600*/  FMUL R58, R0.reuse, R58 ;  /* 0x0000003a003a7220 */ /* 0x040fe20000400000 */
[----:B------:R-:W-:Y:S01]  /*21610*/  FMUL R56, R0, R56 ;  /* 0x0000003800387220 */ /* 0x000fe20000400000 */
[----:B------:R-:W-:-:S05]  /*21620*/  VIADD R0, R2, 0xc0cafb0d ;  /* 0xc0cafb0d02007836 */ /* 0x000fca0000000000 */
[----:B-1----:R-:W-:-:S04]  /*21630*/  LOP3.LUT R3, R0, 0xff800000, RZ, 0xc0, !PT ;  /* 0xff80000000037812 */ /* 0x002fc800078ec0ff */
        /* <DEDUP_REMOVED lines=13> */
[----:B------:R-:W-:Y:S01]  /*21710*/  FMUL R4, R3, R4 ;  /* 0x0000000403047220 */ /* 0x000fe20000400000 */
[----:B------:R-:W-:-:S03]  /*21720*/  @P3 LOP3.LUT R28, R28, 0x200, RZ, 0xfc, !PT ;  /* 0x000002001c1c3812 */ /* 0x000fc600078efcff */
[----:B------:R-:W-:Y:S01]  /*21730*/  FMUL R4, R3, R4 ;  /* 0x0000000403047220 */ /* 0x000fe20000400000 */
[----:B------:R-:W-:-:S03]  /*21740*/  ISETP.GE.U32.AND P3, PT, R2, 0x7f800000, PT ;  /* 0x7f8000000200780c */ /* 0x000fc60003f66070 */
[----:B------:R-:W-:-:S04]  /*21750*/  FFMA.FTZ R4, R3, 1.4426950216293334961, R4 ;  /* 0x3fb8aa3b03047823 */ /* 0x000fc80000010004 */
[----:B------:R-:W-:Y:S01]  /*21760*/  FADD R16, R0, R4 ;  /* 0x0000000400107221 */ /* 0x000fe20000000000 */
[----:B------:R-:W-:-:S04]  /*21770*/  IADD3 R4, PT, PT, R14, -0x3f3504f3, RZ ;  /* 0xc0cafb0d0e047810 */ /* 0x000fc80007ffe0ff */
[----:B------:R-:W-:Y:S01]  /*21780*/  LOP3.LUT R4, R4, 0xff800000, RZ, 0xc0, !PT ;  /* 0xff80000004047812 */ /* 0x000fe200078ec0ff */
[----:B------:R-:W-:-:S03]  /*21790*/  @P3 IMAD.MOV.U32 R0, RZ, RZ, 0x7f800000 ;  /* 0x7f800000ff003424 */ /* 0x000fc600078e00ff */
[----:B------:R-:W-:Y:S01]  /*217a0*/  I2FP.F32.S32 R3, R4 ;  /* 0x0000000400037245 */ /* 0x000fe20000201400 */
[----:B------:R-:W-:Y:S02]  /*217b0*/  IMAD.IADD R4, R14, 0x1, -R4 ;  /* 0x000000010e047824 */ /* 0x000fe400078e0a04 */
[----:B------:R-:W-:Y:S01]  /*217c0*/  @P3 FFMA.FTZ R16, R2, R0, +INF ;  /* 0x7f80000002103423 */ /* 0x000fe20000010000 */
[----:B------:R-:W-:Y:S01]  /*217d0*/  FSEL R0, RZ, -23, P2 ;  /* 0xc1b80000ff007808 */ /* 0x000fe20001000000 */
[----:B------:R-:W-:-:S04]  /*217e0*/  FADD R4, R4, -1 ;  /* 0xbf80000004047421 */ /* 0x000fc80000000000 */
[----:B------:R-:W-:Y:S01]  /*217f0*/  FFMA.FTZ R0, R3, 1.1920928955078125e-07, R0 ;  /* 0x3400000003007823 */ /* 0x000fe20000010000 */
        /* <DEDUP_REMOVED lines=40> */
[----:B------:R-:W-:Y:S01]  /*21a80*/  @P3 FMUL R52, R52, 0.25 ;  /* 0x3e80000034343820 */ /* 0x000fe20000400000 */
[----:B------:R-:W-:Y:S01]  /*21a90*/  STL [R1+0xc], R17 ;  /* 0x00000c1101007387 */ /* 0x000fe20000100800 */
[----:B------:R-:W-:Y:S01]  /*21aa0*/  @!P4 FMUL R55, R55, 16777216 ;  /* 0x4b8000003737c820 */ /* 0x000fe20000400000 */
[----:B------:R-:W-:-:S02]  /*21ab0*/  @!P4 FMUL R53, R53, 16777216 ;  /* 0x4b8000003535c820 */ /* 0x000fc40000400000 */
[----:B------:R-:W-:Y:S01]  /*21ac0*/  STL [R1+0x8], R7 ;  /* 0x0000080701007387 */ /* 0x000fe20000100800 */
[----:B------:R-:W-:Y:S01]  /*21ad0*/  @!P4 FMUL R54, R54, 16777216 ;  /* 0x4b8000003636c820 */ /* 0x000fe20000400000 */
[----:B------:R-:W-:Y:S02]  /*21ae0*/  @!P4 FMUL R52, R52, 16777216 ;  /* 0x4b8000003434c820 */ /* 0x000fe40000400000 */
[----:B------:R0:W-:Y:S04]  /*21af0*/  STL [R1+0x4], R6 ;  /* 0x0000040601007387 */ /* 0x0001e80000100800 */
[----:B------:R1:W-:Y:S01]  /*21b00*/  STL [R1], R5 ;  /* 0x0000000501007387 */ /* 0x0003e20000100800 */
[----:B------:R-:W-:-:S03]  /*21b10*/  FMUL R55, R4, R55 ;  /* 0x0000003704377220 */ /* 0x000fc60000400000 */
[----:B------:R-:W2:Y:S01]  /*21b20*/  LDL.LU R48, [R1+0x400] ;  /* 0x0004000001307983 */ /* 0x000ea20000300800 */
[C---:B------:R-:W-:Y:S01]  /*21b30*/  FMUL R53, R4.reuse, R53 ;  /* 0x0000003504357220 */ /* 0x040fe20000400000 */
[C---:B------:R-:W-:Y:S02]  /*21b40*/  FMUL R54, R4.reuse, R54 ;  /* 0x0000003604367220 */ /* 0x040fe40000400000 */
[----:B------:R-:W3:Y:S01]  /*21b50*/  LDL.LU R50, [R1+0x404] ;  /* 0x0004040001327983 */ /* 0x000ee20000300800 */
[----:B------:R-:W-:-:S03]  /*21b60*/  FMUL R52, R4, R52 ;  /* 0x0000003404347220 */ /* 0x000fc60000400000 */
[----:B------:R-:W4:Y:S04]  /*21b70*/  LDL.LU R49, [R1+0x3f0] ;  /* 0x0003f00001317983 */ /* 0x000f280000300800 */
[----:B------:R-:W2:Y:S04]  /*21b80*/  LDL.LU R51, [R1+0x3f4] ;  /* 0x0003f40001337983 */ /* 0x000ea80000300800 */
[----:B------:R-:W2:Y:S04]  /*21b90*/  LDL.LU R4, [R1+0x3e0] ;  /* 0x0003e00001047983 */ /* 0x000ea80000300800 */
[----:B0-----:R-:W3:Y:S04]  /*21ba0*/  LDL.LU R6, [R1+0x3e4] ;  /* 0x0003e40001067983 */ /* 0x001ee80000300800 */
[----:B------:R-:W4:Y:S04]  /*21bb0*/  LDL.LU R7, [R1+0x3d0] ;  /* 0x0003d00001077983 */ /* 0x000f280000300800 */
[----:B------:R-:W4:Y:S01]  /*21bc0*/  LDL.LU R17, [R1+0x3d4] ;  /* 0x0003d40001117983 */ /* 0x000f220000300800 */
[----:B------:R-:W-:Y:S01]  /*21bd0*/  FSETP.NEU.AND P4, PT, R12, RZ, PT ;  /* 0x000000ff0c00720b */ /* 0x000fe20003f8d000 */
[----:B------:R-:W-:Y:S01]  /*21be0*/  IMAD.MOV.U32 R3, RZ, RZ, R30 ;  /* 0x000000ffff037224 */ /* 0x000fe200078e001e */
[----:B------:R-:W-:Y:S01]  /*21bf0*/  LOP3.LUT R28, R28, 0xfffffbff, RZ, 0xc0, !PT ;  /* 0xfffffbff1c1c7812 */ /* 0x000fe200078ec0ff */
[----:B------:R-:W4:Y:S03]  /*21c00*/  LDL.LU.64 R30, [R1+0x618] ;  /* 0x00061800011e7983 */ /* 0x000f260000300a00 */
        /* <DEDUP_REMOVED lines=9> */
[----:B-1----:R-:W-:Y:S02]  /*21ca0*/  FSEL R5, RZ, -23, P3 ;  /* 0xc1b80000ff057808 */ /* 0x002fe40001800000 */
[----:B------:R-:W-:Y:S02]  /*21cb0*/  FSETP.NEU.AND P3, PT, R15, RZ, PT ;  /* 0x000000ff0f00720b */ /* 0x000fe40003f6d000 */
[----:B------:R-:W-:-:S11]  /*21cc0*/  LOP3.LUT R28, R28, 0xfffffeff, RZ, 0xc0, !PT ;  /* 0xfffffeff1c1c7812 */ /* 0x000fd600078ec0ff */
[----:B------:R-:W-:Y:S02]  /*21cd0*/  @P3 LOP3.LUT R28, R28, 0x100, RZ, 0xfc, !PT ;  /* 0x000001001c1c3812 */ /* 0x000fe400078efcff */
[----:B------:R-:W-:Y:S01]  /*21ce0*/  ISETP.GE.U32.AND P3, PT, R12, 0x7f800000, PT ;  /* 0x7f8000000c00780c */ /* 0x000fe20003f66070 */
[----:B--2---:R-:W-:Y:S01]  /*21cf0*/  @P4 FMUL R4, R4, 0.25 ;  /* 0x3e80000004044820 */ /* 0x004fe20000400000 */
[----:B---3--:R-:W-:Y:S01]  /*21d00*/  @P4 FMUL R6, R6, 0.25 ;  /* 0x3e80000006064820 */ /* 0x008fe20000400000 */
[----:B----4-:R-:W-:Y:S01]  /*21d10*/  @P4 FMUL R7, R7, 0.25 ;  /* 0x3e80000007074820 */ /* 0x010fe20000400000 */
        /* <DEDUP_REMOVED lines=8> */
[----:B------:R-:W-:-:S03]  /*21da0*/  FMUL R121, R3, R4 ;  /* 0x0000000403797220 */ /* 0x000fc60000400000 */
[----:B------:R-:W-:Y:S04]  /*21db0*/  STL [R1+0x8c8], R124 ;  /* 0x0008c87c01007387 */ /* 0x000fe80000100800 */
[----:B------:R-:W-:Y:S04]  /*21dc0*/  STL [R1+0x8cc], R123 ;  /* 0x0008cc7b01007387 */ /* 0x000fe80000100800 */
[----:B------:R-:W-:Y:S04]  /*21dd0*/  STL [R1+0x8d0], R122 ;  /* 0x0008d07a01007387 */ /* 0x000fe80000100800 */
[----:B------:R-:W-:Y:S04]  /*21de0*/  STL [R1+0x8d4], R121 ;  /* 0x0008d47901007387 */ /* 0x000fe80000100800 */
[----:B------:R-:W2:Y:S04]  /*21df0*/  LDL.LU R44, [R1+0x3c8] ;  /* 0x0003c800012c7983 */ /* 0x000ea80000300800 */
[----:B------:R-:W3:Y:S04]  /*21e00*/  LDL.LU R46, [R1+0x3cc] ;  /* 0x0003cc00012e7983 */ /* 0x000ee80000300800 */
[----:B------:R-:W4:Y:S04]  /*21e10*/  LDL.LU R45, [R1+0x3b8] ;  /* 0x0003b800012d7983 */ /* 0x000f280000300800 */
[----:B------:R-:W2:Y:S04]  /*21e20*/  LDL.LU R47, [R1+0x3bc] ;  /* 0x0003bc00012f7983 */ /* 0x000ea80000300800 */
[----:B------:R-:W2:Y:S04]  /*21e30*/  LDL.LU R116, [R1+0x3a8] ;  /* 0x0003a80001747983 */ /* 0x000ea80000300800 */
[----:B------:R-:W3:Y:S04]  /*21e40*/  LDL.LU R118, [R1+0x3ac] ;  /* 0x0003ac0001767983 */ /* 0x000ee80000300800 */
[----:B------:R-:W4:Y:S04]  /*21e50*/  LDL.LU R117, [R1+0x398] ;  /* 0x0003980001757983 */ /* 0x000f280000300800 */
[----:B------:R-:W4:Y:S01]  /*21e60*/  LDL.LU R119, [R1+0x39c] ;  /* 0x00039c0001777983 */ /* 0x000f220000300800 */
[----:B------:R-:W-:Y:S01]  /*21e70*/  @P4 FMUL R51, R51, 0.25 ;  /* 0x3e80000033334820 */ /* 0x000fe20000400000 */
[----:B------:R-:W-:Y:S01]  /*21e80*/  @P4 FMUL R49, R49, 0.25 ;  /* 0x3e80000031314820 */ /* 0x000fe20000400000 */
        /* <DEDUP_REMOVED lines=29> */
[----:B------:R-:W-:Y:S02]  /*22060*/  VIADD R5, R0, 0xc0cafb0d ;  /* 0xc0cafb0d00057836 */ /* 0x000fe40000000000 */
        /* <DEDUP_REMOVED lines=18> */
[----:B------:R-:W-:-:S03]  /*22190*/  ISETP.GE.U32.AND P2, PT, R0, 0x7f800000, PT ;  /* 0x7f8000000000780c */ /* 0x000fc60003f46070 */
[----:B------:R-:W-:-:S04]  /*221a0*/  FMUL R4, R5, R4 ;  /* 0x0000000405047220 */ /* 0x000fc80000400000 */
[----:B------:R-:W-:-:S04]  /*221b0*/  FFMA.FTZ R4, R5, 1.4426950216293334961, R4 ;  /* 0x3fb8aa3b05047823 */ /* 0x000fc80000010004 */
[----:B------:R-:W-:Y:S01]  /*221c0*/  FADD R29, R3, R4 ;  /* 0x00000004031d7221 */ /* 0x000fe20000000000 */
[----:B------:R-:W-:Y:S01]  /*221d0*/  MOV R4, R31 ;  /* 0x0000001f00047202 */ /* 0x000fe20000000f00 */
[----:B------:R-:W-:-:S03]  /*221e0*/  @P2 IMAD.MOV.U32 R3, RZ, RZ, 0x7f800000 ;  /* 0x7f800000ff032424 */ /* 0x000fc600078e00ff */
[C---:B------:R-:W-:Y:S02]  /*221f0*/  FSETP.GT.AND P3, PT, |R4|.reuse, 8.50705917302346158658e+37, PT ;  /* 0x7e8000000400780b */ /* 0x040fe40003f64200 */
[----:B------:R-:W-:Y:S01]  /*22200*/  FSETP.GEU.AND P4, PT, |R4|, 1.175494350822287508e-38, PT ;  /* 0x008000000400780b */ /* 0x000fe20003f8e200 */
[----:B------:R-:W-:Y:S01]  /*22210*/  @P2 FFMA.FTZ R29, R0, R3, +INF ;  /* 0x7f800000001d2423 */ /* 0x000fe20000010003 */
[C---:B------:R-:W-:Y:S01]  /*22220*/  FMUL R15, R4.reuse, 8388608 ;  /* 0x4b000000040f7820 */ /* 0x040fe20000400000 */
[----:B------:R-:W-:-:S04]  /*22230*/  FSETP.GEU.AND P2, PT, R4, 1.175494350822287508e-38, PT ;  /* 0x008000000400780b */ /* 0x000fc80003f4e000 */
[----:B------:R-:W-:-:S04]  /*22240*/  FSEL R15, R15, R4, !P2 ;  /* 0x000000040f0f7208 */ /* 0x000fc80005000000 */
        /* <DEDUP_REMOVED lines=17> */
[----:B------:R0:W-:Y:S04]  /*22360*/  STL [R1+0x8e0], R118 ;  /* 0x0008e07601007387 */ /* 0x0001e80000100800 */
[----:B------:R-:W-:Y:S04]  /*22370*/  STL [R1+0x8e4], R116 ;  /* 0x0008e47401007387 */ /* 0x000fe80000100800 */
[----:B------:R-:W2:Y:S04]  /*22380*/  LDL.LU R40, [R1+0x3c0] ;  /* 0x0003c00001287983 */ /* 0x000ea80000300800 */
[----:B------:R-:W3:Y:S04]  /*22390*/  LDL.LU R42, [R1+0x3c4] ;  /* 0x0003c400012a7983 */ /* 0x000ee80000300800 */
[----:B------:R-:W4:Y:S04]  /*223a0*/  LDL.LU R41, [R1+0x3b0] ;  /* 0x0003b00001297983 */ /* 0x000f280000300800 */
[----:B------:R-:W4:Y:S04]  /*223b0*/  LDL.LU R43, [R1+0x3b4] ;  /* 0x0003b400012b7983 */ /* 0x000f280000300800 */
[----:B------:R-:W4:Y:S04]  /*223c0*/  LDL.LU R112, [R1+0x3a0] ;  /* 0x0003a00001707983 */ /* 0x000f280000300800 */
[----:B------:R-:W4:Y:S04]  /*223d0*/  LDL.LU R114, [R1+0x3a4] ;  /* 0x0003a40001727983 */ /* 0x000f280000300800 */
[----:B------:R-:W4:Y:S04]  /*223e0*/  LDL.LU R113, [R1+0x390] ;  /* 0x0003900001717983 */ /* 0x000f280000300800 */
[----:B------:R-:W4:Y:S04]  /*223f0*/  LDL.LU R115, [R1+0x394] ;  /* 0x0003940001737983 */ /* 0x000f280000300800 */
[----:B------:R-:W4:Y:S01]  /*22400*/  LDL.LU.64 R32, [R1+0x620] ;  /* 0x0006200001207983 */ /* 0x000f220000300a00 */
[----:B------:R-:W-:-:S02]  /*22410*/  IMAD.MOV.U32 R3, RZ, RZ, R30 ;  /* 0x000000ffff037224 */ /* 0x000fc400078e001e */
        /* <DEDUP_REMOVED lines=8> */
[C---:B------:R-:W-:Y:S02]  /*224a0*/  FSETP.GT.AND P4, PT, |R3|.reuse, 8.50705917302346158658e+37, PT ;  /* 0x7e8000000300780b */ /* 0x040fe40003f84200 */
[C---:B------:R-:W-:Y:S01]  /*224b0*/  FSETP.GEU.AND P5, PT, |R3|.reuse, 1.175494350822287508e-38, PT ;  /* 0x008000000300780b */ /* 0x040fe20003fae200 */
[C---:B------:R-:W-:Y:S01]  /*224c0*/  FMUL R23, R3.reuse, 8388608 ;  /* 0x4b00000003177820 */ /* 0x040fe20000400000 */
[----:B------:R-:W-:-:S04]  /*224d0*/  FSETP.GEU.AND P3, PT, R3, 1.175494350822287508e-38, PT ;  /* 0x008000000300780b */ /* 0x000fc80003f6e000 */
[----:B------:R-:W-:-:S05]  /*224e0*/  FSEL R23, R23, R3, !P3 ;  /* 0x0000000317177208 */ /* 0x000fca0005800000 */
[----:B------:R-:W-:-:S04]  /*224f0*/  @P4 FMUL R3, R3, 0.25 ;  /* 0x3e80000003034820 */ /* 0x000fc80000400000 */
[----:B------:R-:W-:-:S06]  /*22500*/  @!P5 FMUL R3, R3, 16777216 ;  /* 0x4b8000000303d820 */ /* 0x000fcc0000400000 */
[----:B------:R-:W1:Y:S01]  /*22510*/  MUFU.RCP R3, R3 ;  /* 0x0000000300037308 */ /* 0x000e620000001000 */
[C---:B------:R-:W-:Y:S01]  /*22520*/  FMUL R47, R4.reuse, R47 ;  /* 0x0000002f042f7220 */ /* 0x040fe20000400000 */
[C---:B------:R-:W-:Y:S01]  /*22530*/  FMUL R45, R4.reuse, R45 ;  /* 0x0000002d042d7220 */ /* 0x040fe20000400000 */
[C---:B------:R-:W-:Y:S01]  /*22540*/  FMUL R46, R4.reuse, R46 ;  /* 0x0000002e042e7220 */ /* 0x040fe20000400000 */
[----:B------:R-:W-:Y:S01]  /*22550*/  FMUL R44, R4, R44 ;  /* 0x0000002c042c7220 */ /* 0x000fe20000400000 */
[----:B------:R-:W-:Y:S02]  /*22560*/  FSEL R4, RZ, -23, P3 ;  /* 0xc1b80000ff047808 */ /* 0x000fe40001800000 */
        /* <DEDUP_REMOVED lines=17> */
[C---:B-1----:R-:W-:Y:S01]  /*22680*/  FMUL R115, R3.reuse, R115 ;  /* 0x0000007303737220 */ /* 0x042fe20000400000 */
        /* <DEDUP_REMOVED lines=25> */
[----:B------:R-:W-:-:S03]  /*22820*/  @P3 IMAD.MOV.U32 R3, RZ, RZ, 0x7f800000 ;  /* 0x7f800000ff033424 */ /* 0x000fc600078e00ff */
[----:B------:R-:W-:Y:S01]  /*22830*/  FADD R30, R4, R5 ;  /* 0x00000005041e7221 */ /* 0x000fe20000000000 */
        /* <DEDUP_REMOVED lines=15> */
[----:B------:R-:W-:Y:S01]  /*22930*/  FFMA.FTZ R5, R3, R5, 0.48089820146560668945 ;  /* 0x3ef6384a03057423 */ /* 0x000fe20000010005 */
[----:B------:R-:W-:-:S03]  /*22940*/  ISETP.GE.U32.AND P2, PT, R15, 0x7f800000, PT ;  /* 0x7f8000000f00780c */ /* 0x000fc60003f46070 */
[----:B------:R-:W-:-:S04]  /*22950*/  FFMA.FTZ R5, R3, R5, -0.72134751081466674805 ;  /* 0xbf38aa3b03057423 */ /* 0x000fc80000010005 */
[----:B------:R-:W-:-:S04]  /*22960*/  FMUL R5, R3, R5 ;  /* 0x0000000503057220 */ /* 0x000fc80000400000 */
[----:B------:R-:W-:-:S04]  /*22970*/  FMUL R5, R3, R5 ;  /* 0x0000000503057220 */ /* 0x000fc80000400000 */
[----:B------:R-:W-:Y:S01]  /*22980*/  FFMA.FTZ R5, R3, 1.4426950216293334961, R5 ;  /* 0x3fb8aa3b03057823 */ /* 0x000fe20000010005 */
[----:B------:R-:W-:Y:S01]  /*22990*/  @P2 MOV R3, 0x7f800000 ;  /* 0x7f80000000032802 */ /* 0x000fe20000000f00 */
[----:B------:R-:W-:Y:S02]  /*229a0*/  STL [R1+0x8e8], R115 ;  /* 0x0008e87301007387 */ /* 0x000fe40000100800 */
[----:B------:R-:W-:Y:S02]  /*229b0*/  FADD R6, R4, R5 ;  /* 0x0000000504067221 */ /* 0x000fe40000000000 */
[----:B------:R-:W-:Y:S01]  /*229c0*/  @P2 FFMA.FTZ R6, R15, R3, +INF ;  /* 0x7f8000000f062423 */ /* 0x000fe20000010003 */
[----:B------:R-:W-:Y:S04]  /*229d0*/  STL [R1+0x8ec], R113 ;  /* 0x0008ec7101007387 */ /* 0x000fe80000100800 */
[----:B------:R-:W-:Y:S01]  /*229e0*/  STL [R1+0x8f0], R114 ;  /* 0x0008f07201007387 */ /* 0x000fe20000100800 */
[----:B------:R-:W-:-:S03]  /*229f0*/  IMAD.MOV.U32 R3, RZ, RZ, R32 ;  /* 0x000000ffff037224 */ /* 0x000fc600078e0020 */
[----:B------:R-:W-:Y:S04]  /*22a00*/  STL [R1+0x8f4], R112 ;  /* 0x0008f47001007387 */ /* 0x000fe80000100800 */
[----:B------:R-:W2:Y:S04]  /*22a10*/  LDL.LU R31, [R1+0x388] ;  /* 0x00038800011f7983 */ /* 0x000ea80000300800 */
[----:B------:R-:W-:Y:S04]  /*22a20*/  STL [R1+0x3c], R6 ;  /* 0x00003c0601007387 */ /* 0x000fe80000100800 */
[----:B------:R-:W3:Y:S04]  /*22a30*/  LDL.LU R37, [R1+0x38c] ;  /* 0x00038c0001257983 */ /* 0x000ee80000300800 */
[----:B------:R-:W4:Y:S04]  /*22a40*/  LDL.LU R32, [R1+0x378] ;  /* 0x0003780001207983 */ /* 0x000f280000300800 */
[----:B------:R-:W2:Y:S04]  /*22a50*/  LDL.LU R39, [R1+0x37c] ;  /* 0x00037c0001277983 */ /* 0x000ea80000300800 */
[----:B------:R-:W2:Y:S04]  /*22a60*/  LDL.LU R108, [R1+0x368] ;  /* 0x00036800016c7983 */ /* 0x000ea80000300800 */
[----:B------:R-:W2:Y:S04]  /*22a70*/  LDL.LU R110, [R1+0x36c] ;  /* 0x00036c00016e7983 */ /* 0x000ea80000300800 */
[----:B------:R-:W2:Y:S04]  /*22a80*/  LDL.LU R109, [R1+0x358] ;  /* 0x00035800016d7983 */ /* 0x000ea80000300800 */
[----:B------:R-:W3:Y:S01]  /*22a90*/  LDL.LU R111, [R1+0x35c] ;  /* 0x00035c00016f7983 */ /* 0x000ee20000300800 */
[----:B------:R-:W-:-:S05]  /*22aa0*/  IMAD.MOV.U32 R4, RZ, RZ, R33 ;  /* 0x000000ffff047224 */ /* 0x000fca00078e0021 */
        /* <DEDUP_REMOVED lines=8> */
[----:B--2---:R-:W-:Y:S01]  /*22b30*/  @P4 FMUL R109, R109, 0.25 ;  /* 0x3e8000006d6d4820 */ /* 0x004fe20000400000 */
[----:B---3--:R-:W-:-:S03]  /*22b40*/  @P4 FMUL R111, R111, 0.25 ;  /* 0x3e8000006f6f4820 */ /* 0x008fc60000400000 */
[----:B------:R-:W-:Y:S01]  /*22b50*/  @!P3 FMUL R109, R109, 16777216 ;  /* 0x4b8000006d6db820 */ /* 0x000fe20000400000 */
[----:B------:R-:W-:-:S03]  /*22b60*/  @!P3 FMUL R111, R111, 16777216 ;  /* 0x4b8000006f6fb820 */ /* 0x000fc60000400000 */
[C---:B-1----:R-:W-:Y:S01]  /*22b70*/  FMUL R109, R4.reuse, R109 ;  /* 0x0000006d046d7220 */ /* 0x042fe20000400000 */
[----:B------:R-:W-:-:S05]  /*22b80*/  FMUL R111, R4, R111 ;  /* 0x0000006f046f7220 */ /* 0x000fca0000400000 */
[----:B------:R-:W-:Y:S04]  /*22b90*/  STL [R1+0x8f8], R111 ;  /* 0x0008f86f01007387 */ /* 0x000fe80000100800 */
[----:B------:R1:W-:Y:S04]  /*22ba0*/  STL [R1+0x8fc], R109 ;  /* 0x0008fc6d01007387 */ /* 0x0003e80000100800 */
        /* <DEDUP_REMOVED lines=8> */
[----:B------:R-:W3:Y:S01]  /*22c30*/  LDL.LU.64 R96, [R1+0x628] ;  /* 0x0006280001607983 */ /* 0x000ee20000300a00 */
[----:B------:R-:W-:Y:S01]  /*22c40*/  FSETP.GT.AND P5, PT, |R3|, 8.50705917302346158658e+37, PT ;  /* 0x7e8000000300780b */ /* 0x000fe20003fa4200 */
[----:B------:R-:W-:Y:S01]  /*22c50*/  @P4 FMUL R110, R110, 0.25 ;  /* 0x3e8000006e6e4820 */ /* 0x000fe20000400000 */
[----:B------:R-:W-:Y:S01]  /*22c60*/  @P4 FMUL R108, R108, 0.25 ;  /* 0x3e8000006c6c4820 */ /* 0x000fe20000400000 */
[----:B------:R-:W-:Y:S01]  /*22c70*/  @P4 FMUL R39, R39, 0.25 ;  /* 0x3e80000027274820 */ /* 0x000fe20000400000 */
[----:B----4-:R-:W-:Y:S01]  /*22c80*/  @P4 FMUL R32, R32, 0.25 ;  /* 0x3e80000020204820 */ /* 0x010fe20000400000 */
[----:B------:R-:W-:Y:S01]  /*22c90*/  @P4 FMUL R37, R37, 0.25 ;  /* 0x3e80000025254820 */ /* 0x000fe20000400000 */
[----:B------:R-:W-:Y:S01]  /*22ca0*/  @P4 FMUL R31, R31, 0.25 ;  /* 0x3e8000001f1f4820 */ /* 0x000fe20000400000 */
[----:B------:R-:W-:Y:S01]  /*22cb0*/  FSETP.GEU.AND P4, PT, |R3|, 1.175494350822287508e-38, PT ;  /* 0x008000000300780b */ /* 0x000fe20003f8e200 */
[----:B------:R-:W-:Y:S01]  /*22cc0*/  @!P3 FMUL R110, R110, 16777216 ;  /* 0x4b8000006e6eb820 */ /* 0x000fe20000400000 */
[----:B------:R-:W-:Y:S01]  /*22cd0*/  @!P3 FMUL R108, R108, 16777216 ;  /* 0x4b8000006c6cb820 */ /* 0x000fe20000400000 */
[----:B------:R-:W-:Y:S01]  /*22ce0*/  @!P3 FMUL R39, R39, 16777216 ;  /* 0x4b8000002727b820 */ /* 0x000fe20000400000 */
[----:B------:R-:W-:Y:S01]  /*22cf0*/  @!P3 FMUL R32, R32, 16777216 ;  /* 0x4b8000002020b820 */ /* 0x000fe20000400000 */
[----:B------:R-:W-:Y:S01]  /*22d00*/  @!P3 FMUL R37, R37, 16777216 ;  /* 0x4b8000002525b820 */ /* 0x000fe20000400000 */
[----:B------:R-:W-:Y:S01]  /*22d10*/  @!P3 FMUL R31, R31, 16777216 ;  /* 0x4b8000001f1fb820 */ /* 0x000fe20000400000 */
[C---:B------:R-:W-:Y:S01]  /*22d20*/  FMUL R60, R3.reuse, 8388608 ;  /* 0x4b000000033c7820 */ /* 0x040fe20000400000 */
[----:B------:R-:W-:-:S04]  /*22d30*/  FSETP.GEU.AND P3, PT, R3, 1.175494350822287508e-38, PT ;  /* 0x008000000300780b */ /* 0x000fc80003f6e000 */
[----:B------:R-:W-:Y:S01]  /*22d40*/  FSEL R60, R60, R3, !P3 ;  /* 0x000000033c3c7208 */ /* 0x000fe20005800000 */
[----:B------:R-:W-:-:S04]  /*22d50*/  @P5 FMUL R3, R3, 0.25 ;  /* 0x3e80000003035820 */ /* 0x000fc80000400000 */
[----:B------:R-:W-:-:S06]  /*22d60*/  @!P4 FMUL R3, R3, 16777216 ;  /* 0x4b8000000303c820 */ /* 0x000fcc0000400000 */
[----:B------:R-:W4:Y:S01]  /*22d70*/  MUFU.RCP R3, R3 ;  /* 0x0000000300037308 */ /* 0x000f220000001000 */
[C---:B------:R-:W-:Y:S01]  /*22d80*/  FMUL R110, R4.reuse, R110 ;  /* 0x0000006e046e7220 */ /* 0x040fe20000400000 */
[C---:B------:R-:W-:Y:S01]  /*22d90*/  FMUL R108, R4.reuse, R108 ;  /* 0x0000006c046c7220 */ /* 0x040fe20000400000 */
[C---:B------:R-:W-:Y:S01]  /*22da0*/  FMUL R39, R4.reuse, R39 ;  /* 0x0000002704277220 */ /* 0x040fe20000400000 */
[C---:B------:R-:W-:Y:S01]  /*22db0*/  FMUL R32, R4.reuse, R32 ;  /* 0x0000002004207220 */ /* 0x040fe20000400000 */
[C---:B------:R-:W-:Y:S01]  /*22dc0*/  FMUL R37, R4.reuse, R37 ;  /* 0x0000002504257220 */ /* 0x040fe20000400000 */
[----:B------:R-:W-:Y:S01]  /*22dd0*/  FMUL R31, R4, R31 ;  /* 0x0000001f041f7220 */ /* 0x000fe20000400000 */
[----:B------:R-:W-:Y:S02]  /*22de0*/  FSEL R4, RZ, -23, P3 ;  /* 0xc1b80000ff047808 */ /* 0x000fe40001800000 */
[----:B------:R-:W-:Y:S01]  /*22df0*/  ISETP.GE.U32.AND P3, PT, R60, 0x7f800000, PT ;  /* 0x7f8000003c00780c */ /* 0x000fe20003f66070 */
[----:B0-----:R-:W0:Y:S01]  /*22e00*/  S2R R118, SR_TID.X ;  /* 0x0000000000767919 */ /* 0x001e220000002100 */
[----:B------:R-:W-:Y:S01]  /*22e10*/  LOP3.LUT R28, R28, 0xfffffffd, RZ, 0xc0, !PT ;  /* 0xfffffffd1c1c7812 */ /* 0x000fe200078ec0ff */
[----:B------:R-:W-:-:S04]  /*22e20*/  UIMAD UR7, UR8, UR10, URZ ;  /* 0x0000000a080772a4 */ /* 0x000fc8000f8e02ff */
[----:B------:R-:W-:Y:S02]  /*22e30*/  UIMAD.WIDE UR4, UR7, 0x2, URZ ;  /* 0x00000002070478a5 */ /* 0x000fe4000f8e02ff */
[----:B------:R-:W-:Y:S01]  /*22e40*/  USHF.L.U32 UR7, UR7, 0x1, URZ ;  /* 0x0000000107077899 */ /* 0x000fe200080006ff */
[----:B------:R-:W-:-:S08]  /*22e50*/  F2FP.BF16.F32.PACK_AB R7, R67, R65 ;  /* 0x000000414307723e */ /* 0x000fd000000010ff */
[----:B------:R-:W1:Y:S01]  /*22e60*/  LDCU UR4, c[0x0][0x3e8] ;  /* 0x00007d00ff0477ac */ /* 0x000e620008000800 */
[----:B0-----:R-:W-:-:S05]  /*22e70*/  IMAD.SHL.U32 R18, R118, 0x10, RZ ;  /* 0x0000001076127824 */ /* 0x001fca00078e00ff */
[----:B-1----:R-:W-:Y:S02]  /*22e80*/  LOP3.LUT R109, R18, 0x70, RZ, 0xc0, !PT ;  /* 0x00000070126d7812 */ /* 0x002fe400078ec0ff */
[----:B------:R-:W0:Y:S01]  /*22e90*/  LDC.64 R18, c[0x0][0x398] ;  /* 0x0000e600ff127b82 */ /* 0x000e220000000a00 */
[----:B--2---:R-:W-:Y:S01]  /*22ea0*/  @P5 FMUL R36, R36, 0.25 ;  /* 0x3e80000024245820 */ /* 0x004fe20000400000 */
[----:B---3--:R-:W-:Y:S01]  /*22eb0*/  @P5 FMUL R34, R34, 0.25 ;  /* 0x3e80000022225820 */ /* 0x008fe20000400000 */
        /* <DEDUP_REMOVED lines=14> */
[C---:B----4-:R-:W-:Y:S01]  /*22fa0*/  FMUL R107, R3.reuse, R107 ;  /* 0x0000006b036b7220 */ /* 0x050fe20000400000 */
        /* <DEDUP_REMOVED lines=48> */
[----:B------:R-:W-:-:S03]  /*232b0*/  @P2 IMAD.MOV.U32 R3, RZ, RZ, 0x7f800000 ;  /* 0x7f800000ff032424 */ /* 0x000fc600078e00ff */
[----:B------:R-:W-:Y:S01]  /*232c0*/  FADD R4, R4, R5 ;  /* 0x0000000504047221 */ /* 0x000fe20000000000 */
[----:B------:R-:W-:Y:S01]  /*232d0*/  @P2 FFMA.FTZ R4, R24, R3, +INF ;  /* 0x7f80000018042423 */ /* 0x000fe20000010003 */
[----:B------:R-:W-:Y:S01]  /*232e0*/  FSETP.NEU.AND P2, PT, R8, RZ, PT ;  /* 0x000000ff0800720b */ /* 0x000fe20003f4d000 */
[----:B------:R-:W-:Y:S02]  /*232f0*/  IMAD.MOV.U32 R26, RZ, RZ, R96 ;  /* 0x000000ffff1a7224 */ /* 0x000fe400078e0060 */
[----:B------:R-:W-:Y:S01]  /*23300*/  IMAD.MOV.U32 R27, RZ, RZ, R97 ;  /* 0x000000ffff1b7224 */ /* 0x000fe200078e0061 */
[----:B------:R-:W1:Y:S01]  /*23310*/  S2R R96, SR_TID.X ;  /* 0x0000000000607919 */ /* 0x000e620000002100 */
[----:B------:R-:W1:Y:S08]  /*23320*/  S2R R97, SR_CTAID.X ;  /* 0x0000000000617919 */ /* 0x000e700000002500 */
[----:B------:R-:W-:-:S02]  /*23330*/  @P2 LOP3.LUT R28, R28, 0x2, RZ, 0xfc, !PT ;  /* 0x000000021c1c2812 */ /* 0x000fc400078efcff */
[----:B------:R-:W-:Y:S02]  /*23340*/  FSETP.NEU.AND P2, PT, R2, RZ, PT ;  /* 0x000000ff0200720b */ /* 0x000fe40003f4d000 */
[----:B------:R-:W-:Y:S01]  /*23350*/  LOP3.LUT R28, R28, 0xfffffff7, RZ, 0xc0, !PT ;  /* 0xfffffff71c1c7812 */ /* 0x000fe200078ec0ff */
[C---:B------:R-:W-:Y:S01]  /*23360*/  IMAD.SHL.U32 R8, R118.reuse, 0x200, RZ ;  /* 0x0000020076087824 */ /* 0x040fe200078e00ff */
[----:B------:R-:W-:-:S04]  /*23370*/  SHF.L.U32 R3, R118, 0x3, RZ ;  /* 0x0000000376037819 */ /* 0x000fc800000006ff */
[----:B------:R-:W-:-:S05]  /*23380*/  LOP3.LUT R8, R8, 0x1000, RZ, 0xc0, !PT ;  /* 0x0000100008087812 */ /* 0x000fca00078ec0ff */
[----:B------:R-:W-:Y:S02]  /*23390*/  @P2 LOP3.LUT R28, R28, 0x8, RZ, 0xfc, !PT ;  /* 0x000000081c1c2812 */ /* 0x000fe400078efcff */
[----:B------:R-:W-:Y:S02]  /*233a0*/  FSETP.NEU.AND P2, PT, R14, RZ, PT ;  /* 0x000000ff0e00720b */ /* 0x000fe40003f4d000 */
[----:B------:R-:W-:Y:S02]  /*233b0*/  LOP3.LUT R3, R3, 0x80, RZ, 0xc0, !PT ;  /* 0x0000008003037812 */ /* 0x000fe400078ec0ff */
[----:B------:R-:W-:Y:S02]  /*233c0*/  LOP3.LUT R28, R28, 0xffffffdf, RZ, 0xc0, !PT ;  /* 0xffffffdf1c1c7812 */ /* 0x000fe400078ec0ff */
[----:B------:R-:W-:Y:S01]  /*233d0*/  IADD3 R3, PT, PT, R3, UR6, R8 ;  /* 0x0000000603037c10 */ /* 0x000fe2000fffe008 */
[----:B------:R-:W-:Y:S01]  /*233e0*/  IMAD.SHL.U32 R8, R118, 0x100, RZ ;  /* 0x0000010076087824 */ /* 0x000fe200078e00ff */
[----:B-1----:R-:W-:-:S04]  /*233f0*/  PRMT R96, R96, 0x6540, R97 ;  /* 0x0000654060607816 */ /* 0x002fc80000000061 */
[----:B------:R-:W-:Y:S02]  /*23400*/  LOP3.LUT R2, R8, 0x1e000, RZ, 0xc0, !PT ;  /* 0x0001e00008027812 */ /* 0x000fe400078ec0ff */
[----:B------:R-:W-:Y:S02]  /*23410*/  @P2 LOP3.LUT R28, R28, 0x20, RZ, 0xfc, !PT ;  /* 0x000000201c1c2812 */ /* 0x000fe400078efcff */
[----:B------:R-:W-:Y:S02]  /*23420*/  FSETP.NEU.AND P2, PT, R12, RZ, PT ;  /* 0x000000ff0c00720b */ /* 0x000fe40003f4d000 */
[----:B------:R-:W-:Y:S01]  /*23430*/  IADD3 R3, PT, PT, R109, R3, R2 ;  /* 0x000000036d037210 */ /* 0x000fe20007ffe002 */
[----:B------:R-:W-:Y:S01]  /*23440*/  IMAD R2, R96, UR11, RZ ;  /* 0x0000000b60027c24 */ /* 0x000fe2000f8e02ff */
[----:B------:R-:W-:Y:S01]  /*23450*/  LOP3.LUT R28, R28, 0xffffffbf, RZ, 0xc0, !PT ;  /* 0xffffffbf1c1c7812 */ /* 0x000fe200078ec0ff */
[----:B------:R-:W-:Y:S02]  /*23460*/  STL [R1+0x20], R6 ;  /* 0x0000200601007387 */ /* 0x000fe40000100800 */
[C---:B------:R-:W-:Y:S01]  /*23470*/  IMAD.SHL.U32 R8, R2.reuse, 0x2, RZ ;  /* 0x0000000202087824 */ /* 0x040fe200078e00ff */
[----:B------:R-:W-:Y:S01]  /*23480*/  F2FP.BF16.F32.PACK_AB R5, R63, R61 ;  /* 0x0000003d3f05723e */ /* 0x000fe200000010ff */
[----:B------:R1:W-:Y:S01]  /*23490*/  STL [R1+0x14], R4 ;  /* 0x0000140401007387 */ /* 0x0003e20000100800 */
[----:B------:R-:W-:-:S03]  /*234a0*/  IMAD.HI R12, R2, 0x2, RZ ;  /* 0x00000002020c7827 */ /* 0x000fc600078e02ff */
[----:B------:R-:W2:Y:S01]  /*234b0*/  LDL.LU R63, [R1+0x5c8] ;  /* 0x0005c800013f7983 */ /* 0x000ea20000300800 */
[----:B------:R-:W-:Y:S02]  /*234c0*/  @P2 LOP3.LUT R28, R28, 0x40, RZ, 0xfc, !PT ;  /* 0x000000401c1c2812 */ /* 0x000fe400078efcff */
[----:B0-----:R-:W-:Y:S01]  /*234d0*/  IADD3 R2, P2, P3, R8, UR7, R18 ;  /* 0x0000000708027c10 */ /* 0x001fe2000fb5e012 */
[----:B------:R-:W3:Y:S01]  /*234e0*/  LDL.LU R61, [R1+0x5cc] ;  /* 0x0005cc00013d7983 */ /* 0x000ee20000300800 */
[----:B-1----:R-:W-:-:S03]  /*234f0*/  F2FP.BF16.F32.PACK_AB R4, R62, R38 ;  /* 0x000000263e04723e */ /* 0x002fc600000010ff */
        /* <DEDUP_REMOVED lines=19> */
[----:B------:R-:W-:-:S03]  /*23630*/  FSETP.NEU.AND P4, PT, R0, RZ, PT ;  /* 0x000000ff0000720b */ /* 0x000fc60003f8d000 */
[----:B------:R-:W4:Y:S01]  /*23640*/  LDL.LU R124, [R1+0x4c] ;  /* 0x00004c00017c7983 */ /* 0x000f220000300800 */
[----:B------:R-:W-:Y:S02]  /*23650*/  IADD3.X R0, PT, PT, R12, UR5, R19, P2, P3 ;  /* 0x000000050c007c10 */ /* 0x000fe400097e6413 */
[----:B------:R-:W-:Y:S02]  /*23660*/  FSETP.NEU.AND P3, PT, R23, RZ, PT ;  /* 0x000000ff1700720b */ /* 0x000fe40003f6d000 */
[----:B------:R-:W-:Y:S02]  /*23670*/  LOP3.LUT R28, R28, 0xffffff7f, RZ, 0xc0, !PT ;  /* 0xffffff7f1c1c7812 */ /* 0x000fe400078ec0ff */
[----:B------:R-:W-:-:S03]  /*23680*/  FSETP.GEU.AND P2, PT, R27, 1.175494350822287508e-38, PT ;  /* 0x008000001b00780b */ /* 0x000fc60003f4e000 */
[----:B------:R-:W-:Y:S02]  /*23690*/  @P4 LOP3.LUT R28, R28, 0x80, RZ, 0xfc, !PT ;  /* 0x000000801c1c4812 */ /* 0x000fe400078efcff */
[C---:B------:R-:W-:Y:S02]  /*236a0*/  FSETP.GT.AND P4, PT, |R27|.reuse, 8.50705917302346158658e+37, PT ;  /* 0x7e8000001b00780b */ /* 0x040fe40003f84200 */
[----:B------:R-:W-:Y:S01]  /*236b0*/  LOP3.LUT R28, R28, 0xffffffef, RZ, 0xc0, !PT ;  /* 0xffffffef1c1c7812 */ /* 0x000fe200078ec0ff */
[----:B------:R-:W-:-:S03]  /*236c0*/  FMUL R38, R27, 8388608 ;  /* 0x4b0000001b267820 */ /* 0x000fc60000400000 */
[----:B------:R-:W-:Y:S02]  /*236d0*/  @P3 LOP3.LUT R28, R28, 0x10, RZ, 0xfc, !PT ;  /* 0x000000101c1c3812 */ /* 0x000fe400078efcff */
[----:B------:R-:W-:Y:S02]  /*236e0*/  FSEL R38, R38, R27, !P2 ;  /* 0x0000001b26267208 */ /* 0x000fe40005000000 */
[----:B------:R-:W-:Y:S02]  /*236f0*/  LOP3.LUT R28, R28, 0xfbffffff, RZ, 0xc0, !PT ;  /* 0xfbffffff1c1c7812 */ /* 0x000fe400078ec0ff */
[C---:B------:R-:W-:Y:S01]  /*23700*/  FSETP.GEU.AND P3, PT, |R27|.reuse, 1.175494350822287508e-38, PT ;  /* 0x008000001b00780b */ /* 0x040fe20003f6e200 */
[----:B------:R-:W-:Y:S01]  /*23710*/  @P4 FMUL R27, R27, 0.25 ;  /* 0x3e8000001b1b4820 */ /* 0x000fe20000400000 */
[----:B------:R-:W-:-:S04]  /*23720*/  @P2 LOP3.LUT R28, R28, 0x4000000, RZ, 0xfc, !PT ;  /* 0x040000001c1c2812 */ /* 0x000fc800078efcff */
[C---:B------:R-:W-:Y:S02]  /*23730*/  LOP3.LUT P2, RZ, R28.reuse, 0x400, RZ, 0xc0, !PT ;  /* 0x000004001cff7812 */ /* 0x040fe4000784c0ff */
[----:B------:R-:W-:-:S04]  /*23740*/  LOP3.LUT R28, R28, 0xf7ffffff, RZ, 0xc0, !PT ;  /* 0xf7ffffff1c1c7812 */ /* 0x000fc800078ec0ff */
[----:B------:R-:W-:Y:S01]  /*23750*/  LOP3.LUT R28, R28, 0xfffffffb, RZ, 0xc0, !PT ;  /* 0xfffffffb1c1c7812 */ /* 0x000fe200078ec0ff */
[----:B--2---:R-:W-:Y:S01]  /*23760*/  @P4 FMUL R63, R63, 0.25 ;  /* 0x3e8000003f3f4820 */ /* 0x004fe20000400000 */
[----:B---3--:R-:W-:Y:S01]  /*23770*/  @P4 FMUL R61, R61, 0.25 ;  /* 0x3e8000003d3d4820 */ /* 0x008fe20000400000 */
[----:B----4-:R-:W-:Y:S01]  /*23780*/  @P4 FMUL R62, R62, 0.25 ;  /* 0x3e8000003e3e4820 */ /* 0x010fe20000400000 */
[----:B------:R-:W-:Y:S01]  /*23790*/  @P4 FMUL R18, R18, 0.25 ;  /* 0x3e80000012124820 */ /* 0x000fe20000400000 */
[----:B------:R-:W-:Y:S01]  /*237a0*/  @P4 FMUL R100, R100, 0.25 ;  /* 0x3e80000064644820 */ /* 0x000fe20000400000 */
[----:B------:R-:W-:Y:S01]  /*237b0*/  @P4 FMUL R102, R102, 0.25 ;  /* 0x3e80000066664820 */ /* 0x000fe20000400000 */
[----:B------:R-:W-:Y:S01]  /*237c0*/  @P4 FMUL R101, R101, 0.25 ;  /* 0x3e80000065654820 */ /* 0x000fe20000400000 */
[----:B------:R-:W-:Y:S01]  /*237d0*/  @P4 FMUL R103, R103, 0.25 ;  /* 0x3e80000067674820 */ /* 0x000fe20000400000 */
[----:B------:R-:W-:-:S13]  /*237e0*/  FSETP.NEU.AND P4, PT, R15, RZ, PT ;  /* 0x000000ff0f00720b */ /* 0x000fda0003f8d000 */
[----:B------:R-:W-:-:S04]  /*237f0*/  @P4 LOP3.LUT R28, R28, 0x4, RZ, 0xfc, !PT ;  /* 0x000000041c1c4812 */ /* 0x000fc800078efcff */
[----:B------:R-:W-:-:S04]  /*23800*/  @P2 LOP3.LUT R28, R28, 0x8000000, RZ, 0xfc, !PT ;  /* 0x080000001c1c2812 */ /* 0x000fc800078efcff */
[C---:B------:R-:W-:Y:S02]  /*23810*/  LOP3.LUT P2, RZ, R28.reuse, 0x200, RZ, 0xc0, !PT ;  /* 0x000002001cff7812 */ /* 0x040fe4000784c0ff */
[----:B------:R-:W-:-:S11]  /*23820*/  LOP3.LUT R28, R28, 0xefffffff, RZ, 0xc0, !PT ;  /* 0xefffffff1c1c7812 */ /* 0x000fd600078ec0ff */
        /* <DEDUP_REMOVED lines=10> */
[----:B------:R-:W-:-:S13]  /*238d0*/  LOP3.LUT P2, RZ, R28, 0x2000, RZ, 0xc0, !PT ;  /* 0x000020001cff7812 */ /* 0x000fda000784c0ff */
[----:B------:R-:W-:Y:S02]  /*238e0*/  @P2 LOP3.LUT R13, R13, 0x1, RZ, 0xfc, !PT ;  /* 0x000000010d0d2812 */ /* 0x000fe400078efcff */
[----:B------:R-:W-:Y:S02]  /*238f0*/  LOP3.LUT P2, RZ, R28, 0x10000, RZ, 0xc0, !PT ;  /* 0x000100001cff7812 */ /* 0x000fe4000784c0ff */
[----:B------:R-:W-:-:S11]  /*23900*/  LOP3.LUT R13, R13, 0xfffffffd, RZ, 0xc0, !PT ;  /* 0xfffffffd0d0d7812 */ /* 0x000fd600078ec0ff */
        /* <DEDUP_REMOVED lines=29> */
[----:B------:R-:W-:Y:S02]  /*23ae0*/  LOP3.LUT R13, R13, 0xfffff7ff, RZ, 0xc0, !PT ;  /* 0xfffff7ff0d0d7812 */ /* 0x000fe400078ec0ff */
[----:B------:R-:W-:Y:S02]  /*23af0*/  FSEL R8, R119, -INF , P1 ;  /* 0xff80000077087808 */ /* 0x000fe40000800000 */
[----:B------:R-:W-:-:S03]  /*23b00*/  FSEL R12, R121, -INF , P0 ;  /* 0xff800000790c7808 */ /* 0x000fc60000000000 */
[----:B------:R0:W-:Y:S04]  /*23b10*/  STL [R1+0x260], R8 ;  /* 0x0002600801007387 */ /* 0x0001e80000100800 */
[----:B------:R-:W-:Y:S02]  /*23b20*/  @P2 LOP3.LUT R13, R13, 0x800, RZ, 0xfc, !PT ;  /* 0x000008000d0d2812 */ /* 0x000fe400078efcff */
[----:B------:R-:W-:-:S04]  /*23b30*/  LOP3.LUT P2, RZ, R28, 0x400000, RZ, 0xc0, !PT ;  /* 0x004000001cff7812 */ /* 0x000fc8000784c0ff */
[----:B0-----:R-:W-:Y:S02]  /*23b40*/  FSEL R8, R122, -INF , P2 ;  /* 0xff8000007a087808 */ /* 0x001fe40001000000 */
[----:B------:R-:W-:Y:S01]  /*23b50*/  LOP3.LUT P2, RZ, R13, 0x800, RZ, 0xc0, !PT ;  /* 0x000008000dff7812 */ /* 0x000fe2000784c0ff */
[----:B------:R0:W-:Y:S04]  /*23b60*/  STL [R1+0x278], R12 ;  /* 0x0002780c01007387 */ /* 0x0001e80000100800 */
[----:B------:R1:W-:Y:S01]  /*23b70*/  STL [R1+0x280], R8 ;  /* 0x0002800801007387 */ /* 0x0003e20000100800 */
[----:B0-----:R-:W-:Y:S02]  /*23b80*/  FSEL R12, R123, -INF , P2 ;  /* 0xff8000007b0c7808 */ /* 0x001fe40001000000 */
[----:B------:R-:W-:-:S04]  /*23b90*/  LOP3.LUT P2, RZ, R13, 0x400, RZ, 0xc0, !PT ;  /* 0x000004000dff7812 */ /* 0x000fc8000784c0ff */
[----:B-1----:R-:W-:Y:S02]  /*23ba0*/  FSEL R8, R124, -INF , P2 ;  /* 0xff8000007c087808 */ /* 0x002fe40001000000 */
[----:B------:R-:W-:Y:S01]  /*23bb0*/  LOP3.LUT P2, RZ, R13, 0x200, RZ, 0xc0, !PT ;  /* 0x000002000dff7812 */ /* 0x000fe2000784c0ff */
[----:B------:R0:W-:Y:S04]  /*23bc0*/  STL [R1+0x288], R12 ;  /* 0x0002880c01007387 */ /* 0x0001e80000100800 */
[----:B------:R1:W-:Y:S01]  /*23bd0*/  STL [R1+0x2ac], R8 ;  /* 0x0002ac0801007387 */ /* 0x0003e20000100800 */
[----:B0-----:R-:W-:Y:S02]  /*23be0*/  FSEL R12, R125, -INF , P2 ;  /* 0xff8000007d0c7808 */ /* 0x001fe40001000000 */
[----:B------:R-:W-:-:S04]  /*23bf0*/  LOP3.LUT P2, RZ, R13, 0x100, RZ, 0xc0, !PT ;  /* 0x000001000dff7812 */ /* 0x000fc8000784c0ff */
[----:B-1----:R-:W-:Y:S02]  /*23c00*/  FSEL R8, R93, -INF , P2 ;  /* 0xff8000005d087808 */ /* 0x002fe40001000000 */
[C---:B------:R-:W-:Y:S01]  /*23c10*/  LOP3.LUT P2, RZ, R13.reuse, 0x80, RZ, 0xc0, !PT ;  /* 0x000000800dff7812 */ /* 0x040fe2000784c0ff */
        /* <DEDUP_REMOVED lines=19> */
[----:B------:R1:W-:Y:S04]  /*23d50*/  STL [R1+0x2d8], R8 ;  /* 0x0002d80801007387 */ /* 0x0003e80000100800 */
[----:B------:R-:W2:Y:S01]  /*23d60*/  LDL.LU R23, [R1+0x308] ;  /* 0x0003080001177983 */ /* 0x000ea20000300800 */
[----:B0-----:R-:W-:-:S03]  /*23d70*/  FSEL R12, R74, -INF , P2 ;  /* 0xff8000004a0c7808 */ /* 0x001fc60001000000 */
[----:B-1----:R-:W2:Y:S04]  /*23d80*/  LDL.LU R8, [R1+0x300] ;  /* 0x0003000001087983 */ /* 0x002ea80000300800 */
[----:B------:R0:W-:Y:S04]  /*23d90*/  STL [R1+0x2e0], R12 ;  /* 0x0002e00c01007387 */ /* 0x0001e80000100800 */
[----:B0-----:R-:W3:Y:S04]  /*23da0*/  LDL.LU R12, [R1+0x30c] ;  /* 0x00030c00010c7983 */ /* 0x001ee80000300800 */
[----:B------:R-:W3:Y:S04]  /*23db0*/  LDL.LU R14, [R1+0x304] ;  /* 0x00030400010e7983 */ /* 0x000ee80000300800 */
[----:B------:R-:W4:Y:S04]  /*23dc0*/  LDL.LU R111, [R1+0x328] ;  /* 0x00032800016f7983 */ /* 0x000f280000300800 */
[----:B------:R-:W4:Y:S04]  /*23dd0*/  LDL.LU R112, [R1+0x320] ;  /* 0x0003200001707983 */ /* 0x000f280000300800 */
[----:B------:R-:W2:Y:S04]  /*23de0*/  LDL.LU R114, [R1+0x32c] ;  /* 0x00032c0001727983 */ /* 0x000ea80000300800 */
[----:B------:R-:W2:Y:S04]  /*23df0*/  LDL.LU R113, [R1+0x324] ;  /* 0x0003240001717983 */ /* 0x000ea80000300800 */
        /* <DEDUP_REMOVED lines=8> */
[----:B------:R-:W-:-:S04]  /*23e80*/  LOP3.LUT P2, RZ, R13, 0x1, RZ, 0xc0, !PT ;  /* 0x000000010dff7812 */ /* 0x000fc8000784c0ff */
[----:B------:R-:W-:Y:S02]  /*23e90*/  FSEL R15, R72, -INF , P2 ;  /* 0xff800000480f7808 */ /* 0x000fe40001000000 */
[----:B------:R-:W-:-:S04]  /*23ea0*/  LOP3.LUT P2, RZ, R28, 0x80000000, RZ, 0xc0, !PT ;  /* 0x800000001cff7812 */ /* 0x000fc8000784c0ff */
[----:B------:R-:W-:Y:S02]  /*23eb0*/  FSEL R13, R68, -INF , P2 ;  /* 0xff800000440d7808 */ /* 0x000fe40001000000 */
[----:B------:R-:W-:Y:S01]  /*23ec0*/  LOP3.LUT P2, RZ, R28, 0x40000000, RZ, 0xc0, !PT ;  /* 0x400000001cff7812 */ /* 0x000fe2000784c0ff */
[----:B------:R0:W-:Y:S01]  /*23ed0*/  STL [R1+0x174], R15 ;  /* 0x0001740f01007387 */ /* 0x0001e20000100800 */
[----:B------:R-:W-:-:S03]  /*23ee0*/  FSETP.GT.AND P5, PT, |R26|, 8.50705917302346158658e+37, PT ;  /* 0x7e8000001a00780b */ /* 0x000fc60003fa4200 */
[----:B------:R1:W-:Y:S01]  /*23ef0*/  STL [R1+0x1b8], R13 ;  /* 0x0001b80d01007387 */ /* 0x0003e20000100800 */
[----:B0-----:R-:W-:Y:S02]  /*23f00*/  FSEL R15, R25, -INF , P2 ;  /* 0xff800000190f7808 */ /* 0x001fe40001000000 */
[----:B------:R-:W-:-:S04]  /*23f10*/  LOP3.LUT P2, RZ, R28, 0x20000000, RZ, 0xc0, !PT ;  /* 0x200000001cff7812 */ /* 0x000fc8000784c0ff */
[----:B-1----:R-:W-:Y:S02]  /*23f20*/  FSEL R13, R22, -INF , P2 ;  /* 0xff800000160d7808 */ /* 0x002fe40001000000 */
[----:B------:R-:W-:Y:S01]  /*23f30*/  LOP3.LUT P2, RZ, R28, 0x10000000, RZ, 0xc0, !PT ;  /* 0x100000001cff7812 */ /* 0x000fe2000784c0ff */
[----:B------:R0:W-:Y:S01]  /*23f40*/  STL [R1+0x1e0], R15 ;  /* 0x0001e00f01007387 */ /* 0x0001e20000100800 */
[C---:B------:R-:W-:Y:S01]  /*23f50*/  FMUL R19, R26.reuse, 8388608 ;  /* 0x4b0000001a137820 */ /* 0x040fe20000400000 */
[----:B------:R-:W-:Y:S02]  /*23f60*/  FSETP.GEU.AND P4, PT, R26, 1.175494350822287508e-38, PT ;  /* 0x008000001a00780b */ /* 0x000fe40003f8e000 */
[----:B------:R1:W-:Y:S01]  /*23f70*/  STL [R1+0x1e4], R13 ;  /* 0x0001e40d01007387 */ /* 0x0003e20000100800 */
[----:B0-----:R-:W-:Y:S02]  /*23f80*/  FSEL R15, R21, -INF , P2 ;  /* 0xff800000150f7808 */ /* 0x001fe40001000000 */
[C---:B------:R-:W-:Y:S01]  /*23f90*/  LOP3.LUT P2, RZ, R28.reuse, 0x8000000, RZ, 0xc0, !PT ;  /* 0x080000001cff7812 */ /* 0x040fe2000784c0ff */
[----:B------:R-:W-:Y:S01]  /*23fa0*/  @!P3 FMUL R103, R103, 16777216 ;  /* 0x4b8000006767b820 */ /* 0x000fe20000400000 */
[----:B------:R-:W-:-:S02]  /*23fb0*/  LOP3.LUT P0, RZ, R28, 0x100, RZ, 0xc0, !PT ;  /* 0x000001001cff7812 */ /* 0x000fc4000780c0ff */
[----:B-1----:R-:W-:Y:S01]  /*23fc0*/  FSEL R13, R20, -INF , P2 ;  /* 0xff800000140d7808 */ /* 0x002fe20001000000 */
[----:B------:R-:W-:Y:S01]  /*23fd0*/  @!P3 FMUL R101, R101, 16777216 ;  /* 0x4b8000006565b820 */ /* 0x000fe20000400000 */
[----:B------:R-:W-:Y:S01]  /*23fe0*/  FSEL R19, R19, R26, !P4 ;  /* 0x0000001a13137208 */ /* 0x000fe20006000000 */
[----:B------:R-:W-:Y:S01]  /*23ff0*/  @!P3 FMUL R102, R102, 16777216 ;  /* 0x4b8000006666b820 */ /* 0x000fe20000400000 */
[----:B------:R-:W-:Y:S01]  /*24000*/  FSETP.GEU.AND P6, PT, |R26|, 1.175494350822287508e-38, PT ;  /* 0x008000001a00780b */ /* 0x000fe20003fce200 */
[----:B------:R-:W-:Y:S01]  /*24010*/  @!P3 FMUL R100, R100, 16777216 ;  /* 0x4b8000006464b820 */ /* 0x000fe20000400000 */
[----:B------:R-:W-:Y:S01]  /*24020*/  @!P3 FMUL R18, R18, 16777216 ;  /* 0x4b8000001212b820 */ /* 0x000fe20000400000 */
[----:B------:R-:W-:Y:S01]  /*24030*/  @!P3 FMUL R62, R62, 16777216 ;  /* 0x4b8000003e3eb820 */ /* 0x000fe20000400000 */
[----:B------:R-:W-:Y:S01]  /*24040*/  @!P3 FMUL R61, R61, 16777216 ;  /* 0x4b8000003d3db820 */ /* 0x000fe20000400000 */
[----:B------:R-:W-:Y:S01]  /*24050*/  @!P3 FMUL R63, R63, 16777216 ;  /* 0x4b8000003f3fb820 */ /* 0x000fe20000400000 */
[----:B------:R-:W-:Y:S01]  /*24060*/  @!P3 FMUL R27, R27, 16777216 ;  /* 0x4b8000001b1bb820 */ /* 0x000fe20000400000 */
[----:B------:R-:W-:Y:S01]  /*24070*/  LOP3.LUT P1, RZ, R28, 0x2, RZ, 0xc0, !PT ;  /* 0x000000021cff7812 */ /* 0x000fe2000782c0ff */
[----:B------:R-:W-:Y:S01]  /*24080*/  @P5 FMUL R99, R99, 0.25 ;  /* 0x3e80000063635820 */ /* 0x000fe20000400000 */
        /* <DEDUP_REMOVED lines=8> */
[C---:B------:R-:W-:Y:S01]  /*24110*/  LOP3.LUT P3, RZ, R28.reuse, 0x8, RZ, 0xc0, !PT ;  /* 0x000000081cff7812 */ /* 0x040fe2000786c0ff */
[----:B------:R0:W-:Y:S01]  /*24120*/  STL [R1+0x1f8], R15 ;  /* 0x0001f80f01007387 */ /* 0x0001e20000100800 */
[----:B------:R-:W-:-:S03]  /*24130*/  LOP3.LUT P5, RZ, R28, 0x20, RZ, 0xc0, !PT ;  /* 0x000000201cff7812 */ /* 0x000fc600078ac0ff */
[----:B------:R1:W-:Y:S01]  /*24140*/  STL [R1+0x22c], R13 ;  /* 0x00022c0d01007387 */ /* 0x0003e20000100800 */
[----:B0-----:R-:W-:Y:S02]  /*24150*/  FSEL R15, R10, -INF , P0 ;  /* 0xff8000000a0f7808 */ /* 0x001fe40000000000 */
[----:B------:R-:W-:Y:S02]  /*24160*/  FSEL R10, R16, -INF , P3 ;  /* 0xff800000100a7808 */ /* 0x000fe40001800000 */
[----:B-1----:R-:W-:Y:S02]  /*24170*/  FSEL R13, R9, -INF , P1 ;  /* 0xff800000090d7808 */ /* 0x002fe40000800000 */
[----:B------:R-:W-:Y:S01]  /*24180*/  FSEL R9, R11, -INF , P5 ;  /* 0xff8000000b097808 */ /* 0x000fe20002800000 */
[----:B------:R-:W-:Y:S04]  /*24190*/  STL [R1+0x24c], R15 ;  /* 0x00024c0f01007387 */ /* 0x000fe80000100800 */
[----:B------:R-:W-:Y:S04]  /*241a0*/  STL [R1+0x160], R13 ;  /* 0x0001600d01007387 */ /* 0x000fe80000100800 */
[----:B------:R-:W-:Y:S04]  /*241b0*/  STL [R1+0xb4], R10 ;  /* 0x0000b40a01007387 */ /* 0x000fe80000100800 */
[----:B------:R3:W-:Y:S02]  /*241c0*/  STL [R1+0x9c], R9 ;  /* 0x00009c0901007387 */ /* 0x0007e40000100800 */
[----:B---3--:R-:W-:-:S02]  /*241d0*/  F2FP.BF16.F32.PACK_AB R9, R12, R14 ;  /* 0x0000000e0c09723e */ /* 0x008fc400000010ff */
[----:B--2---:R-:W-:Y:S02]  /*241e0*/  F2FP.BF16.F32.PACK_AB R11, R114, R113 ;  /* 0x00000071720b723e */ /* 0x004fe400000010ff */
[----:B------:R-:W2:Y:S04]  /*241f0*/  LDL.LU R114, [R1+0x248] ;  /* 0x0002480001727983 */ /* 0x000ea80000300800 */
[----:B------:R-:W2:Y:S01]  /*24200*/  LDL.LU R113, [R1+0x240] ;  /* 0x0002400001717983 */ /* 0x000ea20000300800 */
[----:B----4-:R-:W-:-:S03]  /*24210*/  F2FP.BF16.F32.PACK_AB R12, R115, R116 ;  /* 0x00000074730c723e */ /* 0x010fc600000010ff */
[----:B------:R-:W3:Y:S04]  /*24220*/  LDL.LU R115, [R1+0x254] ;  /* 0x0002540001737983 */ /* 0x000ee80000300800 */
[----:B------:R-:W3:Y:S01]  /*24230*/  LDL.LU R116, [R1+0x244] ;  /* 0x0002440001747983 */ /* 0x000ee20000300800 */
[----:B------:R-:W-:-:S03]  /*24240*/  F2FP.BF16.F32.PACK_AB R13, R117, R119 ;  /* 0x00000077750d723e */ /* 0x000fc600000010ff */
[----:B------:R-:W4:Y:S04]  /*24250*/  LDL.LU R117, [R1+0x270] ;  /* 0x0002700001757983 */ /* 0x000f280000300800 */
[----:B------:R-:W4:Y:S01]  /*24260*/  LDL.LU R119, [R1+0x264] ;  /* 0x0002640001777983 */ /* 0x000f220000300800 */
[----:B------:R-:W-:-:S03]  /*24270*/  F2FP.BF16.F32.PACK_AB R14, R121, R122 ;  /* 0x0000007a790e723e */ /* 0x000fc600000010ff */
[----:B------:R-:W2:Y:S04]  /*24280*/  LDL.LU R121, [R1+0x27c] ;  /* 0x00027c0001797983 */ /* 0x000ea80000300800 */
[----:B------:R-:W2:Y:S01]  /*24290*/  LDL.LU R122, [R1+0x26c] ;  /* 0x00026c00017a7983 */ /* 0x000ea20000300800 */
[----:B------:R-:W-:-:S03]  /*242a0*/  F2FP.BF16.F32.PACK_AB R15, R123, R124 ;  /* 0x0000007c7b0f723e */ /* 0x000fc600000010ff */
[----:B------:R-:W2:Y:S04]  /*242b0*/  LDL.LU R123, [R1+0x208] ;  /* 0x00020800017b7983 */ /* 0x000ea80000300800 */
[----:B------:R-:W2:Y:S04]  /*242c0*/  LDL.LU R124, [R1+0x200] ;  /* 0x00020000017c7983 */ /* 0x000ea80000300800 */
[----:B------:R0:W-:Y:S01]  /*242d0*/  STSM.16.M88.4 [R3], R4 ;  /* 0x0000000403007844 */ /* 0x0001e20000000200 */
[----:B------:R-:W-:Y:S01]  /*242e0*/  MOV R20, 0x3dc6b27f ;  /* 0x3dc6b27f00147802 */ /* 0x000fe20000000f00 */
[----:B0-----:R-:W-:-:S05]  /*242f0*/  VIADD R4, R19, 0xc0cafb0d ;  /* 0xc0cafb0d13047836 */ /* 0x001fca0000000000 */
[----:B------:R-:W-:-:S05]  /*24300*/  LOP3.LUT R4, R4, 0xff800000, RZ, 0xc0, !PT ;  /* 0xff80000004047812 */ /* 0x000fca00078ec0ff */
[----:B------:R-:W-:-:S04]  /*24310*/  IMAD.IADD R5, R19, 0x1, -R4 ;  /* 0x0000000113057824 */ /* 0x000fc800078e0a04 */
[----:B------:R-:W-:-:S04]  /*24320*/  FADD R5, R5, -1 ;  /* 0xbf80000005057421 */ /* 0x000fc80000000000 */
[----:B------:R-:W-:-:S04]  /*24330*/  FFMA.FTZ R6, R5, R20, -0.16845393180847167969 ;  /* 0xbe2c7f3005067423 */ /* 0x000fc80000010014 */
[----:B------:R-:W-:-:S04]  /*24340*/  FFMA.FTZ R6, R5, R6, 0.1716887056827545166 ;  /* 0x3e2fcf2a05067423 */ /* 0x000fc80000010006 */
[----:B------:R-:W-:-:S04]  /*24350*/  FFMA.FTZ R6, R5, R6, -0.17900948226451873779 ;  /* 0xbe374e4305067423 */ /* 0x000fc80000010006 */
[----:B------:R-:W-:-:S04]  /*24360*/  FFMA.FTZ R6, R5, R6, 0.20512372255325317383 ;  /* 0x3e520bf405067423 */ /* 0x000fc80000010006 */
[----:B------:R-:W-:-:S04]  /*24370*/  FFMA.FTZ R6, R5, R6, -0.24046532809734344482 ;  /* 0xbe763c8b05067423 */ /* 0x000fc80000010006 */
[----:B------:R-:W-:Y:S01]  /*24380*/  FFMA.FTZ R6, R5, R6, 0.28857114911079406738 ;  /* 0x3e93bf9905067423 */ /* 0x000fe20000010006 */
[----:B------:R-:W-:Y:S02]  /*24390*/  F2FP.BF16.F32.PACK_AB R8, R23, R8 ;  /* 0x000000081708723e */ /* 0x000fe400000010ff */
[----:B------:R-:W-:Y:S01]  /*243a0*/  F2FP.BF16.F32.PACK_AB R10, R111, R112 ;  /* 0x000000706f0a723e */ /* 0x000fe200000010ff */
[----:B------:R-:W-:-:S04]  /*243b0*/  FFMA.FTZ R6, R5, R6, -0.36067417263984680176 ;  /* 0xbeb8aa4905067423 */ /* 0x000fc80000010006 */
[C---:B------:R-:W-:Y:S01]  /*243c0*/  FFMA.FTZ R6, R5.reuse, R6, 0.48089820146560668945 ;  /* 0x3ef6384a05067423 */ /* 0x040fe20000010006 */
[----:B------:R0:W-:Y:S01]  /*243d0*/  STSM.16.M88.4 [R3+0x100], R8 ;  /* 0x0001000803007844 */ /* 0x0001e20000000200 */
[----:B------:R-:W-:Y:S02]  /*243e0*/  SHF.R.U32.HI R7, RZ, 0x1, R118 ;  /* 0x00000001ff077819 */ /* 0x000fe40000011676 */
[----:B------:R-:W-:Y:S01]  /*243f0*/  FFMA.FTZ R6, R5, R6, -0.72134751081466674805 ;  /* 0xbf38aa3b05067423 */ /* 0x000fe20000010006 */
[----:B------:R-:W-:Y:S01]  /*24400*/  @!P6 FMUL R26, R26, 16777216 ;  /* 0x4b8000001a1ae820 */ /* 0x000fe20000400000 */
[----:B------:R-:W-:Y:S02]  /*24410*/  LOP3.LUT R7, R7, 0xc, RZ, 0xc0, !PT ;  /* 0x0000000c07077812 */ /* 0x000fe400078ec0ff */
[----:B------:R-:W-:Y:S01]  /*24420*/  FMUL R6, R5, R6 ;  /* 0x0000000605067220 */ /* 0x000fe20000400000 */
[----:B0-----:R-:W-:-:S03]  /*24430*/  IMAD.SHL.U32 R8, R118, 0x4, RZ ;  /* 0x0000000476087824 */ /* 0x001fc600078e00ff */
[----:B------:R-:W-:Y:S02]  /*24440*/  FMUL R6, R5, R6 ;  /* 0x0000000605067220 */ /* 0x000fe40000400000 */
[----:B------:R-:W-:Y:S01]  /*24450*/  LOP3.LUT R8, R8, 0x380, RZ, 0xc0, !PT ;  /* 0x0000038008087812 */ /* 0x000fe200078ec0ff */
[----:B------:R-:W0:Y:S03]  /*24460*/  MUFU.RCP R26, R26 ;  /* 0x0000001a001a7308 */ /* 0x000e260000001000 */
[----:B------:R-:W-:Y:S01]  /*24470*/  IADD3 R7, PT, PT, R7, UR6, R8 ;  /* 0x0000000607077c10 */ /* 0x000fe2000fffe008 */
[----:B------:R-:W-:Y:S01]  /*24480*/  FFMA.FTZ R6, R5, 1.4426950216293334961, R6 ;  /* 0x3fb8aa3b05067823 */ /* 0x000fe20000010006 */
[----:B------:R-:W-:-:S03]  /*24490*/  LOP3.LUT P5, RZ, R28, 0x40, RZ, 0xc0, !PT ;  /* 0x000000401cff7812 */ /* 0x000fc600078ac0ff */
[----:B------:R-:W-:Y:S01]  /*244a0*/  IMAD.IADD R5, R109, 0x1, R7 ;  /* 0x000000016d057824 */ /* 0x000fe200078e0207 */
[----:B------:R-:W-:-:S04]  /*244b0*/  FSEL R16, RZ, -23, P4 ;  /* 0xc1b80000ff107808 */ /* 0x000fc80002000000 */
[----:B------:R1:W-:Y:S01]  /*244c0*/  STL [R1+0x88], R5 ;  /* 0x0000880501007387 */ /* 0x0003e20000100800 */
[----:B------:R-:W-:Y:S01]  /*244d0*/  I2FP.F32.S32 R4, R4 ;  /* 0x0000000400047245 */ /* 0x000fe20000201400 */
[----:B------:R-:W-:Y:S01]  /*244e0*/  @!P6 FMUL R99, R99, 16777216 ;  /* 0x4b8000006363e820 */ /* 0x000fe20000400000 */
[----:B------:R-:W-:Y:S01]  /*244f0*/  @!P6 FMUL R97, R97, 16777216 ;  /* 0x4b8000006161e820 */ /* 0x000fe20000400000 */
[----:B------:R-:W-:Y:S01]  /*24500*/  @!P6 FMUL R98, R98, 16777216 ;  /* 0x4b8000006262e820 */ /* 0x000fe20000400000 */
[----:B------:R-:W-:Y:S01]  /*24510*/  @!P6 FMUL R96, R96, 16777216 ;  /* 0x4b8000006060e820 */ /* 0x000fe20000400000 */
[----:B-1----:R-:W-:Y:S01]  /*24520*/  FSEL R5, R17, -INF , P5 ;  /* 0xff80000011057808 */ /* 0x002fe20002800000 */
[----:B------:R-:W-:Y:S01]  /*24530*/  @!P6 FMUL R65, R65, 16777216 ;  /* 0x4b8000004141e820 */ /* 0x000fe20000400000 */
[----:B------:R-:W-:Y:S01]  /*24540*/  @!P6 FMUL R66, R66, 16777216 ;  /* 0x4b8000004242e820 */ /* 0x000fe20000400000 */
[----:B------:R-:W-:Y:S01]  /*24550*/  @!P6 FMUL R64, R64, 16777216 ;  /* 0x4b8000004040e820 */ /* 0x000fe20000400000 */
[----:B------:R-:W-:Y:S01]  /*24560*/  @!P6 FMUL R67, R67, 16777216 ;  /* 0x4b8000004343e820 */ /* 0x000fe20000400000 */
[----:B------:R-:W-:Y:S01]  /*24570*/  STL [R1+0x74], R5 ;  /* 0x0000740501007387 */ /* 0x000fe20000100800 */
[----:B------:R-:W-:-:S03]  /*24580*/  FFMA.FTZ R4, R4, 1.1920928955078125e-07, R16 ;  /* 0x3400000004047823 */ /* 0x000fc60000010010 */
[----:B------:R-:W4:Y:S01]  /*24590*/  LDL.LU R17, [R1+0x20c] ;  /* 0x00020c0001117983 */ /* 0x000f220000300800 */
[C---:B0-----:R-:W-:Y:S01]  /*245a0*/  FMUL R99, R26.reuse, R99 ;  /* 0x000000631a637220 */ /* 0x041fe20000400000 */
[C---:B------:R-:W-:Y:S02]  /*245b0*/  FMUL R97, R26.reuse, R97 ;  /* 0x000000611a617220 */ /* 0x040fe40000400000 */
[----:B------:R-:W4:Y:S01]  /*245c0*/  LDL.LU R9, [R1+0x204] ;  /* 0x0002040001097983 */ /* 0x000f220000300800 */
[C---:B------:R-:W-:Y:S01]  /*245d0*/  FMUL R98, R26.reuse, R98 ;  /* 0x000000621a627220 */ /* 0x040fe20000400000 */
[C---:B------:R-:W-:Y:S01]  /*245e0*/  FMUL R96, R26.reuse, R96 ;  /* 0x000000601a607220 */ /* 0x040fe20000400000 */
[C---:B------:R-:W-:Y:S01]  /*245f0*/  FMUL R65, R26.reuse, R65 ;  /* 0x000000411a417220 */ /* 0x040fe20000400000 */
[----:B------:R-:W4:Y:S01]  /*24600*/  LDL.LU R16, [R1+0x214] ;  /* 0x0002140001107983 */ /* 0x000f220000300800 */
[C---:B------:R-:W-:Y:S01]  /*24610*/  FMUL R66, R26.reuse, R66 ;  /* 0x000000421a427220 */ /* 0x040fe20000400000 */
[C---:B------:R-:W-:Y:S01]  /*24620*/  FMUL R64, R26.reuse, R64 ;  /* 0x000000401a407220 */ /* 0x040fe20000400000 */
[----:B------:R-:W-:Y:S01]  /*24630*/  FMUL R67, R26, R67 ;  /* 0x000000431a437220 */ /* 0x000fe20000400000 */
[----:B------:R-:W4:Y:S04]  /*24640*/  LDL.LU R10, [R1+0x210] ;  /* 0x00021000010a7983 */ /* 0x000f280000300800 */
[----:B------:R-:W4:Y:S04]  /*24650*/  LDL.LU R26, [R1+0x21c] ;  /* 0x00021c00011a7983 */ /* 0x000f280000300800 */
[----:B------:R0:W-:Y:S04]  /*24660*/  STSM.16.M88.4 [R3+0x200], R12 ;  /* 0x0002000c03007844 */ /* 0x0001e80000000200 */
[----:B------:R-:W4:Y:S04]  /*24670*/  LDL.LU R11, [R1+0x218] ;  /* 0x00021800010b7983 */ /* 0x000f280000300800 */
[----:B0-----:R-:W4:Y:S01]  /*24680*/  LDL.LU R12, [R1+0x148] ;  /* 0x00014800010c7983 */ /* 0x001f220000300800 */
[----:B--2---:R-:W-:-:S03]  /*24690*/  F2FP.BF16.F32.PACK_AB R8, R123, R124 ;  /* 0x0000007c7b08723e */ /* 0x004fc600000010ff */
[----:B------:R-:W2:Y:S01]  /*246a0*/  LDL.LU R124, [R1+0x140] ;  /* 0x00014000017c7983 */ /* 0x000ea20000300800 */
[----:B------:R-:W0:Y:S01]  /*246b0*/  MUFU.RCP R27, R27 ;  /* 0x0000001b001b7308 */ /* 0x000e220000001000 */
[----:B------:R-:W-:-:S04]  /*246c0*/  LOP3.LUT P2, RZ, R28, 0x4000000, RZ, 0xc0, !PT ;  /* 0x040000001cff7812 */ /* 0x000fc8000784c0ff */
[----:B------:R-:W-:Y:S02]  /*246d0*/  FSEL R68, RZ, -23, P2 ;  /* 0xc1b80000ff447808 */ /* 0x000fe40001000000 */
[----:B------:R-:W-:Y:S02]  /*246e0*/  ISETP.GE.U32.AND P2, PT, R19, 0x7f800000, PT ;  /* 0x7f8000001300780c */ /* 0x000fe40003f46070 */
[----:B------:R-:W-:Y:S02]  /*246f0*/  FSETP.NEU.AND P0, PT, R60, RZ, PT ;  /* 0x000000ff3c00720b */ /* 0x000fe40003f0d000 */
[----:B------:R-:W-:Y:S01]  /*24700*/  FSETP.NEU.AND P1, PT, R24, RZ, PT ;  /* 0x000000ff1800720b */ /* 0x000fe20003f2d000 */
[C---:B0-----:R-:W-:Y:S01]  /*24710*/  FMUL R103, R27.reuse, R103 ;  /* 0x000000671b677220 */ /* 0x041fe20000400000 */
[C---:B------:R-:W-:Y:S01]  /*24720*/  FMUL R101, R27.reuse, R101 ;  /* 0x000000651b657220 */ /* 0x040fe20000400000 */
[C---:B------:R-:W-:Y:S01]  /*24730*/  FMUL R102, R27.reuse, R102 ;  /* 0x000000661b667220 */ /* 0x040fe20000400000 */
[C---:B------:R-:W-:Y:S01]  /*24740*/  FMUL R100, R27.reuse, R100 ;  /* 0x000000641b647220 */ /* 0x040fe20000400000 */
[C---:B------:R-:W-:Y:S01]  /*24750*/  FMUL R60, R27.reuse, R18 ;  /* 0x000000121b3c7220 */ /* 0x040fe20000400000 */
[C---:B------:R-:W-:Y:S01]  /*24760*/  FMUL R62, R27.reuse, R62 ;  /* 0x0000003e1b3e7220 */ /* 0x040fe20000400000 */
[C---:B------:R-:W-:Y:S01]  /*24770*/  FMUL R61, R27.reuse, R61 ;  /* 0x0000003d1b3d7220 */ /* 0x040fe20000400000 */
[----:B------:R-:W-:-:S02]  /*24780*/  FMUL R63, R27, R63 ;  /* 0x0000003f1b3f7220 */ /* 0x000fc40000400000 */
[----:B------:R-:W2:Y:S04]  /*24790*/  LDL.LU R27, [R1+0x14c] ;  /* 0x00014c00011b7983 */ /* 0x000ea80000300800 */
[----:B------:R-:W2:Y:S01]  /*247a0*/  LDL.LU R13, [R1+0x144] ;  /* 0x00014400010d7983 */ /* 0x000ea20000300800 */
[----:B------:R-:W-:-:S03]  /*247b0*/  VIADD R72, R38, 0xc0cafb0d ;  /* 0xc0cafb0d26487836 */ /* 0x000fc60000000000 */
[----:B------:R-:W2:Y:S04]  /*247c0*/  LDL.LU R18, [R1+0x16c] ;  /* 0x00016c0001127983 */ /* 0x000ea80000300800 */
[----:B------:R-:W2:Y:S04]  /*247d0*/  LDL.LU R14, [R1+0x164] ;  /* 0x00016400010e7983 */ /* 0x000ea80000300800 */
[----:B------:R-:W2:Y:S01]  /*247e0*/  LDL.LU R24, [R1+0x190] ;  /* 0x0001900001187983 */ /* 0x000ea20000300800 */
[----:B------:R-:W-:-:S03]  /*247f0*/  FADD R125, R4, R6 ;  /* 0x00000006047d7221 */ /* 0x000fc60000000000 */
[----:B------:R-:W2:Y:S01]  /*24800*/  LDL.LU R15, [R1+0x168] ;  /* 0x00016800010f7983 */ /* 0x000ea20000300800 */
[----:B------:R-:W-:-:S03]  /*24810*/  @P2 IMAD.MOV.U32 R4, RZ, RZ, 0x7f800000 ;  /* 0x7f800000ff042424 */ /* 0x000fc600078e00ff */
[----:B------:R-:W2:Y:S01]  /*24820*/  LDL.LU R21, [R1+0xec] ;  /* 0x0000ec0001157983 */ /* 0x000ea20000300800 */
[----:B------:R-:W-:-:S03]  /*24830*/  LOP3.LUT R72, R72, 0xff800000, RZ, 0xc0, !PT ;  /* 0xff80000048487812 */ /* 0x000fc600078ec0ff */
[----:B------:R-:W2:Y:S04]  /*24840*/  LDL.LU R22, [R1+0xe8] ;  /* 0x0000e80001167983 */ /* 0x000ea80000300800 */
[----:B------:R-:W2:Y:S04]  /*24850*/  LDL.LU R25, [R1+0xf4] ;  /* 0x0000f40001197983 */ /* 0x000ea80000300800 */
[----:B------:R-:W2:Y:S01]  /*24860*/  LDL.LU R74, [R1+0xf0] ;  /* 0x0000f000014a7983 */ /* 0x000ea20000300800 */
[----:B------:R-:W-:-:S03]  /*24870*/  @P2 FFMA.FTZ R125, R19, R4, +INF ;  /* 0x7f800000137d2423 */ /* 0x000fc60000010004 */
[----:B------:R-:W2:Y:S01]  /*24880*/  LDL.LU R75, [R1+0x128] ;  /* 0x00012800014b7983 */ /* 0x000ea20000300800 */
[----:B------:R-:W-:-:S03]  /*24890*/  I2FP.F32.S32 R4, R72 ;  /* 0x0000004800047245 */ /* 0x000fc60000201400 */
[----:B------:R-:W2:Y:S04]  /*248a0*/  LDL.LU R79, [R1+0x120] ;  /* 0x00012000014f7983 */ /* 0x000ea80000300800 */
[----:B------:R-:W2:Y:S04]  /*248b0*/  LDL.LU R81, [R1+0x12c] ;  /* 0x00012c0001517983 */ /* 0x000ea80000300800 */
[----:B------:R-:W2:Y:S04]  /*248c0*/  LDL.LU R88, [R1+0x124] ;  /* 0x0001240001587983 */ /* 0x000ea80000300800 */
[----:B------:R-:W2:Y:S04]  /*248d0*/  LDL.LU R89, [R1+0xa8] ;  /* 0x0000a80001597983 */ /* 0x000ea80000300800 */
[----:B------:R-:W2:Y:S01]  /*248e0*/  LDL.LU R90, [R1+0xa0] ;  /* 0x0000a000015a7983 */ /* 0x000ea20000300800 */
[----:B------:R-:W-:-:S03]  /*248f0*/  FFMA.FTZ R68, R4, 1.1920928955078125e-07, R68 ;  /* 0x3400000004447823 */ /* 0x000fc60000010044 */
[----:B------:R-:W2:Y:S01]  /*24900*/  LDL.LU R93, [R1+0xac] ;  /* 0x0000ac00015d7983 */ /* 0x000ea20000300800 */
[----:B------:R-:W-:-:S03]  /*24910*/  F2FP.BF16.F32.PACK_AB R4, R114, R113 ;  /* 0x000000717204723e */ /* 0x000fc600000010ff */
[----:B------:R-:W2:Y:S04]  /*24920*/  LDL.LU R23, [R1+0xa4] ;  /* 0x0000a40001177983 */ /* 0x000ea80000300800 */
[----:B------:R-:W2:Y:S01]  /*24930*/  LDL.LU R109, [R1+0xcc] ;  /* 0x0000cc00016d7983 */ /* 0x000ea20000300800 */
[----:B---3--:R-:W-:-:S03]  /*24940*/  F2FP.BF16.F32.PACK_AB R5, R115, R116 ;  /* 0x000000747305723e */ /* 0x008fc600000010ff */
[----:B------:R-:W3:Y:S04]  /*24950*/  LDL.LU R111, [R1+0xc4] ;  /* 0x0000c400016f7983 */ /* 0x000ee80000300800 */
[----:B------:R-:W3:Y:S01]  /*24960*/  LDL.LU R112, [R1+0xd0] ;  /* 0x0000d00001707983 */ /* 0x000ee20000300800 */
[----:B----4-:R-:W-:-:S03]  /*24970*/  F2FP.BF16.F32.PACK_AB R6, R117, R119 ;  /* 0x000000777506723e */ /* 0x010fc600000010ff */
        /* <DEDUP_REMOVED lines=9> */
[----:B------:R-:W4:Y:S01]  /*24a10*/  LDL.LU R123, [R1+0x7c] ;  /* 0x00007c00017b7983 */ /* 0x000f220000300800 */
[----:B--2---:R-:W-:-:S03]  /*24a20*/  F2FP.BF16.F32.PACK_AB R12, R12, R124 ;  /* 0x0000007c0c0c723e */ /* 0x004fc600000010ff */
[----:B------:R-:W2:Y:S01]  /*24a30*/  LDL.LU R124, [R1+0x10] ;  /* 0x00001000017c7983 */ /* 0x000ea20000300800 */
[----:B------:R-:W-:-:S04]  /*24a40*/  IMAD.IADD R72, R38, 0x1, -R72 ;  /* 0x0000000126487824 */ /* 0x000fc800078e0a48 */
[----:B------:R-:W-:-:S04]  /*24a50*/  FADD R72, R72, -1 ;  /* 0xbf80000048487421 */ /* 0x000fc80000000000 */
[----:B------:R-:W-:-:S04]  /*24a60*/  FFMA.FTZ R20, R72, R20, -0.16845393180847167969 ;  /* 0xbe2c7f3048147423 */ /* 0x000fc80000010014 */
[----:B------:R-:W-:-:S04]  /*24a70*/  FFMA.FTZ R20, R72, R20, 0.1716887056827545166 ;  /* 0x3e2fcf2a48147423 */ /* 0x000fc80000010014 */
[C---:B------:R-:W-:Y:S01]  /*24a80*/  FFMA.FTZ R20, R72.reuse, R20, -0.17900948226451873779 ;  /* 0xbe374e4348147423 */ /* 0x040fe20000010014 */
[----:B------:R0:W-:Y:S03]  /*24a90*/  STSM.16.M88.4 [R3+0x300], R4 ;  /* 0x0003000403007844 */ /* 0x0001e60000000200 */
[----:B------:R-:W-:Y:S01]  /*24aa0*/  FFMA.FTZ R20, R72, R20, 0.20512372255325317383 ;  /* 0x3e520bf448147423 */ /* 0x000fe20000010014 */
[----:B------:R-:W-:Y:S02]  /*24ab0*/  F2FP.BF16.F32.PACK_AB R9, R17, R9 ;  /* 0x000000091109723e */ /* 0x000fe400000010ff */
[----:B------:R-:W-:Y:S02]  /*24ac0*/  F2FP.BF16.F32.PACK_AB R10, R16, R10 ;  /* 0x0000000a100a723e */ /* 0x000fe400000010ff */
[----:B------:R-:W-:Y:S02]  /*24ad0*/  F2FP.BF16.F32.PACK_AB R11, R26, R11 ;  /* 0x0000000b1a0b723e */ /* 0x000fe400000010ff */
[----:B------:R-:W-:Y:S01]  /*24ae0*/  F2FP.BF16.F32.PACK_AB R13, R27, R13 ;  /* 0x0000000d1b0d723e */ /* 0x000fe200000010ff */
[----:B0-----:R-:W-:Y:S01]  /*24af0*/  FFMA.FTZ R4, R72, R20, -0.24046532809734344482 ;  /* 0xbe763c8b48047423 */ /* 0x001fe20000010014 */
[----:B------:R-:W-:-:S03]  /*24b00*/  F2FP.BF16.F32.PACK_AB R14, R18, R14 ;  /* 0x0000000e120e723e */ /* 0x000fc600000010ff */
[----:B------:R-:W-:Y:S01]  /*24b10*/  FFMA.FTZ R4, R72, R4, 0.28857114911079406738 ;  /* 0x3e93bf9948047423 */ /* 0x000fe20000010004 */
[----:B------:R-:W-:Y:S01]  /*24b20*/  FSETP.NEU.AND P2, PT, R19, RZ, PT ;  /* 0x000000ff1300720b */ /* 0x000fe20003f4d000 */
[----:B------:R-:W-:Y:S01]  /*24b30*/  STSM.16.M88.4 [R3+0x400], R8 ;  /* 0x0004000803007844 */ /* 0x000fe20000000200 */
[----:B------:R-:W-:Y:S02]  /*24b40*/  F2FP.BF16.F32.PACK_AB R15, R24, R15 ;  /* 0x0000000f180f723e */ /* 0x000fe400000010ff */
[----:B------:R-:W-:-:S03]  /*24b50*/  F2FP.BF16.F32.PACK_AB R5, R92, R87 ;  /* 0x000000575c05723e */ /* 0x000fc600000010ff */
[----:B------:R0:W-:Y:S01]  /*24b60*/  STSM.16.M88.4 [R3+0x500], R12 ;  /* 0x0005000c03007844 */ /* 0x0001e20000000200 */
[----:B------:R-:W-:Y:S02]  /*24b70*/  F2FP.BF16.F32.PACK_AB R16, R21, R22 ;  /* 0x000000161510723e */ /* 0x000fe400000010ff */
[----:B------:R-:W-:Y:S02]  /*24b80*/  F2FP.BF16.F32.PACK_AB R6, R95, R94 ;  /* 0x0000005e5f06723e */ /* 0x000fe400000010ff */
[----:B------:R-:W-:Y:S02]  /*24b90*/  F2FP.BF16.F32.PACK_AB R17, R25, R74 ;  /* 0x0000004a1911723e */ /* 0x000fe400000010ff */
[----:B------:R-:W-:Y:S01]  /*24ba0*/  LOP3.LUT P5, RZ, R28, 0x80, RZ, 0xc0, !PT ;  /* 0x000000801cff7812 */ /* 0x000fe200078ac0ff */
[----:B0-----:R-:W-:Y:S01]  /*24bb0*/  FFMA.FTZ R12, R72, R4, -0.36067417263984680176 ;  /* 0xbeb8aa49480c7423 */ /* 0x001fe20000010004 */
[----:B------:R-:W-:Y:S02]  /*24bc0*/  F2FP.BF16.F32.PACK_AB R18, R75, R79 ;  /* 0x0000004f4b12723e */ /* 0x000fe400000010ff */
[----:B------:R-:W-:-:S02]  /*24bd0*/  F2FP.BF16.F32.PACK_AB R4, R91, R86 ;  /* 0x000000565b04723e */ /* 0x000fc400000010ff */
[----:B------:R-:W-:Y:S02]  /*24be0*/  F2FP.BF16.F32.PACK_AB R19, R81, R88 ;  /* 0x000000585113723e */ /* 0x000fe400000010ff */
[----:B------:R-:W-:-:S03]  /*24bf0*/  F2FP.BF16.F32.PACK_AB R20, R89, R90 ;  /* 0x0000005a5914723e */ /* 0x000fc600000010ff */
[----:B------:R-:W-:Y:S01]  /*24c00*/  STSM.16.M88.4 [R3+0x600], R16 ;  /* 0x0006001003007844 */ /* 0x000fe20000000200 */
[----:B------:R-:W-:Y:S02]  /*24c10*/  F2FP.BF16.F32.PACK_AB R21, R93, R23 ;  /* 0x000000175d15723e */ /* 0x000fe400000010ff */
[----:B---3--:R-:W-:Y:S02]  /*24c20*/  F2FP.BF16.F32.PACK_AB R22, R109, R111 ;  /* 0x0000006f6d16723e */ /* 0x008fe400000010ff */
[----:B----4-:R-:W-:Y:S02]  /*24c30*/  F2FP.BF16.F32.PACK_AB R23, R112, R114 ;  /* 0x000000727017723e */ /* 0x010fe400000010ff */
[----:B------:R-:W-:-:S03]  /*24c40*/  F2FP.BF16.F32.PACK_AB R24, R113, R115 ;  /* 0x000000737118723e */ /* 0x000fc600000010ff */
[----:B------:R-:W-:Y:S01]  /*24c50*/  STSM.16.M88.4 [R3+0x700], R20 ;  /* 0x0007001403007844 */ /* 0x000fe20000000200 */
[----:B------:R-:W-:Y:S02]  /*24c60*/  F2FP.BF16.F32.PACK_AB R25, R116, R117 ;  /* 0x000000757419723e */ /* 0x000fe400000010ff */
[----:B------:R-:W-:Y:S02]  /*24c70*/  F2FP.BF16.F32.PACK_AB R26, R119, R121 ;  /* 0x00000079771a723e */ /* 0x000fe400000010ff */
[----:B------:R-:W-:-:S05]  /*24c80*/  F2FP.BF16.F32.PACK_AB R27, R122, R123 ;  /* 0x0000007b7a1b723e */ /* 0x000fca00000010ff */
[----:B------:R0:W-:Y:S01]  /*24c90*/  STSM.16.M88.4 [R3+0x800], R24 ;  /* 0x0008001803007844 */ /* 0x0001e20000000200 */
[----:B------:R-:W-:Y:S02]  /*24ca0*/  F2FP.BF16.F32.PACK_AB R11, R85, R83 ;  /* 0x00000053550b723e */ /* 0x000fe400000010ff */
[----:B------:R-:W-:Y:S02]  /*24cb0*/  F2FP.BF16.F32.PACK_AB R10, R84, R82 ;  /* 0x00000052540a723e */ /* 0x000fe400000010ff */
[----:B------:R-:W-:Y:S01]  /*24cc0*/  F2FP.BF16.F32.PACK_AB R9, R80, R77 ;  /* 0x0000004d5009723e */ /* 0x000fe200000010ff */
[----:B0-----:R-:W3:Y:S04]  /*24cd0*/  LDL.LU R27, [R1+0x648] ;  /* 0x00064800011b7983 */ /* 0x001ee80000300800 */
[----:B------:R-:W3:Y:S01]  /*24ce0*/  LDL.LU R20, [R1+0x640] ;  /* 0x0006400001147983 */ /* 0x000ee20000300800 */
[----:B------:R-:W-:-:S02]  /*24cf0*/  F2FP.BF16.F32.PACK_AB R8, R78, R76 ;  /* 0x0000004c4e08723e */ /* 0x000fc400000010ff */
[----:B--2---:R-:W-:-:S05]  /*24d00*/  F2FP.BF16.F32.PACK_AB R7, R124, R120 ;  /* 0x000000787c07723e */ /* 0x004fca00000010ff */
[----:B------:R0:W-:Y:S02]  /*24d10*/  STSM.16.M88.4 [R3+0x900], R4 ;  /* 0x0009000403007844 */ /* 0x0001e40000000200 */
[----:B0-----:R-:W-:-:S05]  /*24d20*/  FSEL R4, R29, -INF , P5 ;  /* 0xff8000001d047808 */ /* 0x001fca0002800000 */
[----:B------:R0:W-:Y:S04]  /*24d30*/  STL [R1+0x54], R4 ;  /* 0x0000540401007387 */ /* 0x0001e80000100800 */
        /* <DEDUP_REMOVED lines=38> */
[----:B------:R-:W-:-:S04]  /*24fa0*/  FFMA.FTZ R12, R72, R12, 0.48089820146560668945 ;  /* 0x3ef6384a480c7423 */ /* 0x000fc8000001000c */
[----:B------:R-:W-:-:S04]  /*24fb0*/  FFMA.FTZ R12, R72, R12, -0.72134751081466674805 ;  /* 0xbf38aa3b480c7423 */ /* 0x000fc8000001000c */
[----:B------:R-:W-:-:S04]  /*24fc0*/  FMUL R12, R72, R12 ;  /* 0x0000000c480c7220 */ /* 0x000fc80000400000 */
[C---:B------:R-:W-:Y:S01]  /*24fd0*/  FMUL R12, R72.reuse, R12 ;  /* 0x0000000c480c7220 */ /* 0x040fe20000400000 */
[----:B------:R-:W-:Y:S02]  /*24fe0*/  F2FP.BF16.F32.PACK_AB R13, R59, R58 ;  /* 0x0000003a3b0d723e */ /* 0x000fe400000010ff */
[----:B------:R-:W-:Y:S01]  /*24ff0*/  F2FP.BF16.F32.PACK_AB R14, R71, R69 ;  /* 0x00000045470e723e */ /* 0x000fe200000010ff */
[----:B------:R-:W-:Y:S01]  /*25000*/  FFMA.FTZ R72, R72, 1.4426950216293334961, R12 ;  /* 0x3fb8aa3b48487823 */ /* 0x000fe2000001000c */
[----:B------:R-:W-:Y:S02]  /*25010*/  F2FP.BF16.F32.PACK_AB R12, R57, R56 ;  /* 0x00000038390c723e */ /* 0x000fe400000010ff */
[----:B------:R-:W-:Y:S01]  /*25020*/  F2FP.BF16.F32.PACK_AB R15, R73, R70 ;  /* 0x00000046490f723e */ /* 0x000fe200000010ff */
[----:B------:R1:W-:Y:S01]  /*25030*/  STSM.16.M88.4 [R3+0xa00], R8 ;  /* 0x000a000803007844 */ /* 0x0003e20000000200 */
[----:B------:R-:W-:Y:S02]  /*25040*/  F2FP.BF16.F32.PACK_AB R16, R49, R48 ;  /* 0x000000303110723e */ /* 0x000fe400000010ff */
[----:B------:R-:W-:-:S02]  /*25050*/  F2FP.BF16.F32.PACK_AB R17, R51, R50 ;  /* 0x000000323311723e */ /* 0x000fc400000010ff */
[----:B------:R-:W-:Y:S02]  /*25060*/  F2FP.BF16.F32.PACK_AB R18, R53, R52 ;  /* 0x000000343512723e */ /* 0x000fe400000010ff */
[----:B------:R-:W-:Y:S01]  /*25070*/  F2FP.BF16.F32.PACK_AB R19, R55, R54 ;  /* 0x000000363713723e */ /* 0x000fe200000010ff */
[----:B------:R3:W-:Y:S01]  /*25080*/  STSM.16.M88.4 [R3+0xb00], R12 ;  /* 0x000b000c03007844 */ /* 0x0007e20000000200 */
[----:B0-----:R-:W-:Y:S02]  /*25090*/  F2FP.BF16.F32.PACK_AB R4, R41, R40 ;  /* 0x000000282904723e */ /* 0x001fe400000010ff */
[----:B------:R-:W-:Y:S02]  /*250a0*/  F2FP.BF16.F32.PACK_AB R5, R43, R42 ;  /* 0x0000002a2b05723e */ /* 0x000fe400000010ff */
[----:B------:R-:W-:Y:S02]  /*250b0*/  F2FP.BF16.F32.PACK_AB R6, R45, R44 ;  /* 0x0000002c2d06723e */ /* 0x000fe400000010ff */
[----:B------:R-:W-:-:S02]  /*250c0*/  F2FP.BF16.F32.PACK_AB R7, R47, R46 ;  /* 0x0000002e2f07723e */ /* 0x000fc400000010ff */
[----:B-1----:R-:W-:Y:S02]  /*250d0*/  F2FP.BF16.F32.PACK_AB R8, R35, R36 ;  /* 0x000000242308723e */ /* 0x002fe400000010ff */
[----:B------:R-:W-:Y:S02]  /*250e0*/  F2FP.BF16.F32.PACK_AB R9, R33, R34 ;  /* 0x000000222109723e */ /* 0x000fe400000010ff */
[----:B------:R-:W-:Y:S02]  /*250f0*/  F2FP.BF16.F32.PACK_AB R10, R32, R31 ;  /* 0x0000001f200a723e */ /* 0x000fe400000010ff */
[----:B------:R-:W-:Y:S02]  /*25100*/  F2FP.BF16.F32.PACK_AB R11, R39, R37 ;  /* 0x00000025270b723e */ /* 0x000fe400000010ff */
[----:B---3--:R-:W-:Y:S02]  /*25110*/  F2FP.BF16.F32.PACK_AB R12, R66, R67 ;  /* 0x00000043420c723e */ /* 0x008fe400000010ff */
[----:B------:R-:W-:-:S02]  /*25120*/  F2FP.BF16.F32.PACK_AB R13, R65, R64 ;  /* 0x00000040410d723e */ /* 0x000fc400000010ff */
[----:B------:R-:W-:Y:S02]  /*25130*/  F2FP.BF16.F32.PACK_AB R14, R62, R63 ;  /* 0x0000003f3e0e723e */ /* 0x000fe400000010ff */
[----:B------:R-:W-:Y:S01]  /*25140*/  F2FP.BF16.F32.PACK_AB R15, R60, R61 ;  /* 0x0000003d3c0f723e */ /* 0x000fe200000010ff */
[----:B------:R-:W-:Y:S04]  /*25150*/  STSM.16.M88.4 [R3+0xc00], R16 ;  /* 0x000c001003007844 */ /* 0x000fe80000000200 */
[----:B------:R0:W-:Y:S04]  /*25160*/  STSM.16.M88.4 [R3+0xd00], R4 ;  /* 0x000d000403007844 */ /* 0x0001e80000000200 */
[----:B------:R-:W-:Y:S04]  /*25170*/  STSM.16.M88.4 [R3+0xe00], R8 ;  /* 0x000e000803007844 */ /* 0x000fe80000000200 */
[----:B------:R-:W-:Y:S01]  /*25180*/  STSM.16.M88.4 [R3+0xf00], R12 ;  /* 0x000f000c03007844 */ /* 0x000fe20000000200 */
[----:B------:R-:W-:-:S02]  /*25190*/  ISETP.GE.U32.AND P4, PT, R38, 0x7f800000, PT ;  /* 0x7f8000002600780c */ /* 0x000fc40003f86070 */
[----:B------:R-:W-:Y:S02]  /*251a0*/  LOP3.LUT P5, RZ, R28, 0x10, RZ, 0xc0, !PT ;  /* 0x000000101cff7812 */ /* 0x000fe400078ac0ff */
[----:B------:R-:W-:Y:S02]  /*251b0*/  LOP3.LUT R118, R118, 0x1ff, RZ, 0xc0, !PT ;  /* 0x000001ff76767812 */ /* 0x000fe400078ec0ff */
[----:B0-----:R-:W-:Y:S01]  /*251c0*/  FSEL R4, R30, -INF , P5 ;  /* 0xff8000001e047808 */ /* 0x001fe20002800000 */
[----:B------:R-:W-:-:S04]  /*251d0*/  FADD R120, R68, R72 ;  /* 0x0000004844787221 */ /* 0x000fc80000000000 */
[----:B------:R0:W-:Y:S02]  /*251e0*/  STL [R1+0x4c], R4 ;  /* 0x00004c0401007387 */ /* 0x0001e40000100800 */
[----:B------:R-:W-:Y:S02]  /*251f0*/  @P4 MOV R16, 0x7f800000 ;  /* 0x7f80000000104802 */ /* 0x000fe40000000f00 */
[C---:B------:R-:W-:Y:S02]  /*25200*/  FSETP.NEU.AND P3, PT, R38.reuse, RZ, PT ;  /* 0x000000ff2600720b */ /* 0x040fe40003f6d000 */
[----:B------:R-:W-:Y:S01]  /*25210*/  F2FP.BF16.F32.PACK_AB R68, R27, R20 ;  /* 0x000000141b44723e */ /* 0x000fe200000010ff */
[----:B------:R-:W-:Y:S01]  /*25220*/  @P4 FFMA.FTZ R120, R38, R16, +INF ;  /* 0x7f80000026784423 */ /* 0x000fe20000010010 */
[----:B0-----:R-:W-:Y:S01]  /*25230*/  LEA R4, R118, UR6, 0x4 ;  /* 0x0000000676047c11 */ /* 0x001fe2000f8e20ff */
[----:B------:R-:W-:Y:S01]  /*25240*/  BAR.SYNC.DEFER_BLOCKING 0x0 ;  /* 0x0000000000007b1d */ /* 0x000fe20000010000 */
[----:B------:R-:W-:-:S02]  /*25250*/  LOP3.LUT P6, RZ, R28, 0x4, RZ, 0xc0, !PT ;  /* 0x000000041cff7812 */ /* 0x000fc400078cc0ff */
[----:B------:R-:W-:-:S03]  /*25260*/  ISETP.GE.U32.AND P4, PT, R118, 0x100, PT ;  /* 0x000001007600780c */ /* 0x000fc60003f86070 */
[----:B------:R-:W0:Y:S04]  /*25270*/  LDS.128 R64, [R4] ;  /* 0x0000000004407984 */ /* 0x000e280000000c00 */
[----:B------:R-:W1:Y:S04]  /*25280*/  LDS.128 R12, [R4+0x2000] ;  /* 0x00200000040c7984 */ /* 0x000e680000000c00 */
[----:B------:R-:W3:Y:S04]  /*25290*/  LDS.128 R60, [R4+0x4000] ;  /* 0x00400000043c7984 */ /* 0x000ee80000000c00 */
[----:B------:R-:W0:Y:S04]  /*252a0*/  LDS.128 R56, [R4+0x6000] ;  /* 0x0060000004387984 */ /* 0x000e280000000c00 */
[----:B------:R-:W0:Y:S04]  /*252b0*/  LDS.128 R52, [R4+0x8000] ;  /* 0x0080000004347984 */ /* 0x000e280000000c00 */
[----:B------:R-:W0:Y:S04]  /*252c0*/  LDS.128 R48, [R4+0xa000] ;  /* 0x00a0000004307984 */ /* 0x000e280000000c00 */
[----:B------:R-:W0:Y:S04]  /*252d0*/  LDS.128 R44, [R4+0xc000] ;  /* 0x00c00000042c7984 */ /* 0x000e280000000c00 */
[----:B------:R-:W0:Y:S04]  /*252e0*/  LDS.128 R40, [R4+0xe000] ;  /* 0x00e0000004287984 */ /* 0x000e280000000c00 */
[----:B------:R-:W0:Y:S04]  /*252f0*/  LDS.128 R36, [R4+0x10000] ;  /* 0x0100000004247984 */ /* 0x000e280000000c00 */
[----:B------:R-:W0:Y:S04]  /*25300*/  LDS.128 R32, [R4+0x12000] ;  /* 0x0120000004207984 */ /* 0x000e280000000c00 */
[----:B------:R-:W0:Y:S01]  /*25310*/  LDS.128 R28, [R4+0x14000] ;  /* 0x01400000041c7984 */ /* 0x000e220000000c00 */
[----:B--2---:R-:W-:-:S03]  /*25320*/  F2FP.BF16.F32.PACK_AB R69, R21, R22 ;  /* 0x000000161545723e */ /* 0x004fc600000010ff */
[----:B------:R-:W2:Y:S04]  /*25330*/  LDS.128 R24, [R4+0x16000] ;  /* 0x0160000004187984 */ /* 0x000ea80000000c00 */
[----:B------:R-:W-:Y:S01]  /*25340*/  LDS.128 R16, [R4+0x1a000] ;  /* 0x01a0000004107984 */ /* 0x000fe20000000c00 */
[----:B----4-:R-:W-:-:S03]  /*25350*/  F2FP.BF16.F32.PACK_AB R70, R23, R83 ;  /* 0x000000531746723e */ /* 0x010fc600000010ff */
[----:B------:R-:W-:Y:S04]  /*25360*/  LDS.128 R8, [R4+0x1c000] ;  /* 0x01c0000004087984 */ /* 0x000fe80000000c00 */
[----:B------:R-:W4:Y:S04]  /*25370*/  LDS.128 R20, [R4+0x18000] ;  /* 0x0180000004147984 */ /* 0x000f280000000c00 */
[----:B------:R-:W0:Y:S01]  /*25380*/  LDS.128 R4, [R4+0x1e000] ;  /* 0x01e0000004047984 */ /* 0x000e220000000c00 */
[----:B------:R-:W-:Y:S01]  /*25390*/  F2FP.BF16.F32.PACK_AB R71, R85, R82 ;  /* 0x000000525547723e */ /* 0x000fe200000010ff */
[----:B------:R-:W-:Y:S01]  /*253a0*/  BAR.SYNC.DEFER_BLOCKING 0x0 ;  /* 0x0000000000007b1d */ /* 0x000fe20000010000 */
[----:B------:R-:W-:-:S02]  /*253b0*/  F2FP.BF16.F32.PACK_AB R72, R84, R77 ;  /* 0x0000004d5448723e */ /* 0x000fc400000010ff */
[----:B------:R-:W-:Y:S02]  /*253c0*/  F2FP.BF16.F32.PACK_AB R73, R80, R76 ;  /* 0x0000004c5049723e */ /* 0x000fe400000010ff */
[----:B------:R-:W-:Y:S02]  /*253d0*/  F2FP.BF16.F32.PACK_AB R74, R78, R74 ;  /* 0x0000004a4e4a723e */ /* 0x000fe400000010ff */
[----:B------:R-:W-:Y:S02]  /*253e0*/  F2FP.BF16.F32.PACK_AB R75, R94, R75 ;  /* 0x0000004b5e4b723e */ /* 0x000fe400000010ff */
[----:B------:R-:W-:Y:S02]  /*253f0*/  F2FP.BF16.F32.PACK_AB R76, R95, R87 ;  /* 0x000000575f4c723e */ /* 0x000fe400000010ff */
[----:B------:R-:W-:Y:S02]  /*25400*/  F2FP.BF16.F32.PACK_AB R77, R92, R86 ;  /* 0x000000565c4d723e */ /* 0x000fe400000010ff */
[----:B------:R-:W-:-:S02]  /*25410*/  F2FP.BF16.F32.PACK_AB R78, R91, R79 ;  /* 0x0000004f5b4e723e */ /* 0x000fc400000010ff */
[----:B------:R-:W-:Y:S02]  /*25420*/  F2FP.BF16.F32.PACK_AB R79, R81, R88 ;  /* 0x00000058514f723e */ /* 0x000fe400000010ff */
[----:B------:R-:W2:Y:S01]  /*25430*/  LDL.LU R88, [R1+0x230] ;  /* 0x0002300001587983 */ /* 0x000ea20000300800 */
[----:B------:R-:W-:-:S03]  /*25440*/  F2FP.BF16.F32.PACK_AB R80, R89, R90 ;  /* 0x0000005a5950723e */ /* 0x000fc600000010ff */
[----:B------:R-:W2:Y:S04]  /*25450*/  LDL.LU R89, [R1+0x234] ;  /* 0x0002340001597983 */ /* 0x000ea80000300800 */
[----:B------:R-:W2:Y:S01]  /*25460*/  LDL.LU R90, [R1+0x284] ;  /* 0x00028400015a7983 */ /* 0x000ea20000300800 */
[----:B------:R-:W-:-:S03]  /*25470*/  F2FP.BF16.F32.PACK_AB R81, R93, R109 ;  /* 0x0000006d5d51723e */ /* 0x000fc600000010ff */
[----:B------:R-:W2:Y:S04]  /*25480*/  LDL.LU R91, [R1+0x28c] ;  /* 0x00028c00015b7983 */ /* 0x000ea80000300800 */
[----:B------:R-:W2:Y:S01]  /*25490*/  LDL.LU R92, [R1+0x1e8] ;  /* 0x0001e800015c7983 */ /* 0x000ea20000300800 */
[----:B------:R-:W-:-:S03]  /*254a0*/  F2FP.BF16.F32.PACK_AB R82, R111, R112 ;  /* 0x000000706f52723e */ /* 0x000fc600000010ff */
[----:B------:R-:W2:Y:S04]  /*254b0*/  LDL.LU R93, [R1+0x1ec] ;  /* 0x0001ec00015d7983 */ /* 0x000ea80000300800 */
[----:B------:R-:W2:Y:S04]  /*254c0*/  LDL.LU R109, [R1+0x224] ;  /* 0x00022400016d7983 */ /* 0x000ea80000300800 */
[----:B------:R-:W2:Y:S01]  /*254d0*/  LDL.LU R94, [R1+0x1fc] ;  /* 0x0001fc00015e7983 */ /* 0x000ea20000300800 */
[----:B------:R-:W-:-:S03]  /*254e0*/  F2FP.BF16.F32.PACK_AB R83, R114, R113 ;  /* 0x000000717253723e */ /* 0x000fc600000010ff */
[----:B------:R-:W3:Y:S04]  /*254f0*/  LDL.LU R111, [R1+0x228] ;  /* 0x00022800016f7983 */ /* 0x000ee80000300800 */
[----:B------:R-:W3:Y:S01]  /*25500*/  LDL.LU R95, [R1+0x220] ;  /* 0x00022000015f7983 */ /* 0x000ee20000300800 */
[----:B------:R-:W-:-:S03]  /*25510*/  F2FP.BF16.F32.PACK_AB R84, R115, R116 ;  /* 0x000000747354723e */ /* 0x000fc600000010ff */
[----:B------:R-:W4:Y:S04]  /*25520*/  LDL.LU R112, [R1+0x138] ;  /* 0x0001380001707983 */ /* 0x000f280000300800 */
[----:B------:R-:W4:Y:S01]  /*25530*/  LDL.LU R114, [R1+0x13c] ;  /* 0x00013c0001727983 */ /* 0x000f220000300800 */
        /* <DEDUP_REMOVED lines=13> */
[----:B------:R0:W-:Y:S04]  /*25610*/  STSM.16.M88.4 [R3], R68 ;  /* 0x0000004403007844 */ /* 0x0001e80000000200 */
[----:B------:R1:W-:Y:S04]  /*25620*/  STSM.16.M88.4 [R3+0x100], R72 ;  /* 0x0001004803007844 */ /* 0x0003e80000000200 */
[----:B------:R1:W-:Y:S04]  /*25630*/  STSM.16.M88.4 [R3+0x200], R76 ;  /* 0x0002004c03007844 */ /* 0x0003e80000000200 */
[----:B0-----:R-:W4:Y:S04]  /*25640*/  LDL.LU R68, [R1+0x130] ;  /* 0x0001300001447983 */ /* 0x001f280000300800 */
[----:B------:R-:W4:Y:S04]  /*25650*/  LDL.LU R69, [R1+0x134] ;  /* 0x0001340001457983 */ /* 0x000f280000300800 */
[----:B------:R-:W4:Y:S04]  /*25660*/  LDL.LU R70, [R1+0x150] ;  /* 0x0001500001467983 */ /* 0x000f280000300800 */
[----:B------:R-:W4:Y:S04]  /*25670*/  LDL.LU R71, [R1+0x154] ;  /* 0x0001540001477983 */ /* 0x000f280000300800 */
[----:B-1----:R-:W4:Y:S04]  /*25680*/  LDL.LU R72, [R1+0xd8] ;  /* 0x0000d80001487983 */ /* 0x002f280000300800 */
[----:B------:R-:W4:Y:S04]  /*25690*/  LDL.LU R73, [R1+0xdc] ;  /* 0x0000dc0001497983 */ /* 0x000f280000300800 */
[----:B------:R-:W4:Y:S04]  /*256a0*/  LDL.LU R74, [R1+0xfc] ;  /* 0x0000fc00014a7983 */ /* 0x000f280000300800 */
[----:B------:R-:W4:Y:S04]  /*256b0*/  LDL.LU R75, [R1+0x108] ;  /* 0x00010800014b7983 */ /* 0x000f280000300800 */
[----:B------:R-:W4:Y:S04]  /*256c0*/  LDL.LU R76, [R1+0x8c] ;  /* 0x00008c00014c7983 */ /* 0x000f280000300800 */
[----:B------:R-:W4:Y:S04]  /*256d0*/  LDL.LU R77, [R1+0x90] ;  /* 0x00009000014d7983 */ /* 0x000f280000300800 */
[----:B------:R-:W4:Y:S04]  /*256e0*/  LDL.LU R78, [R1+0xb0] ;  /* 0x0000b000014e7983 */ /* 0x000f280000300800 */
[----:B------:R-:W4:Y:S04]  /*256f0*/  LDL.LU R79, [R1+0xb8] ;  /* 0x0000b800014f7983 */ /* 0x000f280000300800 */
[----:B------:R0:W-:Y:S04]  /*25700*/  STSM.16.M88.4 [R3+0x300], R80 ;  /* 0x0003005003007844 */ /* 0x0001e80000000200 */
[----:B------:R1:W-:Y:S04]  /*25710*/  STSM.16.M88.4 [R3+0x400], R84 ;  /* 0x0004005403007844 */ /* 0x0003e80000000200 */
[----:B0-----:R-:W4:Y:S04]  /*25720*/  LDL.LU R80, [R1+0x2a0] ;  /* 0x0002a00001507983 */ /* 0x001f280000300800 */
[----:B------:R-:W4:Y:S04]  /*25730*/  LDL.LU R81, [R1+0x2a8] ;  /* 0x0002a80001517983 */ /* 0x000f280000300800 */
[----:B------:R-:W4:Y:S04]  /*25740*/  LDL.LU R82, [R1+0x1f0] ;  /* 0x0001f00001527983 */ /* 0x000f280000300800 */
[----:B------:R-:W4:Y:S04]  /*25750*/  LDL.LU R83, [R1+0x1f4] ;  /* 0x0001f40001537983 */ /* 0x000f280000300800 */
[----:B-1----:R-:W4:Y:S04]  /*25760*/  LDL.LU R86, [R1+0x238] ;  /* 0x0002380001567983 */ /* 0x002f280000300800 */
[----:B------:R-:W4:Y:S01]  /*25770*/  LDL.LU R87, [R1+0x23c] ;  /* 0x00023c0001577983 */ /* 0x000f220000300800 */
[----:B--2---:R-:W-:-:S02]  /*25780*/  F2FP.BF16.F32.PACK_AB R94, R109, R94 ;  /* 0x0000005e6d5e723e */ /* 0x004fc400000010ff */
[----:B---3--:R-:W-:Y:S02]  /*25790*/  F2FP.BF16.F32.PACK_AB R95, R111, R95 ;  /* 0x0000005f6f5f723e */ /* 0x008fe400000010ff */
[----:B----4-:R-:W-:Y:S02]  /*257a0*/  F2FP.BF16.F32.PACK_AB R68, R112, R68 ;  /* 0x000000447044723e */ /* 0x010fe400000010ff */
[----:B------:R-:W-:Y:S02]  /*257b0*/  F2FP.BF16.F32.PACK_AB R69, R114, R69 ;  /* 0x000000457245723e */ /* 0x000fe400000010ff */
[----:B------:R-:W-:Y:S02]  /*257c0*/  F2FP.BF16.F32.PACK_AB R70, R113, R70 ;  /* 0x000000467146723e */ /* 0x000fe400000010ff */
[----:B------:R-:W-:Y:S02]  /*257d0*/  F2FP.BF16.F32.PACK_AB R71, R115, R71 ;  /* 0x000000477347723e */ /* 0x000fe400000010ff */
        /* <DEDUP_REMOVED lines=10> */
[----:B------:R-:W3:Y:S01]  /*25880*/  LDL.LU R81, [R1+0x44] ;  /* 0x0000440001517983 */ /* 0x000ee20000300800 */
[----:B------:R-:W-:-:S03]  /*25890*/  F2FP.BF16.F32.PACK_AB R92, R82, R92 ;  /* 0x0000005c525c723e */ /* 0x000fc600000010ff */
[----:B------:R-:W4:Y:S01]  /*258a0*/  LDL.LU R82, [R1+0x64] ;  /* 0x0000640001527983 */ /* 0x000f220000300800 */
[----:B------:R-:W-:-:S03]  /*258b0*/  F2FP.BF16.F32.PACK_AB R93, R83, R93 ;  /* 0x0000005d535d723e */ /* 0x000fc600000010ff */
[----:B------:R-:W2:Y:S01]  /*258c0*/  LDL.LU R83, [R1+0x68] ;  /* 0x0000680001537983 */ /* 0x000ea20000300800 */
[----:B------:R-:W-:-:S03]  /*258d0*/  F2FP.BF16.F32.PACK_AB R88, R86, R88 ;  /* 0x000000585658723e */ /* 0x000fc600000010ff */
[----:B------:R-:W2:Y:S01]  /*258e0*/  LDL.LU R84, [R1+0x18] ;  /* 0x0000180001547983 */ /* 0x000ea20000300800 */
[----:B------:R-:W-:-:S03]  /*258f0*/  F2FP.BF16.F32.PACK_AB R89, R87, R89 ;  /* 0x000000595759723e */ /* 0x000fc600000010ff */
[----:B------:R-:W2:Y:S04]  /*25900*/  LDL.LU R85, [R1+0x1c] ;  /* 0x00001c0001557983 */ /* 0x000ea80000300800 */
[----:B------:R-:W2:Y:S04]  /*25910*/  LDL.LU R86, [R1+0x2c] ;  /* 0x00002c0001567983 */ /* 0x000ea80000300800 */
[----:B------:R-:W2:Y:S04]  /*25920*/  LDL.LU R87, [R1+0x30] ;  /* 0x0000300001577983 */ /* 0x000ea80000300800 */
        /* <DEDUP_REMOVED lines=15> */
[----:B------:R0:W-:Y:S04]  /*25a20*/  STSM.16.M88.4 [R3+0x500], R88 ;  /* 0x0005005803007844 */ /* 0x0001e80000000200 */
[----:B------:R1:W-:Y:S04]  /*25a30*/  STSM.16.M88.4 [R3+0x600], R92 ;  /* 0x0006005c03007844 */ /* 0x0003e80000000200 */
[----:B------:R1:W-:Y:S04]  /*25a40*/  STSM.16.M88.4 [R3+0x700], R68 ;  /* 0x0007004403007844 */ /* 0x0003e80000000200 */
[----:B0-----:R-:W4:Y:S04]  /*25a50*/  LDL.LU R89, [R1+0x38] ;  /* 0x0000380001597983 */ /* 0x001f280000300800 */
[----:B------:R-:W4:Y:S04]  /*25a60*/  LDL.LU R88, [R1] ;  /* 0x0000000001587983 */ /* 0x000f280000300800 */
        /* <DEDUP_REMOVED lines=10> */
[----:B------:R-:W-:Y:S04]  /*25b10*/  STSM.16.M88.4 [R3+0x800], R72 ;  /* 0x0008004803007844 */ /* 0x000fe80000000200 */
[----:B------:R0:W-:Y:S02]  /*25b20*/  STSM.16.M88.4 [R3+0x900], R76 ;  /* 0x0009004c03007844 */ /* 0x0001e40000000200 */
[----:B0-----:R-:W-:-:S02]  /*25b30*/  F2FP.BF16.F32.PACK_AB R77, R107, R106 ;  /* 0x0000006a6b4d723e */ /* 0x001fc400000010ff */
[----:B--2---:R-:W-:Y:S02]  /*25b40*/  F2FP.BF16.F32.PACK_AB R78, R109, R108 ;  /* 0x0000006c6d4e723e */ /* 0x004fe400000010ff */
[----:B---3--:R-:W-:Y:S02]  /*25b50*/  F2FP.BF16.F32.PACK_AB R79, R111, R110 ;  /* 0x0000006e6f4f723e */ /* 0x008fe400000010ff */
[----:B----4-:R-:W-:Y:S02]  /*25b60*/  F2FP.BF16.F32.PACK_AB R72, R113, R112 ;  /* 0x000000707148723e */ /* 0x010fe400000010ff */
[----:B------:R-:W-:Y:S02]  /*25b70*/  F2FP.BF16.F32.PACK_AB R73, R115, R114 ;  /* 0x000000727349723e */ /* 0x000fe400000010ff */
[----:B------:R-:W-:Y:S02]  /*25b80*/  F2FP.BF16.F32.PACK_AB R74, R117, R116 ;  /* 0x00000074754a723e */ /* 0x000fe400000010ff */
[----:B------:R-:W-:-:S02]  /*25b90*/  F2FP.BF16.F32.PACK_AB R75, R119, R118 ;  /* 0x00000076774b723e */ /* 0x000fc400000010ff */
[----:B------:R-:W-:Y:S02]  /*25ba0*/  F2FP.BF16.F32.PACK_AB R87, R89, R87 ;  /* 0x000000575957723e */ /* 0x000fe400000010ff */
[----:B------:R-:W0:Y:S01]  /*25bb0*/  LDC R89, c[0x0][0x3e8] ;  /* 0x0000fa00ff597b82 */ /* 0x000e220000000800 */
[----:B------:R-:W-:Y:S02]  /*25bc0*/  F2FP.BF16.F32.PACK_AB R83, R71, R83 ;  /* 0x000000534753723e */ /* 0x000fe400000010ff */
[----:B------:R-:W-:Y:S02]  /*25bd0*/  F2FP.BF16.F32.PACK_AB R71, R90, R91 ;  /* 0x0000005b5a47723e */ /* 0x000fe400000010ff */
[----:B------:R-:W1:Y:S01]  /*25be0*/  S2R R91, SR_TID.X ;  /* 0x00000000005b7919 */ /* 0x000e620000002100 */
        /* <DEDUP_REMOVED lines=8> */
[----:B------:R-:W-:Y:S01]  /*25c70*/  F2FP.BF16.F32.PACK_AB R70, R95, R88 ;  /* 0x000000585f46723e */ /* 0x000fe200000010ff */
[----:B------:R2:W-:Y:S01]  /*25c80*/  STSM.16.M88.4 [R3+0xa00], R80 ;  /* 0x000a005003007844 */ /* 0x0005e20000000200 */
[----:B------:R-:W3:Y:S03]  /*25c90*/  LDC R88, c[0x0][0x3e8] ;  /* 0x0000fa00ff587b82 */ /* 0x000ee60000000800 */
[----:B------:R-:W-:Y:S04]  /*25ca0*/  STSM.16.M88.4 [R3+0xb00], R84 ;  /* 0x000b005403007844 */ /* 0x000fe80000000200 */
[----:B------:R4:W-:Y:S01]  /*25cb0*/  STSM.16.M88.4 [R3+0xc00], R68 ;  /* 0x000c004403007844 */ /* 0x0009e20000000200 */
[----:B-1----:R-:W-:Y:S01]  /*25cc0*/  SHF.R.U32.HI R76, RZ, 0x8, R91 ;  /* 0x00000008ff4c7819 */ /* 0x002fe2000001165b */
[----:B--2---:R-:W1:Y:S03]  /*25cd0*/  LDC R83, c[0x0][0x3e8] ;  /* 0x0000fa00ff537b82 */ /* 0x004e660000000800 */
[----:B----4-:R-:W-:-:S05]  /*25ce0*/  SGXT.U32 R71, R76, 0x1 ;  /* 0x000000014c47781a */ /* 0x010fca0000000000 */
[----:B------:R-:W2:Y:S01]  /*25cf0*/  LDC R84, c[0x0][0x3e8] ;  /* 0x0000fa00ff547b82 */ /* 0x000ea20000000800 */
[----:B------:R-:W-:Y:S01]  /*25d00*/  IMAD R71, R71, UR4, RZ ;  /* 0x0000000447477c24 */ /* 0x000fe2000f8e02ff */
[----:B------:R0:W-:Y:S01]  /*25d10*/  STSM.16.M88.4 [R3+0xd00], R72 ;  /* 0x000d004803007844 */ /* 0x0001e20000000200 */
[----:B------:R-:W-:Y:S01]  /*25d20*/  F2FP.BF16.F32.PACK_AB R76, R105, R104 ;  /* 0x00000068694c723e */ /* 0x000fe200000010ff */
[----:B------:R-:W4:Y:S04]  /*25d30*/  LDCU UR4, c[0x0][0x3ec] ;  /* 0x00007d80ff0477ac */ /* 0x000f280008000800 */
[----:B------:R-:W1:Y:S01]  /*25d40*/  LDC R85, c[0x0][0x3e8] ;  /* 0x0000fa00ff557b82 */ /* 0x000e620000000800 */
[----:B------:R-:W-:Y:S01]  /*25d50*/  LEA R80, P5, R71, R2, 0x1 ;  /* 0x0000000247507211 */ /* 0x000fe200078a08ff */
[----:B------:R-:W1:Y:S01]  /*25d60*/  S2R R90, SR_TID.X ;  /* 0x00000000005a7919 */ /* 0x000e620000002100 */
[----:B------:R-:W-:-:S02]  /*25d70*/  F2FP.BF16.F32.PACK_AB R68, R97, R96 ;  /* 0x000000606144723e */ /* 0x000fc400000010ff */
[----:B------:R-:W-:Y:S02]  /*25d80*/  LEA.HI.X.SX32 R81, R71, R0, 0x1, P5 ;  /* 0x0000000047517211 */ /* 0x000fe400028f0eff */
[----:B------:R-:W-:Y:S02]  /*25d90*/  F2FP.BF16.F32.PACK_AB R69, R99, R98 ;  /* 0x000000626345723e */ /* 0x000fe400000010ff */
[----:B------:R-:W-:Y:S01]  /*25da0*/  F2FP.BF16.F32.PACK_AB R70, R101, R100 ;  /* 0x000000646546723e */ /* 0x000fe200000010ff */
[----:B0-----:R-:W-:Y:S01]  /*25db0*/  IMAD R72, R89, 0x2, R71 ;  /* 0x0000000259487824 */ /* 0x001fe200078e0247 */
[----:B------:R-:W-:Y:S01]  /*25dc0*/  F2FP.BF16.F32.PACK_AB R71, R103, R102 ;  /* 0x000000666747723e */ /* 0x000fe200000010ff */
[----:B------:R0:W-:Y:S04]  /*25dd0*/  STSM.16.M88.4 [R3+0xe00], R76 ;  /* 0x000e004c03007844 */ /* 0x0001e80000000200 */
[----:B------:R1:W-:Y:S01]  /*25de0*/  STSM.16.M88.4 [R3+0xf00], R68 ;  /* 0x000f004403007844 */ /* 0x0003e20000000200 */
[----:B------:R-:W-:Y:S01]  /*25df0*/  BAR.SYNC.DEFER_BLOCKING 0x0 ;  /* 0x0000000000007b1d */ /* 0x000fe20000010000 */
[----:B------:R-:W-:Y:S01]  /*25e00*/  LEA R74, P5, R72, R2, 0x1 ;  /* 0x00000002484a7211 */ /* 0x000fe200078a08ff */
[----:B---3--:R-:W-:-:S03]  /*25e10*/  IMAD R82, R88, 0x2, R72 ;  /* 0x0000000258527824 */ /* 0x008fc600078e0248 */
[----:B------:R-:W-:-:S03]  /*25e20*/  LEA.HI.X.SX32 R75, R72, R0, 0x1, P5 ;  /* 0x00000000484b7211 */ /* 0x000fc600028f0eff */
[----:B0-----:R-:W0:Y:S01]  /*25e30*/  LDC R79, c[0x0][0x3e8] ;  /* 0x0000fa00ff4f7b82 */ /* 0x001e220000000800 */
[C---:B------:R-:W-:Y:S01]  /*25e40*/  LEA R72, P5, R82.reuse, R2, 0x1 ;  /* 0x0000000252487211 */ /* 0x040fe200078a08ff */
[----:B------:R-:W3:Y:S03]  /*25e50*/  LDL.LU R105, [R1+0x1dc] ;  /* 0x0001dc0001697983 */ /* 0x000ee60000300800 */
[----:B------:R-:W-:Y:S01]  /*25e60*/  LEA.HI.X.SX32 R73, R82, R0, 0x1, P5 ;  /* 0x0000000052497211 */ /* 0x000fe200028f0eff */
[----:B--2---:R-:W-:Y:S02]  /*25e70*/  IMAD R82, R84, 0x2, R82 ;  /* 0x0000000254527824 */ /* 0x004fe400078e0252 */
[----:B------:R-:W2:Y:S01]  /*25e80*/  LDC R76, c[0x0][0x3e8] ;  /* 0x0000fa00ff4c7b82 */ /* 0x000ea20000000800 */
[----:B------:R-:W-:Y:S01]  /*25e90*/  PRMT R78, R66, 0x7632, R78 ;  /* 0x00007632424e7816 */ /* 0x000fe2000000004e */
[----:B------:R4:W-:Y:S04]  /*25ea0*/  STG.E.U16 desc[UR12][R80.64], R64 ;  /* 0x0000004050007986 */ /* 0x0009e8000c10150c */
[----:B------:R4:W-:Y:S01]  /*25eb0*/  STG.E.U16 desc[UR12][R74.64], R65 ;  /* 0x000000414a007986 */ /* 0x0009e2000c10150c */
[----:B-1----:R-:W-:-:S03]  /*25ec0*/  IMAD R3, R83, 0x2, R82 ;  /* 0x0000000253037824 */ /* 0x002fc600078e0252 */
[----:B------:R1:W-:Y:S01]  /*25ed0*/  STG.E.U16 desc[UR12][R72.64], R66 ;  /* 0x0000004248007986 */ /* 0x0003e2000c10150c */
[----:B----4-:R-:W4:Y:S01]  /*25ee0*/  LDC R80, c[0x0][0x3e8] ;  /* 0x0000fa00ff507b82 */ /* 0x010f220000000800 */
[----:B------:R-:W-:Y:S02]  /*25ef0*/  PRMT R77, R65, 0x7632, R77 ;  /* 0x00007632414d7816 */ /* 0x000fe4000000004d */
[----:B------:R-:W3:Y:S01]  /*25f00*/  LDL.LU R86, [R1+0x260] ;  /* 0x0002600001567983 */ /* 0x000ee20000300800 */
[----:B------:R-:W-:-:S04]  /*25f10*/  PRMT R75, R64, 0x7632, R75 ;  /* 0x00007632404b7816 */ /* 0x000fc8000000004b */
[----:B------:R-:W2:Y:S01]  /*25f20*/  LDC R74, c[0x0][0x3e8] ;  /* 0x0000fa00ff4a7b82 */ /* 0x000ea20000000800 */
[----:B-1----:R-:W-:Y:S01]  /*25f30*/  LEA R72, P5, R82, R2, 0x1 ;  /* 0x0000000252487211 */ /* 0x002fe200078a08ff */
[----:B------:R-:W-:Y:S01]  /*25f40*/  IMAD R64, R85, 0x2, R3 ;  /* 0x0000000255407824 */ /* 0x000fe200078e0203 */
[----:B------:R-:W-:Y:S01]  /*25f50*/  LOP3.LUT R90, R90, 0x1ff, RZ, 0xc0, !PT ;  /* 0x000001ff5a5a7812 */ /* 0x000fe200078ec0ff */
[----:B------:R-:W3:Y:S01]  /*25f60*/  LDL.LU R87, [R1+0x1d8] ;  /* 0x0001d80001577983 */ /* 0x000ee20000300800 */
[----:B------:R-:W-:Y:S02]  /*25f70*/  LEA.HI.X.SX32 R73, R82, R0, 0x1, P5 ;  /* 0x0000000052497211 */ /* 0x000fe400028f0eff */
[C---:B------:R-:W-:Y:S01]  /*25f80*/  LEA R70, P5, R3.reuse, R2, 0x1 ;  /* 0x0000000203467211 */ /* 0x040fe200078a08ff */
[----:B------:R-:W1:Y:S01]  /*25f90*/  LDC R81, c[0x0][0x3e8] ;  /* 0x0000fa00ff517b82 */ /* 0x000e620000000800 */
[----:B------:R-:W-:Y:S01]  /*25fa0*/  LEA R90, R90, UR6, 0x4 ;  /* 0x000000065a5a7c11 */ /* 0x000fe2000f8e20ff */
[----:B------:R-:W3:Y:S01]  /*25fb0*/  LDL.LU R118, [R1+0x278] ;  /* 0x0002780001767983 */ /* 0x000ee20000300800 */
[----:B------:R-:W-:-:S02]  /*25fc0*/  LEA.HI.X.SX32 R71, R3, R0, 0x1, P5 ;  /* 0x0000000003477211 */ /* 0x000fc400028f0eff */
[C---:B------:R-:W-:Y:S01]  /*25fd0*/  LEA R68, P5, R64.reuse, R2, 0x1 ;  /* 0x0000000240447211 */ /* 0x040fe200078a08ff */
[----:B------:R2:W-:Y:S01]  /*25fe0*/  STG.E.U16 desc[UR12][R72.64], R67 ;  /* 0x0000004348007986 */ /* 0x0005e2000c10150c */
[----:B0-----:R-:W-:Y:S01]  /*25ff0*/  LEA R3, R79, R64, 0x1 ;  /* 0x000000404f037211 */ /* 0x001fe200078e08ff */
[----:B------:R-:W0:Y:S01]  /*26000*/  LDC R82, c[0x0][0x3e8] ;  /* 0x0000fa00ff527b82 */ /* 0x000e220000000800 */
[----:B------:R-:W-:Y:S01]  /*26010*/  LEA.HI.X.SX32 R69, R64, R0, 0x1, P5 ;  /* 0x0000000040457211 */ /* 0x000fe200028f0eff */
[----:B------:R1:W-:Y:S01]  /*26020*/  STG.E.U16 desc[UR12][R70.64], R12 ;  /* 0x0000000c46007986 */ /* 0x0003e2000c10150c */
[----:B------:R-:W-:-:S03]  /*26030*/  LEA R64, P5, R3, R2, 0x1 ;  /* 0x0000000203407211 */ /* 0x000fc600078a08ff */
[----:B------:R-:W3:Y:S01]  /*26040*/  LDL.LU R119, [R1+0x1d4] ;  /* 0x0001d40001777983 */ /* 0x000ee20000300800 */
[----:B--2---:R-:W-:Y:S01]  /*26050*/  IMAD R66, R74, 0x2, R3 ;  /* 0x000000024a427824 */ /* 0x004fe200078e0203 */
[----:B------:R-:W-:Y:S01]  /*26060*/  LEA.HI.X.SX32 R65, R3, R0, 0x1, P5 ;  /* 0x0000000003417211 */ /* 0x000fe200028f0eff */
[----:B------:R-:W2:Y:S08]  /*26070*/  LDC R72, c[0x0][0x3e8] ;  /* 0x0000fa00ff487b82 */ /* 0x000eb00000000800 */
[----:B-1----:R-:W1:Y:S01]  /*26080*/  LDC R70, c[0x0][0x3e8] ;  /* 0x0000fa00ff467b82 */ /* 0x002e620000000800 */
[----:B------:R-:W-:Y:S01]  /*26090*/  IMAD R3, R76, 0x2, R66 ;  /* 0x000000024c037824 */ /* 0x000fe200078e0242 */
[----:B------:R0:W-:Y:S01]  /*260a0*/  STG.E.U16 desc[UR12][R68.64], R13 ;  /* 0x0000000d44007986 */ /* 0x0001e2000c10150c */
[----:B------:R-:W-:-:S02]  /*260b0*/  PRMT R71, R12, 0x7632, R71 ;  /* 0x000076320c477816 */ /* 0x000fc40000000047 */
[----:B----4-:R-:W-:Y:S01]  /*260c0*/  IMAD R12, R80, 0x2, R3 ;  /* 0x00000002500c7824 */ /* 0x010fe200078e0203 */
[----:B------:R-:W-:Y:S01]  /*260d0*/  PRMT R79, R67, 0x7632, R79 ;  /* 0x00007632434f7816 */ /* 0x000fe2000000004f */
[----:B------:R-:W4:Y:S01]  /*260e0*/  LDL.LU R116, [R1+0x280] ;  /* 0x0002800001747983 */ /* 0x000f220000300800 */
[----:B------:R-:W2:Y:S01]  /*260f0*/  LDC R80, c[0x0][0x3e8] ;  /* 0x0000fa00ff507b82 */ /* 0x000ea20000000800 */
[C---:B0-----:R-:W-:Y:S02]  /*26100*/  LEA R68, P5, R66.reuse, R2, 0x1 ;  /* 0x0000000242447211 */ /* 0x041fe400078a08ff */
[----:B------:R0:W-:Y:S02]  /*26110*/  STG.E.U16 desc[UR12][R64.64], R14 ;  /* 0x0000000e40007986 */ /* 0x0001e4000c10150c */
[----:B------:R-:W-:Y:S02]  /*26120*/  LEA.HI.X.SX32 R69, R66, R0, 0x1, P5 ;  /* 0x0000000042457211 */ /* 0x000fe400028f0eff */
[----:B------:R-:W3:Y:S01]  /*26130*/  LDL.LU R117, [R1+0x1d0] ;  /* 0x0001d00001757983 */ /* 0x000ee20000300800 */
[----:B------:R-:W-:-:S02]  /*26140*/  LEA R66, P5, R3, R2, 0x1 ;  /* 0x0000000203427211 */ /* 0x000fc400078a08ff */
[----:B------:R-:W-:Y:S01]  /*26150*/  PRMT R74, R14, 0x7632, R74 ;  /* 0x000076320e4a7816 */ /* 0x000fe2000000004a */
[----:B------:R1:W-:Y:S01]  /*26160*/  STG.E.U16 desc[UR12][R68.64], R15 ;  /* 0x0000000f44007986 */ /* 0x0003e2000c10150c */
[----:B------:R-:W-:Y:S01]  /*26170*/  LEA.HI.X.SX32 R67, R3, R0, 0x1, P5 ;  /* 0x0000000003437211 */ /* 0x000fe200028f0eff */
[----:B------:R-:W-:Y:S01]  /*26180*/  IMAD R3, R81, 0x2, R12 ;  /* 0x0000000251037824 */ /* 0x000fe200078e020c */
[----:B0-----:R-:W-:Y:S01]  /*26190*/  LEA R64, P5, R12, R2, 0x1 ;  /* 0x000000020c407211 */ /* 0x001fe200078a08ff */
[----:B------:R-:W0:Y:S02]  /*261a0*/  LDC R81, c[0x0][0x3e8] ;  /* 0x0000fa00ff517b82 */ /* 0x000e240000000800 */
[----:B-1----:R-:W-:Y:S01]  /*261b0*/  IMAD R14, R70, 0x2, R3 ;  /* 0x00000002460e7824 */ /* 0x002fe200078e0203 */
[----:B------:R-:W-:Y:S01]  /*261c0*/  PRMT R73, R13, 0x7632, R73 ;  /* 0x000076320d497816 */ /* 0x000fe20000000049 */
[----:B------:R-:W3:Y:S01]  /*261d0*/  LDL.LU R114, [R1+0x288] ;  /* 0x0002880001727983 */ /* 0x000ee20000300800 */
[----:B------:R-:W-:-:S02]  /*261e0*/  LEA.HI.X.SX32 R65, R12, R0, 0x1, P5 ;  /* 0x000000000c417211 */ /* 0x000fc400028f0eff */
[C---:B------:R-:W-:Y:S01]  /*261f0*/  LEA R12, P5, R3.reuse, R2, 0x1 ;  /* 0x00000002030c7211 */ /* 0x040fe200078a08ff */
[----:B------:R1:W-:Y:S01]  /*26200*/  STG.E.U16 desc[UR12][R66.64], R60 ;  /* 0x0000003c42007986 */ /* 0x0003e2000c10150c */
[----:B------:R-:W0:Y:S02]  /*26210*/  LDC R68, c[0x0][0x3e8] ;  /* 0x0000fa00ff447b82 */ /* 0x000e240000000800 */
[----:B------:R-:W-:Y:S01]  /*26220*/  LEA.HI.X.SX32 R13, R3, R0, 0x1, P5 ;  /* 0x00000000030d7211 */ /* 0x000fe200028f0eff */
[----:B------:R1:W-:Y:S01]  /*26230*/  STG.E.U16 desc[UR12][R64.64], R61 ;  /* 0x0000003d40007986 */ /* 0x0003e2000c10150c */
[----:B--2---:R-:W-:Y:S02]  /*26240*/  LEA R3, R72, R14, 0x1 ;  /* 0x0000000e48037211 */ /* 0x004fe400078e08ff */
[----:B------:R-:W-:Y:S01]  /*26250*/  PRMT R69, R61, 0x7632, R69 ;  /* 0x000076323d457816 */ /* 0x000fe20000000045 */
[----:B------:R-:W2:Y:S01]  /*26260*/  LDL.LU R115, [R1+0x1cc] ;  /* 0x0001cc0001737983 */ /* 0x000ea20000300800 */
[----:B-1----:R-:W1:Y:S03]  /*26270*/  LDC R66, c[0x0][0x3e8] ;  /* 0x0000fa00ff427b82 */ /* 0x002e660000000800 */
[----:B------:R0:W-:Y:S01]  /*26280*/  STG.E.U16 desc[UR12][R12.64], R62 ;  /* 0x0000003e0c007986 */ /* 0x0001e2000c10150c */
[----:B------:R-:W-:-:S03]  /*26290*/  LEA R64, P5, R14, R2, 0x1 ;  /* 0x000000020e407211 */ /* 0x000fc600078a08ff */
[----:B------:R-:W2:Y:S01]  /*262a0*/  LDL.LU R112, [R1+0x2ac] ;  /* 0x0002ac0001707983 */ /* 0x000ea20000300800 */
[----:B------:R-:W-:Y:S02]  /*262b0*/  PRMT R67, R60, 0x7632, R67 ;  /* 0x000076323c437816 */ /* 0x000fe40000000043 */
[----:B------:R-:W-:Y:S01]  /*262c0*/  LEA.HI.X.SX32 R65, R14, R0, 0x1, P5 ;  /* 0x000000000e417211 */ /* 0x000fe200028f0eff */
[----:B------:R-:W2:Y:S01]  /*262d0*/  LDL.LU R113, [R1+0x1c8] ;  /* 0x0001c80001717983 */ /* 0x000ea20000300800 */
[----:B------:R-:W-:Y:S01]  /*262e0*/  LEA R60, P5, R3, R2, 0x1 ;  /* 0x00000002033c7211 */ /* 0x000fe200078a08ff */
[----:B0-----:R-:W-:Y:S01]  /*262f0*/  IMAD R12, R80, 0x2, R3 ;  /* 0x00000002500c7824 */ /* 0x001fe200078e0203 */
[----:B------:R-:W-:Y:S01]  /*26300*/  PRMT R76, R15, 0x7632, R76 ;  /* 0x000076320f4c7816 */ /* 0x000fe2000000004c */
[----:B------:R-:W0:Y:S01]  /*26310*/  LDC R80, c[0x0][0x3e8] ;  /* 0x0000fa00ff507b82 */ /* 0x000e220000000800 */
[----:B------:R-:W-:Y:S01]  /*26320*/  LEA.HI.X.SX32 R61, R3, R0, 0x1, P5 ;  /* 0x00000000033d7211 */ /* 0x000fe200028f0eff */
[----:B------:R1:W-:Y:S01]  /*26330*/  STG.E.U16 desc[UR12][R64.64], R63 ;  /* 0x0000003f40007986 */ /* 0x0003e2000c10150c */
[----:B------:R-:W-:Y:S01]  /*26340*/  LEA R14, P5, R12, R2, 0x1 ;  /* 0x000000020c0e7211 */ /* 0x000fe200078a08ff */
[----:B------:R-:W-:Y:S01]  /*26350*/  IMAD R3, R81, 0x2, R12 ;  /* 0x0000000251037824 */ /* 0x000fe200078e020c */
[----:B------:R-:W-:Y:S01]  /*26360*/  PRMT R70, R62, 0x7632, R70 ;  /* 0x000076323e467816 */ /* 0x000fe20000000046 */
[----:B------:R-:W2:Y:S01]  /*26370*/  LDL.LU R122, [R1+0x2bc] ;  /* 0x0002bc00017a7983 */ /* 0x000ea20000300800 */
[----:B------:R-:W-:Y:S01]  /*26380*/  LEA.HI.X.SX32 R15, R12, R0, 0x1, P5 ;  /* 0x000000000c0f7211 */ /* 0x000fe200028f0eff */
[----:B------:R-:W0:Y:S01]  /*26390*/  LDC R81, c[0x0][0x3e8] ;  /* 0x0000fa00ff517b82 */ /* 0x000e220000000800 */
[C---:B------:R-:W-:Y:S01]  /*263a0*/  LEA R12, P5, R3.reuse, R2, 0x1 ;  /* 0x00000002030c7211 */ /* 0x040fe200078a08ff */
[----:B------:R-:W-:Y:S04]  /*263b0*/  STG.E.U16 desc[UR12][R60.64], R56 ;  /* 0x000000383c007986 */ /* 0x000fe8000c10150c */
[----:B------:R1:W-:Y:S02]  /*263c0*/  STG.E.U16 desc[UR12][R14.64], R57 ;  /* 0x000000390e007986 */ /* 0x0003e4000c10150c */
[----:B------:R-:W0:Y:S01]  /*263d0*/  LDC R62, c[0x0][0x3e8] ;  /* 0x0000fa00ff3e7b82 */ /* 0x000e220000000800 */
[----:B------:R-:W-:Y:S01]  /*263e0*/  LEA.HI.X.SX32 R13, R3, R0, 0x1, P5 ;  /* 0x00000000030d7211 */ /* 0x000fe200028f0eff */
[----:B------:R-:W2:Y:S06]  /*263f0*/  LDL.LU R124, [R1+0x1c4] ;  /* 0x0001c400017c7983 */ /* 0x000eac0000300800 */
[----:B-1----:R-:W1:Y:S01]  /*26400*/  LDC R64, c[0x0][0x3e8] ;  /* 0x0000fa00ff407b82 */ /* 0x002e620000000800 */
[----:B------:R-:W-:Y:S01]  /*26410*/  IMAD R14, R66, 0x2, R3 ;  /* 0x00000002420e7824 */ /* 0x000fe200078e0203 */
[----:B------:R0:W-:Y:S03]  /*26420*/  STG.E.U16 desc[UR12][R12.64], R58 ;  /* 0x0000003a0c007986 */ /* 0x0001e6000c10150c */
[----:B------:R-:W-:Y:S01]  /*26430*/  IMAD R3, R68, 0x2, R14 ;  /* 0x0000000244037824 */ /* 0x000fe200078e020e */
[----:B------:R-:W-:Y:S01]  /*26440*/  LEA R60, P5, R14, R2, 0x1 ;  /* 0x000000020e3c7211 */ /* 0x000fe200078a08ff */
[----:B------:R-:W2:Y:S02]  /*26450*/  LDL.LU R121, [R1+0x2c0] ;  /* 0x0002c00001797983 */ /* 0x000ea40000300800 */
[----:B0-----:R-:W-:-:S02]  /*26460*/  IMAD R15, R80, 0x2, R3 ;  /* 0x00000002500f7824 */ /* 0x001fc400078e0203 */
[----:B------:R-:W0:Y:S01]  /*26470*/  LDC R80, c[0x0][0x3e8] ;  /* 0x0000fa00ff507b82 */ /* 0x000e220000000800 */
[----:B------:R-:W-:Y:S01]  /*26480*/  LEA.HI.X.SX32 R61, R14, R0, 0x1, P5 ;  /* 0x000000000e3d7211 */ /* 0x000fe200028f0eff */
[----:B------:R-:W2:Y:S01]  /*26490*/  LDL.LU R123, [R1+0x1c0] ;  /* 0x0001c000017b7983 */ /* 0x000ea20000300800 */
[----:B------:R-:W-:Y:S02]  /*264a0*/  LEA R12, P5, R3, R2, 0x1 ;  /* 0x00000002030c7211 */ /* 0x000fe400078a08ff */
[----:B------:R-:W-:Y:S01]  /*264b0*/  PRMT R72, R63, 0x7632, R72 ;  /* 0x000076323f487816 */ /* 0x000fe20000000048 */
[----:B------:R-:W-:Y:S01]  /*264c0*/  STG.E.U16 desc[UR12][R60.64], R59 ;  /* 0x0000003b3c007986 */ /* 0x000fe2000c10150c */
[----:B------:R-:W-:Y:S02]  /*264d0*/  LEA.HI.X.SX32 R13, R3, R0, 0x1, P5 ;  /* 0x00000000030d7211 */ /* 0x000fe400028f0eff */
[----:B------:R-:W-:Y:S01]  /*264e0*/  LEA R14, P5, R15, R2, 0x1 ;  /* 0x000000020f0e7211 */ /* 0x000fe200078a08ff */
[----:B------:R-:W2:Y:S01]  /*264f0*/  LDL.LU R92, [R1+0x2c4] ;  /* 0x0002c400015c7983 */ /* 0x000ea20000300800 */
[----:B------:R-:W-:-:S02]  /*26500*/  LEA R3, R81, R15, 0x1 ;  /* 0x0000000f51037211 */ /* 0x000fc400078e08ff */
[----:B------:R-:W0:Y:S01]  /*26510*/  LDC R81, c[0x0][0x3e8] ;  /* 0x0000fa00ff517b82 */ /* 0x000e220000000800 */
[----:B------:R-:W-:Y:S01]  /*26520*/  PRMT R63, R56, 0x7632, R63 ;  /* 0x00007632383f7816 */ /* 0x000fe2000000003f */
[----:B------:R1:W-:Y:S01]  /*26530*/  STG.E.U16 desc[UR12][R12.64], R52 ;  /* 0x000000340c007986 */ /* 0x0003e2000c10150c */
[----:B------:R-:W-:Y:S02]  /*26540*/  LEA.HI.X.SX32 R15, R15, R0, 0x1, P5 ;  /* 0x000000000f0f7211 */ /* 0x000fe400028f0eff */
[----:B------:R-:W-:Y:S01]  /*26550*/  PRMT R66, R58, 0x7632, R66 ;  /* 0x000076323a427816 */ /* 0x000fe20000000042 */
[----:B------:R-:W2:Y:S01]  /*26560*/  LDL.LU R93, [R1+0x1bc] ;  /* 0x0001bc00015d7983 */ /* 0x000ea20000300800 */
[----:B------:R-:W-:Y:S01]  /*26570*/  LEA R56, P5, R3, R2, 0x1 ;  /* 0x0000000203387211 */ /* 0x000fe200078a08ff */
[----:B------:R-:W0:Y:S01]  /*26580*/  LDC R58, c[0x0][0x3e8] ;  /* 0x0000fa00ff3a7b82 */ /* 0x000e220000000800 */
[----:B------:R-:W-:Y:S01]  /*26590*/  PRMT R65, R57, 0x7632, R65 ;  /* 0x0000763239417816 */ /* 0x000fe20000000041 */
[----:B-1----:R-:W-:Y:S01]  /*265a0*/  IMAD R13, R62, 0x2, R3 ;  /* 0x000000023e0d7824 */ /* 0x002fe200078e0203 */
[----:B------:R-:W-:-:S02]  /*265b0*/  LEA.HI.X.SX32 R57, R3, R0, 0x1, P5 ;  /* 0x0000000003397211 */ /* 0x000fc400028f0eff */
[----:B------:R-:W-:Y:S01]  /*265c0*/  PRMT R68, R59, 0x7632, R68 ;  /* 0x000076323b447816 */ /* 0x000fe20000000044 */
[----:B------:R-:W-:Y:S01]  /*265d0*/  IMAD R3, R64, 0x2, R13 ;  /* 0x0000000240037824 */ /* 0x000fe200078e020d */
[----:B------:R-:W-:Y:S01]  /*265e0*/  LEA R12, P5, R13, R2, 0x1 ;  /* 0x000000020d0c7211 */ /* 0x000fe200078a08ff */
[----:B------:R-:W1:Y:S01]  /*265f0*/  LDC R59, c[0x0][0x3e8] ;  /* 0x0000fa00ff3b7b82 */ /* 0x000e620000000800 */
[----:B------:R0:W-:Y:S01]  /*26600*/  STG.E.U16 desc[UR12][R14.64], R53 ;  /* 0x000000350e007986 */ /* 0x0001e2000c10150c */
[----:B------:R-:W-:Y:S02]  /*26610*/  PRMT R61, R53, 0x7632, R61 ;  /* 0x00007632353d7816 */ /* 0x000fe4000000003d */
[----:B------:R-:W-:Y:S01]  /*26620*/  LEA.HI.X.SX32 R13, R13, R0, 0x1, P5 ;  /* 0x000000000d0d7211 */ /* 0x000fe200028f0eff */
[----:B------:R0:W-:Y:S03]  /*26630*/  STG.E.U16 desc[UR12][R56.64], R54 ;  /* 0x0000003638007986 */ /* 0x0001e6000c10150c */
[----:B------:R-:W1:Y:S01]  /*26640*/  LDC R60, c[0x0][0x3e8] ;  /* 0x0000fa00ff3c7b82 */ /* 0x000e620000000800 */
[----:B------:R-:W-:Y:S01]  /*26650*/  PRMT R52, R52, 0x7632, R52 ;  /* 0x0000763234347816 */ /* 0x000fe20000000034 */
[----:B------:R-:W2:Y:S01]  /*26660*/  LDL.LU R94, [R1+0x2c8] ;  /* 0x0002c800015e7983 */ /* 0x000ea20000300800 */
[----:B0-----:R-:W-:Y:S01]  /*26670*/  LEA R14, P5, R3, R2, 0x1 ;  /* 0x00000002030e7211 */ /* 0x001fe200078a08ff */
[----:B------:R-:W-:-:S02]  /*26680*/  IMAD R53, R80, 0x2, R3 ;  /* 0x0000000250357824 */ /* 0x000fc400078e0203 */
[----:B------:R0:W-:Y:S02]  /*26690*/  STG.E.U16 desc[UR12][R12.64], R55 ;  /* 0x000000370c007986 */ /* 0x0001e4000c10150c */
[----:B------:R-:W1:Y:S01]  /*266a0*/  LDC R80, c[0x0][0x3e8] ;  /* 0x0000fa00ff507b82 */ /* 0x000e620000000800 */
[----:B------:R-:W-:Y:S02]  /*266b0*/  LEA.HI.X.SX32 R15, R3, R0, 0x1, P5 ;  /* 0x00000000030f7211 */ /* 0x000fe400028f0eff */
[----:B------:R-:W-:Y:S01]  /*266c0*/  LEA R56, P5, R53, R2, 0x1 ;  /* 0x0000000235387211 */ /* 0x000fe200078a08ff */
[----:B------:R-:W-:Y:S01]  /*266d0*/  IMAD R3, R81, 0x2, R53 ;  /* 0x0000000251037824 */ /* 0x000fe200078e0235 */
[----:B------:R-:W-:Y:S01]  /*266e0*/  PRMT R62, R54, 0x7632, R62 ;  /* 0x00007632363e7816 */ /* 0x000fe2000000003e */
[----:B------:R-:W2:Y:S01]  /*266f0*/  LDL.LU R95, [R1+0x1b4] ;  /* 0x0001b400015f7983 */ /* 0x000ea20000300800 */
[----:B------:R-:W-:Y:S01]  /*26700*/  LEA.HI.X.SX32 R57, R53, R0, 0x1, P5 ;  /* 0x0000000035397211 */ /* 0x000fe200028f0eff */
[----:B------:R-:W3:Y:S02]  /*26710*/  LDC R81, c[0x0][0x3e8] ;  /* 0x0000fa00ff517b82 */ /* 0x000ee40000000800 */
[----:B------:R-:W-:Y:S01]  /*26720*/  STG.E.U16 desc[UR12][R14.64], R48 ;  /* 0x000000300e007986 */ /* 0x000fe2000c10150c */
[----:B------:R-:W-:Y:S01]  /*26730*/  LEA R54, P5, R3, R2, 0x1 ;  /* 0x0000000203367211 */ /* 0x000fe200078a08ff */
[----:B0-----:R-:W-:-:S02]  /*26740*/  IMAD R13, R58, 0x2, R3 ;  /* 0x000000023a0d7824 */ /* 0x001fc400078e0203 */
[----:B------:R0:W-:Y:S01]  /*26750*/  STG.E.U16 desc[UR12][R56.64], R49 ;  /* 0x0000003138007986 */ /* 0x0001e2000c10150c */
[----:B------:R-:W-:Y:S01]  /*26760*/  PRMT R64, R55, 0x7632, R64 ;  /* 0x0000763237407816 */ /* 0x000fe20000000040 */
[----:B------:R-:W4:Y:S01]  /*26770*/  LDC R58, c[0x0][0x3e8] ;  /* 0x0000fa00ff3a7b82 */ /* 0x000f220000000800 */
[----:B------:R-:W-:Y:S02]  /*26780*/  LEA.HI.X.SX32 R55, R3, R0, 0x1, P5 ;  /* 0x0000000003377211 */ /* 0x000fe400028f0eff */
[----:B------:R-:W-:-:S05]  /*26790*/  LEA R12, P5, R13, R2, 0x1 ;  /* 0x000000020d0c7211 */ /* 0x000fca00078a08ff */
[----:B0-----:R-:W0:Y:S01]  /*267a0*/  LDC R56, c[0x0][0x3e8] ;  /* 0x0000fa00ff387b82 */ /* 0x001e220000000800 */
[----:B-1----:R-:W-:Y:S02]  /*267b0*/  LEA R3, R59, R13, 0x1 ;  /* 0x0000000d3b037211 */ /* 0x002fe400078e08ff */
[----:B------:R-:W-:-:S05]  /*267c0*/  LEA.HI.X.SX32 R13, R13, R0, 0x1, P5 ;  /* 0x000000000d0d7211 */ /* 0x000fca00028f0eff */
[----:B------:R-:W1:Y:S01]  /*267d0*/  LDC R57, c[0x0][0x3e8] ;  /* 0x0000fa00ff397b82 */ /* 0x000e620000000800 */
[----:B------:R-:W-:Y:S01]  /*267e0*/  LEA R14, P5, R3, R2, 0x1 ;  /* 0x00000002030e7211 */ /* 0x000fe200078a08ff */
[----:B------:R-:W-:-:S03]  /*267f0*/  IMAD R53, R60, 0x2, R3 ;  /* 0x000000023c357824 */ /* 0x000fc600078e0203 */
[----:B------:R-:W-:Y:S01]  /*26800*/  LEA.HI.X.SX32 R15, R3, R0, 0x1, P5 ;  /* 0x00000000030f7211 */ /* 0x000fe200028f0eff */
[----:B------:R-:W-:Y:S02]  /*26810*/  IMAD R3, R80, 0x2, R53 ;  /* 0x0000000250037824 */ /* 0x000fe400078e0235 */
[----:B------:R-:W4:Y:S01]  /*26820*/  LDC R80, c[0x0][0x3e8] ;  /* 0x0000fa00ff507b82 */ /* 0x000f220000000800 */
[----:B------:R0:W-:Y:S01]  /*26830*/  STG.E.U16 desc[UR12][R54.64], R50 ;  /* 0x0000003236007986 */ /* 0x0001e2000c10150c */
[----:B------:R-:W-:-:S03]  /*26840*/  PRMT R59, R50, 0x7632, R59 ;  /* 0x00007632323b7816 */ /* 0x000fc6000000003b */
[----:B------:R0:W-:Y:S02]  /*26850*/  STG.E.U16 desc[UR12][R12.64], R51 ;  /* 0x000000330c007986 */ /* 0x0001e4000c10150c */
[----:B0-----:R-:W-:-:S04]  /*26860*/  LEA R54, P5, R53, R2, 0x1 ;  /* 0x0000000235367211 */ /* 0x001fc800078a08ff */
[----:B------:R-:W-:Y:S01]  /*26870*/  LEA.HI.X.SX32 R55, R53, R0, 0x1, P5 ;  /* 0x0000000035377211 */ /* 0x000fe200028f0eff */
[----:B------:R-:W-:Y:S01]  /*26880*/  IMAD R13, R56, 0x2, R3 ;  /* 0x00000002380d7824 */ /* 0x000fe200078e0203 */
[----:B------:R-:W-:Y:S02]  /*26890*/  LEA R50, P5, R3, R2, 0x1 ;  /* 0x0000000203327211 */ /* 0x000fe400078a08ff */
[----:B------:R-:W-:Y:S01]  /*268a0*/  PRMT R60, R51, 0x7632, R60 ;  /* 0x00007632333c7816 */ /* 0x000fe2000000003c */
[----:B------:R0:W-:Y:S01]  /*268b0*/  STG.E.U16 desc[UR12][R14.64], R44 ;  /* 0x0000002c0e007986 */ /* 0x0001e2000c10150c */
[----:B------:R-:W-:Y:S01]  /*268c0*/  LEA.HI.X.SX32 R51, R3, R0, 0x1, P5 ;  /* 0x0000000003337211 */ /* 0x000fe200028f0eff */
[----:B-1----:R-:W-:Y:S01]  /*268d0*/  IMAD R3, R57, 0x2, R13 ;  /* 0x0000000239037824 */ /* 0x002fe200078e020d */
[C---:B------:R-:W-:Y:S01]  /*268e0*/  LEA R12, P5, R13.reuse, R2, 0x1 ;  /* 0x000000020d0c7211 */ /* 0x040fe200078a08ff */
[----:B------:R-:W-:Y:S01]  /*268f0*/  STG.E.U16 desc[UR12][R54.64], R45 ;  /* 0x0000002d36007986 */ /* 0x000fe2000c10150c */
[----:B------:R-:W1:Y:S02]  /*26900*/  LDC R53, c[0x0][0x3e8] ;  /* 0x0000fa00ff357b82 */ /* 0x000e640000000800 */
[----:B------:R-:W-:Y:S01]  /*26910*/  LEA.HI.X.SX32 R13, R13, R0, 0x1, P5 ;  /* 0x000000000d0d7211 */ /* 0x000fe200028f0eff */
[----:B------:R4:W-:Y:S01]  /*26920*/  STG.E.U16 desc[UR12][R50.64], R46 ;  /* 0x0000002e32007986 */ /* 0x0009e2000c10150c */
[----:B0-----:R-:W-:-:S04]  /*26930*/  LEA R14, P5, R3, R2, 0x1 ;  /* 0x00000002030e7211 */ /* 0x001fc800078a08ff */
[----:B------:R-:W0:Y:S01]  /*26940*/  LDC R56, c[0x0][0x3e8] ;  /* 0x0000fa00ff387b82 */ /* 0x000e220000000800 */
[----:B------:R-:W-:Y:S01]  /*26950*/  LEA.HI.X.SX32 R15, R3, R0, 0x1, P5 ;  /* 0x00000000030f7211 */ /* 0x000fe200028f0eff */
[----:B----4-:R-:W-:-:S06]  /*26960*/  IMAD R51, R58, 0x2, R3 ;  /* 0x000000023a337824 */ /* 0x010fcc00078e0203 */
[----:B------:R-:W4:Y:S01]  /*26970*/  LDC R54, c[0x0][0x3e8] ;  /* 0x0000fa00ff367b82 */ /* 0x000f220000000800 */
[----:B------:R-:W-:Y:S02]  /*26980*/  LEA R50, P5, R51, R2, 0x1 ;  /* 0x0000000233327211 */ /* 0x000fe400078a08ff */
[----:B------:R-:W-:Y:S02]  /*26990*/  LEA R3, R80, R51, 0x1 ;  /* 0x0000003350037211 */ /* 0x000fe400078e08ff */
[----:B------:R-:W-:-:S03]  /*269a0*/  PRMT R57, R46, 0x7632, R57 ;  /* 0x000076322e397816 */ /* 0x000fc60000000039 */
[----:B------:R-:W0:Y:S01]  /*269b0*/  LDC R55, c[0x0][0x3e8] ;  /* 0x0000fa00ff377b82 */ /* 0x000e220000000800 */
[----:B------:R-:W-:Y:S02]  /*269c0*/  LEA.HI.X.SX32 R51, R51, R0, 0x1, P5 ;  /* 0x0000000033337211 */ /* 0x000fe400028f0eff */
[----:B------:R-:W-:Y:S01]  /*269d0*/  LEA R46, P5, R3, R2, 0x1 ;  /* 0x00000002032e7211 */ /* 0x000fe200078a08ff */
[----:B------:R1:W-:Y:S01]  /*269e0*/  STG.E.U16 desc[UR12][R12.64], R47 ;  /* 0x0000002f0c007986 */ /* 0x0003e2000c10150c */
[----:B------:R-:W-:-:S03]  /*269f0*/  PRMT R58, R47, 0x7632, R58 ;  /* 0x000076322f3a7816 */ /* 0x000fc6000000003a */
[----:B------:R-:W-:Y:S01]  /*26a00*/  STG.E.U16 desc[UR12][R14.64], R40 ;  /* 0x000000280e007986 */ /* 0x000fe2000c10150c */
[----:B------:R-:W3:Y:S03]  /*26a10*/  LDC R80, c[0x0][0x3e8] ;  /* 0x0000fa00ff507b82 */ /* 0x000ee60000000800 */
[----:B------:R-:W-:Y:S01]  /*26a20*/  STG.E.U16 desc[UR12][R50.64], R41 ;  /* 0x0000002932007986 */ /* 0x000fe2000c10150c */
[----:B-1----:R-:W-:-:S05]  /*26a30*/  LEA.HI.X.SX32 R47, R3, R0, 0x1, P5 ;  /* 0x00000000032f7211 */ /* 0x002fca00028f0eff */
[----:B------:R1:W-:Y:S01]  /*26a40*/  STG.E.U16 desc[UR12][R46.64], R42 ;  /* 0x0000002a2e007986 */ /* 0x0003e2000c10150c */
[----:B------:R-:W-:Y:S02]  /*26a50*/  IMAD R13, R53, 0x2, R3 ;  /* 0x00000002350d7824 */ /* 0x000fe400078e0203 */
[----:B------:R-:W3:Y:S08]  /*26a60*/  LDC R53, c[0x0][0x3e8] ;  /* 0x0000fa00ff357b82 */ /* 0x000ef00000000800 */
[----:B-1----:R-:W1:Y:S01]  /*26a70*/  LDC R47, c[0x0][0x3e8] ;  /* 0x0000fa00ff2f7b82 */ /* 0x002e620000000800 */
[----:B------:R-:W-:Y:S01]  /*26a80*/  LEA R12, P5, R13, R2, 0x1 ;  /* 0x000000020d0c7211 */ /* 0x000fe200078a08ff */
[----:B----4-:R-:W-:Y:S01]  /*26a90*/  IMAD R3, R54, 0x2, R13 ;  /* 0x0000000236037824 */ /* 0x010fe200078e020d */
[----:B------:R-:W-:-:S02]  /*26aa0*/  PRMT R46, R41, 0x7632, R46 ;  /* 0x00007632292e7816 */ /* 0x000fc4000000002e */
[----:B------:R-:W-:-:S03]  /*26ab0*/  LEA.HI.X.SX32 R13, R13, R0, 0x1, P5 ;  /* 0x000000000d0d7211 */ /* 0x000fc600028f0eff */
[----:B------:R-:W4:Y:S01]  /*26ac0*/  LDC R54, c[0x0][0x3e8] ;  /* 0x0000fa00ff367b82 */ /* 0x000f220000000800 */
[----:B------:R-:W-:Y:S01]  /*26ad0*/  LEA R14, P5, R3, R2, 0x1 ;  /* 0x00000002030e7211 */ /* 0x000fe200078a08ff */
[----:B0-----:R-:W-:Y:S01]  /*26ae0*/  IMAD R41, R55, 0x2, R3 ;  /* 0x0000000237297824 */ /* 0x001fe200078e0203 */
[----:B------:R-:W-:Y:S02]  /*26af0*/  PRMT R42, R40, 0x7632, R42 ;  /* 0x00007632282a7816 */ /* 0x000fe4000000002a */
[----:B------:R-:W-:Y:S01]  /*26b00*/  LEA.HI.X.SX32 R15, R3, R0, 0x1, P5 ;  /* 0x00000000030f7211 */ /* 0x000fe200028f0eff */
[----:B------:R-:W-:Y:S01]  /*26b10*/  IMAD R3, R56, 0x2, R41 ;  /* 0x0000000238037824 */ /* 0x000fe200078e0229 */
[C---:B------:R-:W-:Y:S01]  /*26b20*/  LEA R40, P5, R41.reuse, R2, 0x1 ;  /* 0x0000000229287211 */ /* 0x040fe200078a08ff */
[----:B------:R1:W-:Y:S03]  /*26b30*/  STG.E.U16 desc[UR12][R12.64], R43 ;  /* 0x0000002b0c007986 */ /* 0x0003e6000c10150c */
[----:B------:R-:W-:-:S02]  /*26b40*/  LEA.HI.X.SX32 R41, R41, R0, 0x1, P5 ;  /* 0x0000000029297211 */ /* 0x000fc400028f0eff */
[----:B------:R-:W-:Y:S01]  /*26b50*/  LEA R50, P5, R3, R2, 0x1 ;  /* 0x0000000203327211 */ /* 0x000fe200078a08ff */
[----:B------:R-:W-:Y:S01]  /*26b60*/  STG.E.U16 desc[UR12][R14.64], R36 ;  /* 0x000000240e007986 */ /* 0x000fe2000c10150c */
[----:B-1----:R-:W-:Y:S02]  /*26b70*/  IMAD R13, R47, 0x2, R3 ;  /* 0x000000022f0d7824 */ /* 0x002fe400078e0203 */
[----:B------:R-:W-:Y:S01]  /*26b80*/  LEA.HI.X.SX32 R51, R3, R0, 0x1, P5 ;  /* 0x0000000003337211 */ /* 0x000fe200028f0eff */
[----:B------:R0:W-:Y:S02]  /*26b90*/  STG.E.U16 desc[UR12][R40.64], R37 ;  /* 0x0000002528007986 */ /* 0x0001e4000c10150c */
[----:B------:R-:W-:Y:S02]  /*26ba0*/  LEA R12, P5, R13, R2, 0x1 ;  /* 0x000000020d0c7211 */ /* 0x000fe400078a08ff */
[----:B---3--:R-:W-:Y:S02]  /*26bb0*/  LEA R3, R53, R13, 0x1 ;  /* 0x0000000d35037211 */ /* 0x008fe400078e08ff */
[----:B------:R-:W-:Y:S01]  /*26bc0*/  PRMT R47, R37, 0x7632, R47 ;  /* 0x00007632252f7816 */ /* 0x000fe2000000002f */
[----:B0-----:R-:W0:Y:S01]  /*26bd0*/  LDC R40, c[0x0][0x3e8] ;  /* 0x0000fa00ff287b82 */ /* 0x001e220000000800 */
[----:B------:R-:W-:Y:S01]  /*26be0*/  LEA.HI.X.SX32 R13, R13, R0, 0x1, P5 ;  /* 0x000000000d0d7211 */ /* 0x000fe200028f0eff */
[----:B----4-:R-:W-:Y:S01]  /*26bf0*/  IMAD R37, R54, 0x2, R3 ;  /* 0x0000000236257824 */ /* 0x010fe200078e0203 */
[----:B------:R-:W-:-:S05]  /*26c00*/  LEA R14, P5, R3, R2, 0x1 ;  /* 0x00000002030e7211 */ /* 0x000fca00078a08ff */
[----:B------:R-:W1:Y:S01]  /*26c10*/  LDC R41, c[0x0][0x3e8] ;  /* 0x0000fa00ff297b82 */ /* 0x000e620000000800 */
[----:B------:R-:W-:Y:S02]  /*26c20*/  PRMT R56, R43, 0x7632, R56 ;  /* 0x000076322b387816 */ /* 0x000fe40000000038 */
[----:B------:R-:W-:Y:S02]  /*26c30*/  PRMT R43, R36, 0x7632, R43 ;  /* 0x00007632242b7816 */ /* 0x000fe4000000002b */
[----:B------:R-:W-:Y:S01]  /*26c40*/  LEA.HI.X.SX32 R15, R3, R0, 0x1, P5 ;  /* 0x00000000030f7211 */ /* 0x000fe200028f0eff */
[----:B------:R-:W-:Y:S01]  /*26c50*/  IMAD R3, R81, 0x2, R37 ;  /* 0x0000000251037824 */ /* 0x000fe200078e0225 */
[C---:B------:R-:W-:Y:S01]  /*26c60*/  LEA R36, P5, R37.reuse, R2, 0x1 ;  /* 0x0000000225247211 */ /* 0x040fe200078a08ff */
[----:B------:R3:W-:Y:S01]  /*26c70*/  STG.E.U16 desc[UR12][R50.64], R38 ;  /* 0x0000002632007986 */ /* 0x0007e2000c10150c */
[----:B------:R-:W-:Y:S01]  /*26c80*/  PRMT R53, R38, 0x7632, R53 ;  /* 0x0000763226357816 */ /* 0x000fe20000000035 */
[----:B------:R-:W4:Y:S01]  /*26c90*/  LDC R81, c[0x0][0x3e8] ;  /* 0x0000fa00ff517b82 */ /* 0x000f220000000800 */
[----:B------:R-:W-:Y:S01]  /*26ca0*/  LEA.HI.X.SX32 R37, R37, R0, 0x1, P5 ;  /* 0x0000000025257211 */ /* 0x000fe200028f0eff */
[----:B------:R3:W-:Y:S01]  /*26cb0*/  STG.E.U16 desc[UR12][R12.64], R39 ;  /* 0x000000270c007986 */ /* 0x0007e2000c10150c */
[----:B------:R-:W-:-:S02]  /*26cc0*/  PRMT R54, R39, 0x7632, R54 ;  /* 0x0000763227367816 */ /* 0x000fc40000000036 */
[C---:B---3--:R-:W-:Y:S01]  /*26cd0*/  LEA R38, P5, R3.reuse, R2, 0x1 ;  /* 0x0000000203267211 */ /* 0x048fe200078a08ff */
[----:B------:R-:W-:Y:S03]  /*26ce0*/  STG.E.U16 desc[UR12][R14.64], R32 ;  /* 0x000000200e007986 */ /* 0x000fe6000c10150c */
[----:B------:R-:W-:Y:S01]  /*26cf0*/  LEA.HI.X.SX32 R39, R3, R0, 0x1, P5 ;  /* 0x0000000003277211 */ /* 0x000fe200028f0eff */
[----:B------:R-:W-:Y:S01]  /*26d00*/  STG.E.U16 desc[UR12][R36.64], R33 ;  /* 0x0000002124007986 */ /* 0x000fe2000c10150c */
[----:B0-----:R-:W-:Y:S01]  /*26d10*/  IMAD R13, R40, 0x2, R3 ;  /* 0x00000002280d7824 */ /* 0x001fe200078e0203 */
[----:B------:R-:W-:Y:S01]  /*26d20*/  PRMT R51, R33, 0x7632, R51 ;  /* 0x0000763221337816 */ /* 0x000fe20000000033 */
[----:B------:R-:W0:Y:S01]  /*26d30*/  LDC R40, c[0x0][0x3e8] ;  /* 0x0000fa00ff287b82 */ /* 0x000e220000000800 */
[----:B------:R3:W-:Y:S01]  /*26d40*/  STG.E.U16 desc[UR12][R38.64], R34 ;  /* 0x0000002226007986 */ /* 0x0007e2000c10150c */
[----:B-1----:R-:W-:Y:S01]  /*26d50*/  IMAD R3, R41, 0x2, R13 ;  /* 0x0000000229037824 */ /* 0x002fe200078e020d */
[----:B------:R-:W-:-:S05]  /*26d60*/  LEA R12, P5, R13, R2, 0x1 ;  /* 0x000000020d0c7211 */ /* 0x000fca00078a08ff */
[----:B------:R-:W1:Y:S08]  /*26d70*/  LDC R41, c[0x0][0x3e8] ;  /* 0x0000fa00ff297b82 */ /* 0x000e700000000800 */
[----:B---3--:R-:W3:Y:S01]  /*26d80*/  LDC R39, c[0x0][0x3e8] ;  /* 0x0000fa00ff277b82 */ /* 0x008ee20000000800 */
[----:B------:R-:W-:Y:S01]  /*26d90*/  LEA.HI.X.SX32 R13, R13, R0, 0x1, P5 ;  /* 0x000000000d0d7211 */ /* 0x000fe200028f0eff */
[----:B------:R-:W-:Y:S01]  /*26da0*/  IMAD R33, R80, 0x2, R3 ;  /* 0x0000000250217824 */ /* 0x000fe200078e0203 */
[----:B------:R-:W-:-:S05]  /*26db0*/  LEA R14, P5, R3, R2, 0x1 ;  /* 0x00000002030e7211 */ /* 0x000fca00078a08ff */
[----:B------:R-:W0:Y:S01]  /*26dc0*/  LDC R80, c[0x0][0x3e8] ;  /* 0x0000fa00ff507b82 */ /* 0x000e220000000800 */
[----:B------:R-:W-:Y:S02]  /*26dd0*/  PRMT R50, R32, 0x7632, R50 ;  /* 0x0000763220327816 */ /* 0x000fe40000000032 */
[----:B------:R-:W-:Y:S02]  /*26de0*/  LEA.HI.X.SX32 R15, R3, R0, 0x1, P5 ;  /* 0x00000000030f7211 */ /* 0x000fe400028f0eff */
[----:B------:R-:W-:Y:S02]  /*26df0*/  LEA R32, P5, R33, R2, 0x1 ;  /* 0x0000000221207211 */ /* 0x000fe400078a08ff */
[----:B----4-:R-:W-:Y:S02]  /*26e00*/  LEA R38, R81, R33, 0x1 ;  /* 0x0000002151267211 */ /* 0x010fe400078e08ff */
[----:B------:R-:W-:Y:S01]  /*26e10*/  LEA.HI.X.SX32 R33, R33, R0, 0x1, P5 ;  /* 0x0000000021217211 */ /* 0x000fe200028f0eff */
[----:B------:R-:W4:Y:S01]  /*26e20*/  LDC R81, c[0x0][0x3e8] ;  /* 0x0000fa00ff517b82 */ /* 0x000f220000000800 */
[----:B------:R-:W-:-:S04]  /*26e30*/  LEA R36, P5, R38, R2, 0x1 ;  /* 0x0000000226247211 */ /* 0x000fc800078a08ff */
[----:B------:R-:W-:Y:S01]  /*26e40*/  LEA.HI.X.SX32 R37, R38, R0, 0x1, P5 ;  /* 0x0000000026257211 */ /* 0x000fe200028f0eff */
[----:B---3--:R-:W-:Y:S01]  /*26e50*/  IMAD R38, R39, 0x2, R38 ;  /* 0x0000000227267824 */ /* 0x008fe200078e0226 */
[----:B------:R1:W-:Y:S01]  /*26e60*/  STG.E.U16 desc[UR12][R12.64], R35 ;  /* 0x000000230c007986 */ /* 0x0003e2000c10150c */
[----:B------:R-:W-:-:S03]  /*26e70*/  PRMT R3, R35, 0x7632, R3 ;  /* 0x0000763223037816 */ /* 0x000fc60000000003 */
[----:B------:R3:W-:Y:S01]  /*26e80*/  STG.E.U16 desc[UR12][R14.64], R28 ;  /* 0x0000001c0e007986 */ /* 0x0007e2000c10150c */
[----:B-1----:R-:W-:Y:S02]  /*26e90*/  IMAD R12, R41, 0x2, R38 ;  /* 0x00000002290c7824 */ /* 0x002fe400078e0226 */
[----:B------:R-:W1:Y:S01]  /*26ea0*/  LDC R41, c[0x0][0x3e8] ;  /* 0x0000fa00ff297b82 */ /* 0x000e620000000800 */
[----:B---3--:R-:W-:Y:S01]  /*26eb0*/  LEA R14, P5, R38, R2, 0x1 ;  /* 0x00000002260e7211 */ /* 0x008fe200078a08ff */
[----:B0-----:R-:W-:Y:S01]  /*26ec0*/  IMAD R35, R80, 0x2, R12 ;  /* 0x0000000250237824 */ /* 0x001fe200078e020c */
[----:B------:R0:W-:Y:S05]  /*26ed0*/  STG.E.U16 desc[UR12][R32.64], R29 ;  /* 0x0000001d20007986 */ /* 0x0001ea000c10150c */
[----:B------:R-:W3:Y:S01]  /*26ee0*/  LDC R80, c[0x0][0x3e8] ;  /* 0x0000fa00ff507b82 */ /* 0x000ee20000000800 */
[----:B------:R-:W-:Y:S01]  /*26ef0*/  LEA.HI.X.SX32 R15, R38, R0, 0x1, P5 ;  /* 0x00000000260f7211 */ /* 0x000fe200028f0eff */
[----:B------:R2:W-:Y:S01]  /*26f00*/  STG.E.U16 desc[UR12][R36.64], R30 ;  /* 0x0000001e24007986 */ /* 0x0005e2000c10150c */
[----:B----4-:R-:W-:Y:S01]  /*26f10*/  IMAD R13, R81, 0x2, R35 ;  /* 0x00000002510d7824 */ /* 0x010fe200078e0223 */
[----:B0-----:R-:W-:-:S02]  /*26f20*/  LEA R32, P5, R12, R2, 0x1 ;  /* 0x000000020c207211 */ /* 0x001fc400078a08ff */
[----:B------:R0:W-:Y:S02]  /*26f30*/  STG.E.U16 desc[UR12][R14.64], R31 ;  /* 0x0000001f0e007986 */ /* 0x0001e4000c10150c */
[----:B------:R-:W4:Y:S01]  /*26f40*/  LDC R81, c[0x0][0x3e8] ;  /* 0x0000fa00ff517b82 */ /* 0x000f220000000800 */
[----:B------:R-:W-:Y:S02]  /*26f50*/  LEA.HI.X.SX32 R33, R12, R0, 0x1, P5 ;  /* 0x000000000c217211 */ /* 0x000fe400028f0eff */
[----:B--2---:R-:W-:-:S04]  /*26f60*/  LEA R36, P5, R35, R2, 0x1 ;  /* 0x0000000223247211 */ /* 0x004fc800078a08ff */
[----:B------:R-:W-:Y:S02]  /*26f70*/  LEA.HI.X.SX32 R37, R35, R0, 0x1, P5 ;  /* 0x0000000023257211 */ /* 0x000fe400028f0eff */
[C---:B------:R-:W-:Y:S01]  /*26f80*/  LEA R38, P5, R13.reuse, R2, 0x1 ;  /* 0x000000020d267211 */ /* 0x040fe200078a08ff */
[----:B0-----:R-:W-:Y:S02]  /*26f90*/  IMAD R15, R40, 0x2, R13 ;  /* 0x00000002280f7824 */ /* 0x001fe400078e020d */
[----:B------:R-:W0:Y:S01]  /*26fa0*/  LDC R40, c[0x0][0x3e8] ;  /* 0x0000fa00ff287b82 */ /* 0x000e220000000800 */
[----:B------:R-:W-:Y:S02]  /*26fb0*/  LEA.HI.X.SX32 R39, R13, R0, 0x1, P5 ;  /* 0x000000000d277211 */ /* 0x000fe400028f0eff */
[----:B------:R-:W-:Y:S02]  /*26fc0*/  LEA R14, P5, R15, R2, 0x1 ;  /* 0x000000020f0e7211 */ /* 0x000fe400078a08ff */
[----:B-1----:R-:W-:-:S03]  /*26fd0*/  LEA R13, R41, R15, 0x1 ;  /* 0x0000000f290d7211 */ /* 0x002fc600078e08ff */
[----:B------:R-:W1:Y:S01]  /*26fe0*/  LDC R41, c[0x0][0x3e8] ;  /* 0x0000fa00ff297b82 */ /* 0x000e620000000800 */
[----:B------:R2:W-:Y:S01]  /*26ff0*/  STG.E.U16 desc[UR12][R32.64], R24 ;  /* 0x0000001820007986 */ /* 0x0005e2000c10150c */
[----:B------:R-:W-:Y:S01]  /*27000*/  LEA.HI.X.SX32 R15, R15, R0, 0x1, P5 ;  /* 0x000000000f0f7211 */ /* 0x000fe200028f0eff */
[----:B---3--:R-:W-:Y:S01]  /*27010*/  IMAD R35, R80, 0x2, R13 ;  /* 0x0000000250237824 */ /* 0x008fe200078e020d */
[----:B------:R-:W-:Y:S01]  /*27020*/  PRMT R12, R31, 0x7632, R12 ;  /* 0x000076321f0c7816 */ /* 0x000fe2000000000c */
[----:B------:R3:W-:Y:S02]  /*27030*/  STG.E.U16 desc[UR12][R36.64], R25 ;  /* 0x0000001924007986 */ /* 0x0007e4000c10150c */
[----:B------:R-:W-:Y:S01]  /*27040*/  IMAD R31, R82, 0x2, R35 ;  /* 0x00000002521f7824 */ /* 0x000fe200078e0223 */
[----:B------:R-:W4:Y:S01]  /*27050*/  LDC R80, c[0x0][0x3e8] ;  /* 0x0000fa00ff507b82 */ /* 0x000f220000000800 */
[----:B--2---:R-:W-:-:S07]  /*27060*/  LEA R32, P5, R13, R2, 0x1 ;  /* 0x000000020d207211 */ /* 0x004fce00078a08ff */
[----:B------:R-:W2:Y:S01]  /*27070*/  LDC R82, c[0x0][0x3e8] ;  /* 0x0000fa00ff527b82 */ /* 0x000ea20000000800 */
[----:B------:R-:W-:Y:S02]  /*27080*/  LEA.HI.X.SX32 R33, R13, R0, 0x1, P5 ;  /* 0x000000000d217211 */ /* 0x000fe400028f0eff */
[C---:B---3--:R-:W-:Y:S01]  /*27090*/  LEA R36, P5, R35.reuse, R2, 0x1 ;  /* 0x0000000223247211 */ /* 0x048fe200078a08ff */
[----:B------:R3:W-:Y:S03]  /*270a0*/  STG.E.U16 desc[UR12][R38.64], R26 ;  /* 0x0000001a26007986 */ /* 0x0007e6000c10150c */
[----:B------:R-:W-:Y:S02]  /*270b0*/  LEA.HI.X.SX32 R37, R35, R0, 0x1, P5 ;  /* 0x0000000023257211 */ /* 0x000fe400028f0eff */
[----:B------:R-:W2:Y:S01]  /*270c0*/  LDC R35, c[0x0][0x3e8] ;  /* 0x0000fa00ff237b82 */ /* 0x000ea20000000800 */
[----:B---3--:R-:W-:-:S04]  /*270d0*/  LEA R38, P5, R31, R2, 0x1 ;  /* 0x000000021f267211 */ /* 0x008fc800078a08ff */
[----:B------:R-:W-:Y:S01]  /*270e0*/  LEA.HI.X.SX32 R39, R31, R0, 0x1, P5 ;  /* 0x000000001f277211 */ /* 0x000fe200028f0eff */
[----:B0-----:R-:W-:Y:S01]  /*270f0*/  IMAD R31, R40, 0x2, R31 ;  /* 0x00000002281f7824 */ /* 0x001fe200078e021f */
[----:B------:R1:W-:Y:S04]  /*27100*/  STG.E.U16 desc[UR12][R14.64], R27 ;  /* 0x0000001b0e007986 */ /* 0x0003e8000c10150c */
[----:B------:R0:W-:Y:S01]  /*27110*/  STG.E.U16 desc[UR12][R32.64], R20 ;  /* 0x0000001420007986 */ /* 0x0001e2000c10150c */
[----:B------:R-:W-:-:S03]  /*27120*/  PRMT R13, R27, 0x7632, R13 ;  /* 0x000076321b0d7816 */ /* 0x000fc6000000000d */
[----:B------:R3:W-:Y:S01]  /*27130*/  STG.E.U16 desc[UR12][R36.64], R21 ;  /* 0x0000001524007986 */ /* 0x0007e2000c10150c */
[----:B-1----:R-:W-:Y:S01]  /*27140*/  IMAD R14, R41, 0x2, R31 ;  /* 0x00000002290e7824 */ /* 0x002fe200078e021f */
[----:B0-----:R-:W-:-:S03]  /*27150*/  LEA R32, P5, R31, R2, 0x1 ;  /* 0x000000021f207211 */ /* 0x001fc600078a08ff */
[----:B----4-:R-:W-:Y:S02]  /*27160*/  IMAD R27, R81, 0x2, R14 ;  /* 0x00000002511b7824 */ /* 0x010fe400078e020e */
[----:B------:R-:W0:Y:S01]  /*27170*/  LDC R81, c[0x0][0x3e8] ;  /* 0x0000fa00ff517b82 */ /* 0x000e220000000800 */
[----:B------:R-:W-:Y:S02]  /*27180*/  LEA.HI.X.SX32 R33, R31, R0, 0x1, P5 ;  /* 0x000000001f217211 */ /* 0x000fe400028f0eff */
[----:B---3--:R-:W-:Y:S01]  /*27190*/  LEA R36, P5, R14, R2, 0x1 ;  /* 0x000000020e247211 */ /* 0x008fe200078a08ff */
[----:B------:R1:W-:Y:S01]  /*271a0*/  STG.E.U16 desc[UR12][R38.64], R22 ;  /* 0x0000001626007986 */ /* 0x0003e2000c10150c */
[----:B--2---:R-:W-:Y:S02]  /*271b0*/  LEA R15, R82, R27, 0x1 ;  /* 0x0000001b520f7211 */ /* 0x004fe400078e08ff */
[----:B------:R-:W-:Y:S01]  /*271c0*/  LEA.HI.X.SX32 R37, R14, R0, 0x1, P5 ;  /* 0x000000000e257211 */ /* 0x000fe200028f0eff */
[----:B------:R-:W2:Y:S01]  /*271d0*/  LDC R82, c[0x0][0x3e8] ;  /* 0x0000fa00ff527b82 */ /* 0x000ea20000000800 */
[----:B-1----:R-:W-:-:S04]  /*271e0*/  LEA R38, P5, R27, R2, 0x1 ;  /* 0x000000021b267211 */ /* 0x002fc800078a08ff */
[----:B------:R-:W-:Y:S02]  /*271f0*/  LEA.HI.X.SX32 R39, R27, R0, 0x1, P5 ;  /* 0x000000001b277211 */ /* 0x000fe400028f0eff */
[C---:B------:R-:W-:Y:S01]  /*27200*/  LEA R40, P5, R15.reuse, R2, 0x1 ;  /* 0x000000020f287211 */ /* 0x040fe200078a08ff */
[----:B------:R1:W-:Y:S03]  /*27210*/  STG.E.U16 desc[UR12][R32.64], R23 ;  /* 0x0000001720007986 */ /* 0x0003e6000c10150c */
[----:B------:R-:W-:Y:S01]  /*27220*/  LEA.HI.X.SX32 R41, R15, R0, 0x1, P5 ;  /* 0x000000000f297211 */ /* 0x000fe200028f0eff */
[----:B------:R-:W-:Y:S01]  /*27230*/  STG.E.U16 desc[UR12][R36.64], R16 ;  /* 0x0000001024007986 */ /* 0x000fe2000c10150c */
[----:B------:R-:W-:-:S03]  /*27240*/  IMAD R15, R35, 0x2, R15 ;  /* 0x00000002230f7824 */ /* 0x000fc600078e020f */
[----:B------:R3:W-:Y:S01]  /*27250*/  STG.E.U16 desc[UR12][R38.64], R17 ;  /* 0x0000001126007986 */ /* 0x0007e2000c10150c */
[----:B------:R-:W-:Y:S01]  /*27260*/  PRMT R31, R16, 0x7632, R31 ;  /* 0x00007632101f7816 */ /* 0x000fe2000000001f */
[----:B-1----:R-:W-:Y:S01]  /*27270*/  IMAD R33, R80, 0x2, R15 ;  /* 0x0000000250217824 */ /* 0x002fe200078e020f */
[----:B------:R-:W-:Y:S01]  /*27280*/  PRMT R27, R17, 0x7632, R27 ;  /* 0x00007632111b7816 */ /* 0x000fe2000000001b */
[----:B---3--:R-:W1:Y:S01]  /*27290*/  LDC R38, c[0x0][0x3e8] ;  /* 0x0000fa00ff267b82 */ /* 0x008e620000000800 */
[C---:B------:R-:W-:Y:S01]  /*272a0*/  LEA R16, P5, R15.reuse, R2, 0x1 ;  /* 0x000000020f107211 */ /* 0x040fe200078a08ff */
[----:B------:R3:W-:Y:S03]  /*272b0*/  STG.E.U16 desc[UR12][R40.64], R18 ;  /* 0x0000001228007986 */ /* 0x0007e6000c10150c */
[----:B------:R-:W-:-:S03]  /*272c0*/  LEA.HI.X.SX32 R17, R15, R0, 0x1, P5 ;  /* 0x000000000f117211 */ /* 0x000fc600028f0eff */
[----:B------:R-:W4:Y:S01]  /*272d0*/  LDC R39, c[0x0][0x3e8] ;  /* 0x0000fa00ff277b82 */ /* 0x000f220000000800 */
[----:B------:R-:W-:Y:S01]  /*272e0*/  LEA R32, P5, R33, R2, 0x1 ;  /* 0x0000000221207211 */ /* 0x000fe200078a08ff */
[----:B0-----:R-:W-:-:S03]  /*272f0*/  IMAD R15, R81, 0x2, R33 ;  /* 0x00000002510f7824 */ /* 0x001fc600078e0221 */
[----:B------:R-:W-:-:S03]  /*27300*/  LEA.HI.X.SX32 R33, R33, R0, 0x1, P5 ;  /* 0x0000000021217211 */ /* 0x000fc600028f0eff */
[----:B---3--:R-:W0:Y:S01]  /*27310*/  LDC R40, c[0x0][0x3e8] ;  /* 0x0000fa00ff287b82 */ /* 0x008e220000000800 */
[----:B------:R-:W-:Y:S01]  /*27320*/  LEA R36, P5, R15, R2, 0x1 ;  /* 0x000000020f247211 */ /* 0x000fe200078a08ff */
[----:B--2---:R-:W-:Y:S01]  /*27330*/  IMAD R35, R82, 0x2, R15 ;  /* 0x0000000252237824 */ /* 0x004fe200078e020f */
[----:B------:R-:W-:Y:S02]  /*27340*/  PRMT R14, R23, 0x7632, R14 ;  /* 0x00007632170e7816 */ /* 0x000fe4000000000e */
[----:B------:R-:W-:-:S03]  /*27350*/  PRMT R23, R18, 0x7632, R23 ;  /* 0x0000763212177816 */ /* 0x000fc60000000017 */
[----:B------:R-:W2:Y:S01]  /*27360*/  LDC R41, c[0x0][0x3e8] ;  /* 0x0000fa00ff297b82 */ /* 0x000ea20000000800 */
[----:B------:R-:W-:Y:S02]  /*27370*/  LEA.HI.X.SX32 R37, R15, R0, 0x1, P5 ;  /* 0x000000000f257211 */ /* 0x000fe400028f0eff */
[----:B------:R-:W-:Y:S01]  /*27380*/  LEA R18, P5, R35, R2, 0x1 ;  /* 0x0000000223127211 */ /* 0x000fe200078a08ff */
[----:B------:R3:W-:Y:S01]  /*27390*/  STG.E.U16 desc[UR12][R16.64], R19 ;  /* 0x0000001310007986 */ /* 0x0007e2000c10150c */
[----:B------:R-:W-:-:S03]  /*273a0*/  PRMT R15, R19, 0x7632, R15 ;  /* 0x00007632130f7816 */ /* 0x000fc6000000000f */
[----:B------:R1:W-:Y:S01]  /*273b0*/  STG.E.U16 desc[UR12][R32.64], R8 ;  /* 0x0000000820007986 */ /* 0x0003e2000c10150c */
[----:B------:R-:W-:Y:S01]  /*273c0*/  PRMT R48, R48, 0x7632, R48 ;  /* 0x0000763230307816 */ /* 0x000fe20000000030 */
[----:B------:R-:W2:Y:S02]  /*273d0*/  LDC R80, c[0x0][0x3e8] ;  /* 0x0000fa00ff507b82 */ /* 0x000ea40000000800 */
[----:B------:R1:W-:Y:S01]  /*273e0*/  STG.E.U16 desc[UR12][R36.64], R9 ;  /* 0x0000000924007986 */ /* 0x0003e2000c10150c */
[----:B---3--:R-:W-:Y:S01]  /*273f0*/  LEA.HI.X.SX32 R19, R35, R0, 0x1, P5 ;  /* 0x0000000023137211 */ /* 0x008fe200028f0eff */
[----:B-1----:R-:W-:-:S04]  /*27400*/  IMAD R35, R38, 0x2, R35 ;  /* 0x0000000226237824 */ /* 0x002fc800078e0223 */
[----:B------:R-:W1:Y:S01]  /*27410*/  LDC R38, c[0x0][0x3e8] ;  /* 0x0000fa00ff267b82 */ /* 0x000e620000000800 */
[----:B------:R-:W-:Y:S02]  /*27420*/  PRMT R33, R8, 0x7632, R33 ;  /* 0x0000763208217816 */ /* 0x000fe40000000021 */
[----:B------:R-:W-:-:S05]  /*27430*/  LEA R8, P5, R35, R2, 0x1 ;  /* 0x0000000223087211 */ /* 0x000fca00078a08ff */
[----:B------:R-:W3:Y:S01]  /*27440*/  LDC R37, c[0x0][0x3e8] ;  /* 0x0000fa00ff257b82 */ /* 0x000ee20000000800 */
[----:B----4-:R-:W-:Y:S02]  /*27450*/  LEA R17, R39, R35, 0x1 ;  /* 0x0000002327117211 */ /* 0x010fe400078e08ff */
[----:B------:R-:W-:Y:S02]  /*27460*/  PRMT R32, R9, 0x7632, R32 ;  /* 0x0000763209207816 */ /* 0x000fe40000000020 */
[----:B------:R-:W-:Y:S01]  /*27470*/  LEA.HI.X.SX32 R9, R35, R0, 0x1, P5 ;  /* 0x0000000023097211 */ /* 0x000fe200028f0eff */
[----:B0-----:R-:W-:Y:S01]  /*27480*/  IMAD R36, R40, 0x2, R17 ;  /* 0x0000000228247824 */ /* 0x001fe200078e0211 */
[----:B------:R-:W-:Y:S01]  /*27490*/  LEA R16, P5, R17, R2, 0x1 ;  /* 0x0000000211107211 */ /* 0x000fe200078a08ff */
[----:B------:R-:W0:Y:S01]  /*274a0*/  LDC R39, c[0x0][0x3e8] ;  /* 0x0000fa00ff277b82 */ /* 0x000e220000000800 */
[----:B------:R4:W-:Y:S01]  /*274b0*/  STG.E.U16 desc[UR12][R18.64], R10 ;  /* 0x0000000a12007986 */ /* 0x0009e2000c10150c */
[----:B--2---:R-:W-:Y:S01]  /*274c0*/  IMAD R35, R41, 0x2, R36 ;  /* 0x0000000229237824 */ /* 0x004fe200078e0224 */
[----:B------:R-:W-:-:S02]  /*274d0*/  LEA.HI.X.SX32 R17, R17, R0, 0x1, P5 ;  /* 0x0000000011117211 */ /* 0x000fc400028f0eff */
[----:B------:R2:W-:Y:S03]  /*274e0*/  STG.E.U16 desc[UR12][R8.64], R11 ;  /* 0x0000000b08007986 */ /* 0x0005e6000c10150c */
[----:B------:R-:W0:Y:S01]  /*274f0*/  LDC R40, c[0x0][0x3e8] ;  /* 0x0000fa00ff287b82 */ /* 0x000e220000000800 */
[----:B----4-:R-:W-:Y:S02]  /*27500*/  PRMT R18, R10, 0x7632, R18 ;  /* 0x000076320a127816 */ /* 0x010fe40000000012 */
[----:B------:R-:W-:Y:S02]  /*27510*/  LEA R10, P5, R36, R2, 0x1 ;  /* 0x00000002240a7211 */ /* 0x000fe400078a08ff */
[----:B------:R-:W-:-:S03]  /*27520*/  PRMT R19, R11, 0x7632, R19 ;  /* 0x000076320b137816 */ /* 0x000fc60000000013 */
[----:B------:R-:W4:Y:S01]  /*27530*/  LDC R41, c[0x0][0x3e8] ;  /* 0x0000fa00ff297b82 */ /* 0x000f220000000800 */
[----:B--2---:R-:W-:Y:S02]  /*27540*/  LEA.HI.X.SX32 R11, R36, R0, 0x1, P5 ;  /* 0x00000000240b7211 */ /* 0x004fe400028f0eff */
[----:B------:R-:W-:-:S04]  /*27550*/  LEA R8, P5, R35, R2, 0x1 ;  /* 0x0000000223087211 */ /* 0x000fc800078a08ff */
[----:B------:R-:W-:Y:S01]  /*27560*/  LEA.HI.X.SX32 R9, R35, R0, 0x1, P5 ;  /* 0x0000000023097211 */ /* 0x000fe200028f0eff */
[----:B---3--:R-:W-:Y:S01]  /*27570*/  IMAD R35, R37, 0x2, R35 ;  /* 0x0000000225237824 */ /* 0x008fe200078e0223 */
[----:B------:R-:W2:Y:S01]  /*27580*/  LDC R36, c[0x0][0x3e8] ;  /* 0x0000fa00ff247b82 */ /* 0x000ea20000000800 */
[----:B------:R3:W-:Y:S07]  /*27590*/  STG.E.U16 desc[UR12][R16.64], R4 ;  /* 0x0000000410007986 */ /* 0x0007ee000c10150c */
[----:B------:R-:W2:Y:S01]  /*275a0*/  LDC R37, c[0x0][0x3e8] ;  /* 0x0000fa00ff257b82 */ /* 0x000ea20000000800 */
[----:B------:R0:W-:Y:S04]  /*275b0*/  STG.E.U16 desc[UR12][R10.64], R5 ;  /* 0x000000050a007986 */ /* 0x0001e8000c10150c */
[----:B------:R1:W-:Y:S01]  /*275c0*/  STG.E.U16 desc[UR12][R8.64], R6 ;  /* 0x0000000608007986 */ /* 0x0003e2000c10150c */
[----:B---3--:R-:W-:-:S02]  /*275d0*/  PRMT R16, R4, 0x7632, R16 ;  /* 0x0000763204107816 */ /* 0x008fc40000000010 */
[----:B------:R-:W-:Y:S02]  /*275e0*/  LEA R4, P5, R35, R2, 0x1 ;  /* 0x0000000223047211 */ /* 0x000fe400078a08ff */
[----:B------:R-:W-:Y:S02]  /*275f0*/  PRMT R17, R5, 0x7632, R17 ;  /* 0x0000763205117816 */ /* 0x000fe40000000011 */
[----:B0-----:R-:W-:Y:S01]  /*27600*/  PRMT R10, R6, 0x7632, R10 ;  /* 0x00007632060a7816 */ /* 0x001fe2000000000a */
[----:B-1----:R-:W-:Y:S01]  /*27610*/  IMAD R9, R39, 0x2, R35 ;  /* 0x0000000227097824 */ /* 0x002fe200078e0223 */
[----:B------:R-:W-:Y:S01]  /*27620*/  LEA.HI.X.SX32 R5, R35, R0, 0x1, P5 ;  /* 0x0000000023057211 */ /* 0x000fe200028f0eff */
[----:B------:R-:W0:Y:S02]  /*27630*/  LDC R39, c[0x0][0x3e8] ;  /* 0x0000fa00ff277b82 */ /* 0x000e240000000800 */
[----:B------:R-:W-:Y:S01]  /*27640*/  IMAD R6, R40, 0x2, R9 ;  /* 0x0000000228067824 */ /* 0x000fe200078e0209 */
[----:B------:R-:W-:Y:S01]  /*27650*/  LEA R8, P5, R9, R2, 0x1 ;  /* 0x0000000209087211 */ /* 0x000fe200078a08ff */
[----:B------:R1:W-:Y:S01]  /*27660*/  STG.E.U16 desc[UR12][R4.64], R7 ;  /* 0x0000000704007986 */ /* 0x0003e2000c10150c */
[----:B------:R-:W-:-:S03]  /*27670*/  PRMT R11, R7, 0x7632, R11 ;  /* 0x00007632070b7816 */ /* 0x000fc6000000000b */
[----:B------:R-:W3:Y:S01]  /*27680*/  LDC R40, c[0x0][0x3e8] ;  /* 0x0000fa00ff287b82 */ /* 0x000ee20000000800 */
[----:B------:R-:W-:Y:S02]  /*27690*/  LEA.HI.X.SX32 R9, R9, R0, 0x1, P5 ;  /* 0x0000000009097211 */ /* 0x000fe400028f0eff */
[----:B-1----:R-:W-:-:S05]  /*276a0*/  LEA R4, P5, R6, R2, 0x1 ;  /* 0x0000000206047211 */ /* 0x002fca00078a08ff */
[----:B------:R-:W1:Y:S01]  /*276b0*/  LDC R35, c[0x0][0x3e8] ;  /* 0x0000fa00ff237b82 */ /* 0x000e620000000800 */
[----:B------:R-:W-:Y:S01]  /*276c0*/  LEA R7, R38, R6, 0x1 ;  /* 0x0000000626077211 */ /* 0x000fe200078e08ff */
[----:B------:R2:W-:Y:S01]  /*276d0*/  STG.E.U16 desc[UR12][R8.64], R75 ;  /* 0x0000004b08007986 */ /* 0x0005e2000c10150c */
[----:B------:R-:W-:Y:S02]  /*276e0*/  LEA.HI.X.SX32 R5, R6, R0, 0x1, P5 ;  /* 0x0000000006057211 */ /* 0x000fe400028f0eff */
[----:B------:R-:W-:-:S03]  /*276f0*/  LEA R6, P5, R7, R2, 0x1 ;  /* 0x0000000207067211 */ /* 0x000fc600078a08ff */
[----:B------:R-:W1:Y:S01]  /*27700*/  LDC R38, c[0x0][0x3e8] ;  /* 0x0000fa00ff267b82 */ /* 0x000e620000000800 */
[----:B------:R4:W-:Y:S01]  /*27710*/  STG.E.U16 desc[UR12][R4.64], R77 ;  /* 0x0000004d04007986 */ /* 0x0009e2000c10150c */
[----:B--2---:R-:W-:Y:S01]  /*27720*/  IMAD R8, R37, 0x2, R7 ;  /* 0x0000000225087824 */ /* 0x004fe200078e0207 */
[----:B------:R-:W-:-:S05]  /*27730*/  LEA.HI.X.SX32 R7, R7, R0, 0x1, P5 ;  /* 0x0000000007077211 */ /* 0x000fca00028f0eff */
[----:B------:R-:W2:Y:S01]  /*27740*/  LDC R37, c[0x0][0x3e8] ;  /* 0x0000fa00ff257b82 */ /* 0x000ea20000000800 */
[----:B------:R-:W-:Y:S01]  /*27750*/  IMAD R9, R36, 0x2, R8 ;  /* 0x0000000224097824 */ /* 0x000fe200078e0208 */
[C---:B----4-:R-:W-:Y:S01]  /*27760*/  LEA R4, P5, R8.reuse, R2, 0x1 ;  /* 0x0000000208047211 */ /* 0x050fe200078a08ff */
[----:B------:R4:W-:Y:S05]  /*27770*/  STG.E.U16 desc[UR12][R6.64], R78 ;  /* 0x0000004e06007986 */ /* 0x0009ea000c10150c */
[----:B------:R-:W2:Y:S01]  /*27780*/  LDC R36, c[0x0][0x3e8] ;  /* 0x0000fa00ff247b82 */ /* 0x000ea20000000800 */
[----:B------:R-:W-:Y:S01]  /*27790*/  LEA.HI.X.SX32 R5, R8, R0, 0x1, P5 ;  /* 0x0000000008057211 */ /* 0x000fe200028f0eff */
[----:B------:R-:W-:-:S04]  /*277a0*/  IMAD R8, R41, 0x2, R9 ;  /* 0x0000000229087824 */ /* 0x000fc800078e0209 */
[----:B------:R0:W-:Y:S01]  /*277b0*/  STG.E.U16 desc[UR12][R4.64], R79 ;  /* 0x0000004f04007986 */ /* 0x0001e2000c10150c */
[----:B------:R-:W-:Y:S01]  /*277c0*/  PRMT R49, R49, 0x7632, R49 ;  /* 0x0000763231317816 */ /* 0x000fe20000000031 */
[----:B------:R-:W2:Y:S01]  /*277d0*/  LDC R75, c[0x0][0x3e8] ;  /* 0x0000fa00ff4b7b82 */ /* 0x000ea20000000800 */
[----:B----4-:R-:W-:-:S04]  /*277e0*/  LEA R6, P5, R9, R2, 0x1 ;  /* 0x0000000209067211 */ /* 0x010fc800078a08ff */
[----:B------:R-:W-:Y:S01]  /*277f0*/  LEA.HI.X.SX32 R7, R9, R0, 0x1, P5 ;  /* 0x0000000009077211 */ /* 0x000fe200028f0eff */
[----:B---3--:R-:W-:Y:S01]  /*27800*/  IMAD R9, R40, 0x2, R8 ;  /* 0x0000000228097824 */ /* 0x008fe200078e0208 */
[----:B------:R-:W-:Y:S01]  /*27810*/  PRMT R44, R44, 0x7632, R44 ;  /* 0x000076322c2c7816 */ /* 0x000fe2000000002c */
[----:B------:R-:W3:Y:S01]  /*27820*/  LDC R40, c[0x0][0x3e8] ;  /* 0x0000fa00ff287b82 */ /* 0x000ee20000000800 */
[C---:B0-----:R-:W-:Y:S01]  /*27830*/  LEA R4, P5, R8.reuse, R2, 0x1 ;  /* 0x0000000208047211 */ /* 0x041fe200078a08ff */
[----:B------:R0:W-:Y:S03]  /*27840*/  STG.E.U16 desc[UR12][R6.64], R71 ;  /* 0x0000004706007986 */ /* 0x0001e6000c10150c */
[----:B------:R-:W-:Y:S01]  /*27850*/  LEA.HI.X.SX32 R5, R8, R0, 0x1, P5 ;  /* 0x0000000008057211 */ /* 0x000fe200028f0eff */
[----:B------:R-:W-:Y:S02]  /*27860*/  IMAD R8, R39, 0x2, R9 ;  /* 0x0000000227087824 */ /* 0x000fe400078e0209 */
[----:B------:R-:W4:Y:S02]  /*27870*/  LDC R39, c[0x0][0x3e8] ;  /* 0x0000fa00ff277b82 */ /* 0x000f240000000800 */
[----:B------:R1:W-:Y:S01]  /*27880*/  STG.E.U16 desc[UR12][R4.64], R73 ;  /* 0x0000004904007986 */ /* 0x0003e2000c10150c */
[----:B0-----:R-:W-:-:S02]  /*27890*/  LEA R6, P5, R9, R2, 0x1 ;  /* 0x0000000209067211 */ /* 0x001fc400078a08ff */
[----:B------:R-:W-:-:S03]  /*278a0*/  PRMT R45, R45, 0x7632, R45 ;  /* 0x000076322d2d7816 */ /* 0x000fc6000000002d */
[----:B------:R-:W0:Y:S01]  /*278b0*/  LDC R78, c[0x0][0x3e8] ;  /* 0x0000fa00ff4e7b82 */ /* 0x000e220000000800 */
[----:B------:R-:W-:Y:S02]  /*278c0*/  LEA.HI.X.SX32 R7, R9, R0, 0x1, P5 ;  /* 0x0000000009077211 */ /* 0x000fe400028f0eff */
[----:B-1----:R-:W-:Y:S02]  /*278d0*/  LEA R9, R38, R8, 0x1 ;  /* 0x0000000826097211 */ /* 0x002fe400078e08ff */
[----:B------:R-:W-:-:S03]  /*278e0*/  LEA R4, P5, R8, R2, 0x1 ;  /* 0x0000000208047211 */ /* 0x000fc600078a08ff */
[----:B------:R-:W1:Y:S01]  /*278f0*/  LDC R38, c[0x0][0x3e8] ;  /* 0x0000fa00ff267b82 */ /* 0x000e620000000800 */
[----:B------:R-:W-:Y:S01]  /*27900*/  LEA.HI.X.SX32 R5, R8, R0, 0x1, P5 ;  /* 0x0000000008057211 */ /* 0x000fe200028f0eff */
[----:B------:R2:W-:Y:S01]  /*27910*/  STG.E.U16 desc[UR12][R6.64], R74 ;  /* 0x0000004a06007986 */ /* 0x0005e2000c10150c */
[----:B------:R-:W-:-:S05]  /*27920*/  IMAD R8, R35, 0x2, R9 ;  /* 0x0000000223087824 */ /* 0x000fca00078e0209 */
[----:B------:R-:W0:Y:S01]  /*27930*/  LDC R35, c[0x0][0x3e8] ;  /* 0x0000fa00ff237b82 */ /* 0x000e220000000800 */
[----:B------:R3:W-:Y:S01]  /*27940*/  STG.E.U16 desc[UR12][R4.64], R76 ;  /* 0x0000004c04007986 */ /* 0x0007e2000c10150c */
[----:B--2---:R-:W-:Y:S02]  /*27950*/  LEA R6, P5, R9, R2, 0x1 ;  /* 0x0000000209067211 */ /* 0x004fe400078a08ff */
[----:B------:R-:W-:-:S04]  /*27960*/  PRMT R55, R42, 0x7632, R55 ;  /* 0x000076322a377816 */ /* 0x000fc80000000037 */
[----:B------:R-:W2:Y:S01]  /*27970*/  LDC R77, c[0x0][0x3e8] ;  /* 0x0000fa00ff4d7b82 */ /* 0x000ea20000000800 */
[----:B------:R-:W-:Y:S01]  /*27980*/  LEA.HI.X.SX32 R7, R9, R0, 0x1, P5 ;  /* 0x0000000009077211 */ /* 0x000fe200028f0eff */
[----:B------:R-:W-:Y:S01]  /*27990*/  IMAD R9, R36, 0x2, R8 ;  /* 0x0000000224097824 */ /* 0x000fe200078e0208 */
[----:B---3--:R-:W-:-:S05]  /*279a0*/  LEA R4, P5, R8, R2, 0x1 ;  /* 0x0000000208047211 */ /* 0x008fca00078a08ff */
[----:B------:R-:W3:Y:S01]  /*279b0*/  LDC R36, c[0x0][0x3e8] ;  /* 0x0000fa00ff247b82 */ /* 0x000ee20000000800 */
[----:B------:R-:W-:Y:S01]  /*279c0*/  LEA.HI.X.SX32 R5, R8, R0, 0x1, P5 ;  /* 0x0000000008057211 */ /* 0x000fe200028f0eff */
[----:B------:R4:W-:Y:S01]  /*279d0*/  STG.E.U16 desc[UR12][R6.64], R67 ;  /* 0x0000004306007986 */ /* 0x0009e2000c10150c */
[----:B------:R-:W-:-:S05]  /*279e0*/  IMAD R8, R37, 0x2, R9 ;  /* 0x0000000225087824 */ /* 0x000fca00078e0209 */
[----:B------:R-:W2:Y:S01]  /*279f0*/  LDC R37, c[0x0][0x3e8] ;  /* 0x0000fa00ff257b82 */ /* 0x000ea20000000800 */
[----:B------:R1:W-:Y:S01]  /*27a00*/  STG.E.U16 desc[UR12][R4.64], R69 ;  /* 0x0000004504007986 */ /* 0x0003e2000c10150c */
[----:B----4-:R-:W-:Y:S02]  /*27a10*/  LEA R6, P5, R9, R2, 0x1 ;  /* 0x0000000209067211 */ /* 0x010fe400078a08ff */
[----:B------:R-:W-:-:S04]  /*27a20*/  PRMT R34, R34, 0x7632, R34 ;  /* 0x0000763222227816 */ /* 0x000fc80000000022 */
[----:B------:R-:W4:Y:S01]  /*27a30*/  LDC R76, c[0x0][0x3e8] ;  /* 0x0000fa00ff4c7b82 */ /* 0x000f220000000800 */
[----:B------:R-:W-:Y:S01]  /*27a40*/  LEA.HI.X.SX32 R7, R9, R0, 0x1, P5 ;  /* 0x0000000009077211 */ /* 0x000fe200028f0eff */
[----:B------:R-:W-:Y:S01]  /*27a50*/  IMAD R9, R39, 0x2, R8 ;  /* 0x0000000227097824 */ /* 0x000fe200078e0208 */
[----:B-1----:R-:W-:-:S05]  /*27a60*/  LEA R4, P5, R8, R2, 0x1 ;  /* 0x0000000208047211 */ /* 0x002fca00078a08ff */
[----:B------:R-:W1:Y:S01]  /*27a70*/  LDC R39, c[0x0][0x3e8] ;  /* 0x0000fa00ff277b82 */ /* 0x000e620000000800 */
[----:B------:R-:W-:Y:S01]  /*27a80*/  LEA.HI.X.SX32 R5, R8, R0, 0x1, P5 ;  /* 0x0000000008057211 */ /* 0x000fe200028f0eff */
[----:B------:R0:W-:Y:S01]  /*27a90*/  STG.E.U16 desc[UR12][R6.64], R70 ;  /* 0x0000004606007986 */ /* 0x0001e2000c10150c */
[----:B------:R-:W-:-:S05]  /*27aa0*/  IMAD R8, R38, 0x2, R9 ;  /* 0x0000000226087824 */ /* 0x000fca00078e0209 */
[----:B------:R-:W4:Y:S01]  /*27ab0*/  LDC R38, c[0x0][0x3e8] ;  /* 0x0000fa00ff267b82 */ /* 0x000f220000000800 */
[----:B------:R3:W-:Y:S01]  /*27ac0*/  STG.E.U16 desc[UR12][R4.64], R72 ;  /* 0x0000004804007986 */ /* 0x0007e2000c10150c */
[----:B0-----:R-:W-:Y:S02]  /*27ad0*/  LEA R6, P5, R9, R2, 0x1 ;  /* 0x0000000209067211 */ /* 0x001fe400078a08ff */
[----:B------:R-:W-:-:S04]  /*27ae0*/  PRMT R28, R28, 0x7632, R28 ;  /* 0x000076321c1c7816 */ /* 0x000fc8000000001c */
[----:B------:R-:W0:Y:S01]  /*27af0*/  LDC R79, c[0x0][0x3e8] ;  /* 0x0000fa00ff4f7b82 */ /* 0x000e220000000800 */
[----:B------:R-:W-:Y:S02]  /*27b00*/  LEA.HI.X.SX32 R7, R9, R0, 0x1, P5 ;  /* 0x0000000009077211 */ /* 0x000fe400028f0eff */
[----:B------:R-:W-:Y:S02]  /*27b10*/  LEA R9, R35, R8, 0x1 ;  /* 0x0000000823097211 */ /* 0x000fe400078e08ff */
[----:B---3--:R-:W-:-:S03]  /*27b20*/  LEA R4, P5, R8, R2, 0x1 ;  /* 0x0000000208047211 */ /* 0x008fc600078a08ff */
[----:B------:R-:W3:Y:S01]  /*27b30*/  LDC R35, c[0x0][0x3e8] ;  /* 0x0000fa00ff237b82 */ /* 0x000ee20000000800 */
[----:B------:R-:W-:Y:S01]  /*27b40*/  LEA.HI.X.SX32 R5, R8, R0, 0x1, P5 ;  /* 0x0000000008057211 */ /* 0x000fe200028f0eff */
[----:B------:R2:W-:Y:S01]  /*27b50*/  STG.E.U16 desc[UR12][R6.64], R63 ;  /* 0x0000003f06007986 */ /* 0x0005e2000c10150c */
[----:B------:R-:W-:-:S05]  /*27b60*/  IMAD R8, R36, 0x2, R9 ;  /* 0x0000000224087824 */ /* 0x000fca00078e0209 */
[----:B------:R-:W0:Y:S01]  /*27b70*/  LDC R36, c[0x0][0x3e8] ;  /* 0x0000fa00ff247b82 */ /* 0x000e220000000800 */
[----:B------:R1:W-:Y:S01]  /*27b80*/  STG.E.U16 desc[UR12][R4.64], R65 ;  /* 0x0000004104007986 */ /* 0x0003e2000c10150c */
[----:B--2---:R-:W-:-:S04]  /*27b90*/  LEA R6, P5, R9, R2, 0x1 ;  /* 0x0000000209067211 */ /* 0x004fc800078a08ff */
[----:B------:R-:W-:Y:S01]  /*27ba0*/  LEA.HI.X.SX32 R7, R9, R0, 0x1, P5 ;  /* 0x0000000009077211 */ /* 0x000fe200028f0eff */
[----:B------:R-:W-:Y:S01]  /*27bb0*/  IMAD R9, R37, 0x2, R8 ;  /* 0x0000000225097824 */ /* 0x000fe200078e0208 */
[C---:B-1----:R-:W-:Y:S01]  /*27bc0*/  LEA R4, P5, R8.reuse, R2, 0x1 ;  /* 0x0000000208047211 */ /* 0x042fe200078a08ff */
[----:B------:R-:W1:Y:S02]  /*27bd0*/  LDC R37, c[0x0][0x3e8] ;  /* 0x0000fa00ff257b82 */ /* 0x000e640000000800 */
[----:B------:R2:W-:Y:S01]  /*27be0*/  STG.E.U16 desc[UR12][R6.64], R66 ;  /* 0x0000004206007986 */ /* 0x0005e2000c10150c */
[----:B------:R-:W-:Y:S01]  /*27bf0*/  LEA.HI.X.SX32 R5, R8, R0, 0x1, P5 ;  /* 0x0000000008057211 */ /* 0x000fe200028f0eff */
[----:B------:R-:W-:-:S04]  /*27c00*/  IMAD R8, R39, 0x2, R9 ;  /* 0x0000000227087824 */ /* 0x000fc800078e0209 */
[----:B------:R-:W1:Y:S01]  /*27c10*/  LDC R39, c[0x0][0x3e8] ;  /* 0x0000fa00ff277b82 */ /* 0x000e620000000800 */
[----:B------:R4:W-:Y:S01]  /*27c20*/  STG.E.U16 desc[UR12][R4.64], R68 ;  /* 0x0000004404007986 */ /* 0x0009e2000c10150c */
[----:B--2---:R-:W-:-:S04]  /*27c30*/  LEA R6, P5, R9, R2, 0x1 ;  /* 0x0000000209067211 */ /* 0x004fc800078a08ff */
[----:B------:R-:W-:Y:S01]  /*27c40*/  LEA.HI.X.SX32 R7, R9, R0, 0x1, P5 ;  /* 0x0000000009077211 */ /* 0x000fe200028f0eff */
[----:B----4-:R-:W-:Y:S02]  /*27c50*/  IMAD R9, R38, 0x2, R8 ;  /* 0x0000000226097824 */ /* 0x010fe400078e0208 */
[----:B------:R-:W2:Y:S01]  /*27c60*/  LDC R38, c[0x0][0x3e8] ;  /* 0x0000fa00ff267b82 */ /* 0x000ea20000000800 */
[C---:B------:R-:W-:Y:S01]  /*27c70*/  LEA R4, P5, R8.reuse, R2, 0x1 ;  /* 0x0000000208047211 */ /* 0x040fe200078a08ff */
[----:B------:R4:W-:Y:S03]  /*27c80*/  STG.E.U16 desc[UR12][R6.64], R52 ;  /* 0x0000003406007986 */ /* 0x0009e6000c10150c */
[----:B------:R-:W-:Y:S01]  /*27c90*/  LEA.HI.X.SX32 R5, R8, R0, 0x1, P5 ;  /* 0x0000000008057211 */ /* 0x000fe200028f0eff */
[----:B---3--:R-:W-:Y:S02]  /*27ca0*/  IMAD R8, R35, 0x2, R9 ;  /* 0x0000000223087824 */ /* 0x008fe400078e0209 */
[----:B------:R-:W3:Y:S02]  /*27cb0*/  LDC R35, c[0x0][0x3e8] ;  /* 0x0000fa00ff237b82 */ /* 0x000ee40000000800 */
[----:B------:R0:W-:Y:S01]  /*27cc0*/  STG.E.U16 desc[UR12][R4.64], R61 ;  /* 0x0000003d04007986 */ /* 0x0001e2000c10150c */
[----:B----4-:R-:W-:-:S02]  /*27cd0*/  LEA R6, P5, R9, R2, 0x1 ;  /* 0x0000000209067211 */ /* 0x010fc400078a08ff */
[----:B------:R-:W-:-:S03]  /*27ce0*/  PRMT R29, R29, 0x7632, R29 ;  /* 0x000076321d1d7816 */ /* 0x000fc6000000001d */
[----:B------:R-:W4:Y:S01]  /*27cf0*/  LDC R52, c[0x0][0x3e8] ;  /* 0x0000fa00ff347b82 */ /* 0x000f220000000800 */
[----:B------:R-:W-:Y:S02]  /*27d00*/  LEA.HI.X.SX32 R7, R9, R0, 0x1, P5 ;  /* 0x0000000009077211 */ /* 0x000fe400028f0eff */
[----:B0-----:R-:W-:Y:S02]  /*27d10*/  LEA R9, R36, R8, 0x1 ;  /* 0x0000000824097211 */ /* 0x001fe400078e08ff */
[C---:B------:R-:W-:Y:S01]  /*27d20*/  LEA R4, P5, R8.reuse, R2, 0x1 ;  /* 0x0000000208047211 */ /* 0x040fe200078a08ff */
[----:B------:R0:W-:Y:S02]  /*27d30*/  STG.E.U16 desc[UR12][R6.64], R62 ;  /* 0x0000003e06007986 */ /* 0x0001e4000c10150c */
[----:B------:R-:W4:Y:S01]  /*27d40*/  LDC R36, c[0x0][0x3e8] ;  /* 0x0000fa00ff247b82 */ /* 0x000f220000000800 */
[----:B------:R-:W-:Y:S01]  /*27d50*/  LEA.HI.X.SX32 R5, R8, R0, 0x1, P5 ;  /* 0x0000000008057211 */ /* 0x000fe200028f0eff */
[----:B-1----:R-:W-:-:S04]  /*27d60*/  IMAD R8, R37, 0x2, R9 ;  /* 0x0000000225087824 */ /* 0x002fc800078e0209 */
[----:B------:R1:W-:Y:S02]  /*27d70*/  STG.E.U16 desc[UR12][R4.64], R64 ;  /* 0x0000004004007986 */ /* 0x0003e4000c10150c */
[----:B------:R-:W4:Y:S01]  /*27d80*/  LDC R37, c[0x0][0x3e8] ;  /* 0x0000fa00ff257b82 */ /* 0x000f220000000800 */
[----:B0-----:R-:W-:-:S04]  /*27d90*/  LEA R6, P5, R9, R2, 0x1 ;  /* 0x0000000209067211 */ /* 0x001fc800078a08ff */
[----:B------:R-:W-:Y:S01]  /*27da0*/  LEA.HI.X.SX32 R7, R9, R0, 0x1, P5 ;  /* 0x0000000009077211 */ /* 0x000fe200028f0eff */
[----:B------:R-:W-:Y:S01]  /*27db0*/  IMAD R9, R39, 0x2, R8 ;  /* 0x0000000227097824 */ /* 0x000fe200078e0208 */
[----:B-1----:R-:W-:-:S03]  /*27dc0*/  LEA R4, P5, R8, R2, 0x1 ;  /* 0x0000000208047211 */ /* 0x002fc600078a08ff */
[----:B------:R0:W-:Y:S01]  /*27dd0*/  STG.E.U16 desc[UR12][R6.64], R48 ;  /* 0x0000003006007986 */ /* 0x0001e2000c10150c */
[----:B------:R-:W-:Y:S02]  /*27de0*/  LEA.HI.X.SX32 R5, R8, R0, 0x1, P5 ;  /* 0x0000000008057211 */ /* 0x000fe400028f0eff */
[----:B------:R-:W1:Y:S01]  /*27df0*/  LDC R8, c[0x0][0x3e8] ;  /* 0x0000fa00ff087b82 */ /* 0x000e620000000800 */
[----:B--2---:R-:W-:Y:S01]  /*27e00*/  IMAD R38, R38, 0x2, R9 ;  /* 0x0000000226267824 */ /* 0x004fe200078e0209 */
[----:B0-----:R-:W-:-:S06]  /*27e10*/  LEA R6, P5, R9, R2, 0x1 ;  /* 0x0000000209067211 */ /* 0x001fcc00078a08ff */
[----:B------:R-:W0:Y:S01]  /*27e20*/  LDC R48, c[0x0][0x3e8] ;  /* 0x0000fa00ff307b82 */ /* 0x000e220000000800 */
[----:B------:R-:W-:Y:S01]  /*27e30*/  LEA.HI.X.SX32 R7, R9, R0, 0x1, P5 ;  /* 0x0000000009077211 */ /* 0x000fe200028f0eff */
[----:B------:R2:W-:Y:S06]  /*27e40*/  STG.E.U16 desc[UR12][R4.64], R49 ;  /* 0x0000003104007986 */ /* 0x0005ec000c10150c */
[----:B------:R-:W0:Y:S01]  /*27e50*/  LDC R9, c[0x0][0x3e8] ;  /* 0x0000fa00ff097b82 */ /* 0x000e220000000800 */
[----:B---3--:R-:W-:Y:S01]  /*27e60*/  IMAD R39, R35, 0x2, R38 ;  /* 0x0000000223277824 */ /* 0x008fe200078e0226 */
[----:B------:R3:W-:Y:S01]  /*27e70*/  STG.E.U16 desc[UR12][R6.64], R59 ;  /* 0x0000003b06007986 */ /* 0x0007e2000c10150c */
[----:B--2---:R-:W-:-:S05]  /*27e80*/  LEA R4, P5, R38, R2, 0x1 ;  /* 0x0000000226047211 */ /* 0x004fca00078a08ff */
[----:B------:R-:W2:Y:S01]  /*27e90*/  LDC R35, c[0x0][0x3e8] ;  /* 0x0000fa00ff237b82 */ /* 0x000ea20000000800 */
[----:B----4-:R-:W-:Y:S01]  /*27ea0*/  IMAD R41, R36, 0x2, R39 ;  /* 0x0000000224297824 */ /* 0x010fe200078e0227 */
[----:B------:R-:W-:Y:S02]  /*27eb0*/  LEA.HI.X.SX32 R5, R38, R0, 0x1, P5 ;  /* 0x0000000026057211 */ /* 0x000fe400028f0eff */
[----:B---3--:R-:W-:-:S04]  /*27ec0*/  LEA R6, P5, R39, R2, 0x1 ;  /* 0x0000000227067211 */ /* 0x008fc800078a08ff */
[----:B------:R-:W3:Y:S01]  /*27ed0*/  LDC R36, c[0x0][0x3e8] ;  /* 0x0000fa00ff247b82 */ /* 0x000ee20000000800 */
[----:B------:R-:W-:Y:S01]  /*27ee0*/  LEA.HI.X.SX32 R7, R39, R0, 0x1, P5 ;  /* 0x0000000027077211 */ /* 0x000fe200028f0eff */
[----:B------:R4:W-:Y:S01]  /*27ef0*/  STG.E.U16 desc[UR12][R4.64], R60 ;  /* 0x0000003c04007986 */ /* 0x0009e2000c10150c */
[----:B------:R-:W-:-:S05]  /*27f00*/  LEA R39, R37, R41, 0x1 ;  /* 0x0000002925277211 */ /* 0x000fca00078e08ff */
[----:B------:R-:W3:Y:S01]  /*27f10*/  LDC R37, c[0x0][0x3e8] ;  /* 0x0000fa00ff257b82 */ /* 0x000ee20000000800 */
[----:B------:R1:W-:Y:S01]  /*27f20*/  STG.E.U16 desc[UR12][R6.64], R44 ;  /* 0x0000002c06007986 */ /* 0x0003e2000c10150c */
[----:B----4-:R-:W-:-:S06]  /*27f30*/  LEA R4, P5, R41, R2, 0x1 ;  /* 0x0000000229047211 */ /* 0x010fcc00078a08ff */
[----:B------:R-:W4:Y:S01]  /*27f40*/  LDC R38, c[0x0][0x3e8] ;  /* 0x0000fa00ff267b82 */ /* 0x000f220000000800 */
[----:B------:R-:W-:Y:S01]  /*27f50*/  LEA.HI.X.SX32 R5, R41, R0, 0x1, P5 ;  /* 0x0000000029057211 */ /* 0x000fe200028f0eff */
[----:B-1----:R-:W-:Y:S01]  /*27f60*/  IMAD R41, R8, 0x2, R39 ;  /* 0x0000000208297824 */ /* 0x002fe200078e0227 */
[----:B------:R-:W-:-:S05]  /*27f70*/  LEA R6, P5, R39, R2, 0x1 ;  /* 0x0000000227067211 */ /* 0x000fca00078a08ff */
[----:B------:R-:W1:Y:S01]  /*27f80*/  LDC R8, c[0x0][0x3e8] ;  /* 0x0000fa00ff087b82 */ /* 0x000e620000000800 */
[----:B------:R-:W-:Y:S01]  /*27f90*/  LEA.HI.X.SX32 R7, R39, R0, 0x1, P5 ;  /* 0x0000000027077211 */ /* 0x000fe200028f0eff */
[----:B------:R2:W-:Y:S01]  /*27fa0*/  STG.E.U16 desc[UR12][R4.64], R45 ;  /* 0x0000002d04007986 */ /* 0x0005e2000c10150c */
[----:B0-----:R-:W-:-:S05]  /*27fb0*/  IMAD R39, R9, 0x2, R41 ;  /* 0x0000000209277824 */ /* 0x001fca00078e0229 */
        /* <DEDUP_REMOVED lines=23> */
[----:B------:R-:W-:-:S05]  /*28130*/  LEA R39, R8, R41, 0x1 ;  /* 0x0000002908277211 */ /* 0x000fca00078e08ff */
[----:B------:R-:W1:Y:S01]  /*28140*/  LDC R8, c[0x0][0x3e8] ;  /* 0x0000fa00ff087b82 */ /* 0x000e620000000800 */
[----:B------:R3:W-:Y:S01]  /*28150*/  STG.E.U16 desc[UR12][R6.64], R55 ;  /* 0x0000003706007986 */ /* 0x0007e2000c10150c */
[----:B0-----:R-:W-:-:S06]  /*28160*/  LEA R4, P5, R41, R2, 0x1 ;  /* 0x0000000229047211 */ /* 0x001fcc00078a08ff */
[----:B------:R-:W0:Y:S01]  /*28170*/  LDC R42, c[0x0][0x3e8] ;  /* 0x0000fa00ff2a7b82 */ /* 0x000e220000000800 */
[----:B------:R-:W-:Y:S01]  /*28180*/  LEA.HI.X.SX32 R5, R41, R0, 0x1, P5 ;  /* 0x0000000029057211 */ /* 0x000fe200028f0eff */
[----:B------:R-:W-:Y:S01]  /*28190*/  IMAD R41, R9, 0x2, R39 ;  /* 0x0000000209297824 */ /* 0x000fe200078e0227 */
[----:B---3--:R-:W-:-:S05]  /*281a0*/  LEA R6, P5, R39, R2, 0x1 ;  /* 0x0000000227067211 */ /* 0x008fca00078a08ff */
[----:B------:R-:W3:Y:S01]  /*281b0*/  LDC R9, c[0x0][0x3e8] ;  /* 0x0000fa00ff097b82 */ /* 0x000ee20000000800 */
        /* <DEDUP_REMOVED lines=10> */
[----:B----4-:R-:W-:-:S05]  /*28260*/  LEA R6, P5, R39, R2, 0x1 ;  /* 0x0000000227067211 */ /* 0x010fca00078a08ff */
[----:B------:R-:W4:Y:S01]  /*28270*/  LDC R36, c[0x0][0x3e8] ;  /* 0x0000fa00ff247b82 */ /* 0x000f220000000800 */
[----:B------:R-:W-:Y:S01]  /*28280*/  LEA.HI.X.SX32 R7, R39, R0, 0x1, P5 ;  /* 0x0000000027077211 */ /* 0x000fe200028f0eff */
[----:B------:R3:W-:Y:S01]  /*28290*/  STG.E.U16 desc[UR12][R4.64], R47 ;  /* 0x0000002f04007986 */ /* 0x0007e2000c10150c */
[----:B-1----:R-:W-:-:S03]  /*282a0*/  IMAD R37, R37, 0x2, R41 ;  /* 0x0000000225257824 */ /* 0x002fc600078e0229 */
[----:B------:R1:W-:Y:S01]  /*282b0*/  STG.E.U16 desc[UR12][R6.64], R53 ;  /* 0x0000003506007986 */ /* 0x0003e2000c10150c */
[----:B------:R-:W-:Y:S02]  /*282c0*/  IMAD R39, R8, 0x2, R37 ;  /* 0x0000000208277824 */ /* 0x000fe400078e0225 */
[----:B------:R-:W2:Y:S01]  /*282d0*/  LDC R8, c[0x0][0x3e8] ;  /* 0x0000fa00ff087b82 */ /* 0x000ea20000000800 */
[----:B---3--:R-:W-:Y:S02]  /*282e0*/  LEA R4, P5, R41, R2, 0x1 ;  /* 0x0000000229047211 */ /* 0x008fe400078a08ff */
[----:B------:R-:W-:-:S05]  /*282f0*/  PRMT R26, R26, 0x7632, R26 ;  /* 0x000076321a1a7816 */ /* 0x000fca000000001a */
[----:B------:R-:W3:Y:S01]  /*28300*/  LDC R47, c[0x0][0x3e8] ;  /* 0x0000fa00ff2f7b82 */ /* 0x000ee20000000800 */
[----:B------:R-:W-:Y:S02]  /*28310*/  LEA.HI.X.SX32 R5, R41, R0, 0x1, P5 ;  /* 0x0000000029057211 */ /* 0x000fe400028f0eff */
[----:B-1----:R-:W-:Y:S02]  /*28320*/  LEA R6, P5, R37, R2, 0x1 ;  /* 0x0000000225067211 */ /* 0x002fe400078a08ff */
[----:B------:R-:W-:Y:S01]  /*28330*/  LEA R9, R9, R39, 0x1 ;  /* 0x0000002709097211 */ /* 0x000fe200078e08ff */
[----:B------:R1:W-:Y:S01]  /*28340*/  STG.E.U16 desc[UR12][R4.64], R54 ;  /* 0x0000003604007986 */ /* 0x0003e2000c10150c */
[----:B------:R-:W-:Y:S01]  /*28350*/  LEA.HI.X.SX32 R7, R37, R0, 0x1, P5 ;  /* 0x0000000025077211 */ /* 0x000fe200028f0eff */
[----:B------:R-:W3:Y:S02]  /*28360*/  LDC R53, c[0x0][0x3e8] ;  /* 0x0000fa00ff357b82 */ /* 0x000ee40000000800 */
[----:B0-----:R-:W-:-:S02]  /*28370*/  IMAD R35, R35, 0x2, R9 ;  /* 0x0000000223237824 */ /* 0x001fc400078e0209 */
[----:B------:R0:W-:Y:S01]  /*28380*/  STG.E.U16 desc[UR12][R6.64], R50 ;  /* 0x0000003206007986 */ /* 0x0001e2000c10150c */
[----:B-1----:R-:W-:-:S03]  /*28390*/  LEA R4, P5, R39, R2, 0x1 ;  /* 0x0000000227047211 */ /* 0x002fc600078a08ff */
[----:B------:R-:W1:Y:S01]  /*283a0*/  LDC R54, c[0x0][0x3e8] ;  /* 0x0000fa00ff367b82 */ /* 0x000e620000000800 */
[----:B------:R-:W-:Y:S02]  /*283b0*/  LEA.HI.X.SX32 R5, R39, R0, 0x1, P5 ;  /* 0x0000000027057211 */ /* 0x000fe400028f0eff */
[----:B0-----:R-:W-:-:S03]  /*283c0*/  LEA R6, P5, R9, R2, 0x1 ;  /* 0x0000000209067211 */ /* 0x001fc600078a08ff */
[----:B------:R0:W-:Y:S01]  /*283d0*/  STG.E.U16 desc[UR12][R4.64], R51 ;  /* 0x0000003304007986 */ /* 0x0001e2000c10150c */
[----:B------:R-:W-:Y:S01]  /*283e0*/  LEA.HI.X.SX32 R7, R9, R0, 0x1, P5 ;  /* 0x0000000009077211 */ /* 0x000fe200028f0eff */
[----:B----4-:R-:W-:Y:S01]  /*283f0*/  IMAD R9, R36, 0x2, R35 ;  /* 0x0000000224097824 */ /* 0x010fe200078e0223 */
[----:B------:R-:W-:Y:S01]  /*28400*/  PRMT R20, R20, 0x7632, R20 ;  /* 0x0000763214147816 */ /* 0x000fe20000000014 */
[----:B------:R-:W4:Y:S02]  /*28410*/  LDC R36, c[0x0][0x3e8] ;  /* 0x0000fa00ff247b82 */ /* 0x000f240000000800 */
[----:B------:R2:W-:Y:S01]  /*28420*/  STG.E.U16 desc[UR12][R6.64], R34 ;  /* 0x0000002206007986 */ /* 0x0005e2000c10150c */
[----:B0-----:R-:W-:-:S05]  /*28430*/  LEA R4, P5, R35, R2, 0x1 ;  /* 0x0000000223047211 */ /* 0x001fca00078a08ff */
[----:B------:R-:W0:Y:S01]  /*28440*/  LDC R50, c[0x0][0x3e8] ;  /* 0x0000fa00ff327b82 */ /* 0x000e220000000800 */
[----:B------:R-:W-:Y:S01]  /*28450*/  LEA.HI.X.SX32 R5, R35, R0, 0x1, P5 ;  /* 0x0000000023057211 */ /* 0x000fe200028f0eff */
[----:B------:R-:W-:Y:S01]  /*28460*/  IMAD R35, R38, 0x2, R9 ;  /* 0x0000000226237824 */ /* 0x000fe200078e0209 */
[----:B--2---:R-:W-:-:S05]  /*28470*/  LEA R6, P5, R9, R2, 0x1 ;  /* 0x0000000209067211 */ /* 0x004fca00078a08ff */
[----:B------:R-:W2:Y:S01]  /*28480*/  LDC R38, c[0x0][0x3e8] ;  /* 0x0000fa00ff267b82 */ /* 0x000ea20000000800 */
[----:B------:R-:W-:Y:S01]  /*28490*/  LEA.HI.X.SX32 R7, R9, R0, 0x1, P5 ;  /* 0x0000000009077211 */ /* 0x000fe200028f0eff */
[----:B------:R3:W-:Y:S01]  /*284a0*/  STG.E.U16 desc[UR12][R4.64], R3 ;  /* 0x0000000304007986 */ /* 0x0007e2000c10150c */
[----:B------:R-:W-:-:S05]  /*284b0*/  IMAD R9, R8, 0x2, R35 ;  /* 0x0000000208097824 */ /* 0x000fca00078e0223 */
[----:B------:R-:W0:Y:S01]  /*284c0*/  LDC R8, c[0x0][0x3e8] ;  /* 0x0000fa00ff087b82 */ /* 0x000e220000000800 */
[----:B------:R1:W-:Y:S01]  /*284d0*/  STG.E.U16 desc[UR12][R6.64], R28 ;  /* 0x0000001c06007986 */ /* 0x0003e2000c10150c */
[----:B---3--:R-:W-:-:S06]  /*284e0*/  LEA R4, P5, R35, R2, 0x1 ;  /* 0x0000000223047211 */ /* 0x008fcc00078a08ff */
[----:B------:R-:W3:Y:S01]  /*284f0*/  LDC R34, c[0x0][0x3e8] ;  /* 0x0000fa00ff227b82 */ /* 0x000ee20000000800 */
[----:B------:R-:W-:Y:S01]  /*28500*/  LEA.HI.X.SX32 R5, R35, R0, 0x1, P5 ;  /* 0x0000000023057211 */ /* 0x000fe200028f0eff */
[----:B------:R-:W-:Y:S01]  /*28510*/  IMAD R35, R40, 0x2, R9 ;  /* 0x0000000228237824 */ /* 0x000fe200078e0209 */
[----:B-1----:R-:W-:-:S03]  /*28520*/  LEA R6, P5, R9, R2, 0x1 ;  /* 0x0000000209067211 */ /* 0x002fc600078a08ff */
[----:B------:R1:W-:Y:S01]  /*28530*/  STG.E.U16 desc[UR12][R4.64], R29 ;  /* 0x0000001d04007986 */ /* 0x0003e2000c10150c */
[----:B------:R-:W-:Y:S01]  /*28540*/  LEA R3, R42, R35, 0x1 ;  /* 0x000000232a037211 */ /* 0x000fe200078e08ff */
[----:B------:R-:W3:Y:S01]  /*28550*/  LDC R28, c[0x0][0x3e8] ;  /* 0x0000fa00ff1c7b82 */ /* 0x000ee20000000800 */
[----:B------:R-:W-:-:S03]  /*28560*/  LEA.HI.X.SX32 R7, R9, R0, 0x1, P5 ;  /* 0x0000000009077211 */ /* 0x000fc600028f0eff */
[----:B----4-:R-:W-:Y:S02]  /*28570*/  IMAD R9, R36, 0x2, R3 ;  /* 0x0000000224097824 */ /* 0x010fe400078e0203 */
[----:B------:R4:W-:Y:S02]  /*28580*/  STG.E.U16 desc[UR12][R6.64], R30 ;  /* 0x0000001e06007986 */ /* 0x0009e4000c10150c */
[----:B------:R-:W3:Y:S01]  /*28590*/  LDC R36, c[0x0][0x3e8] ;  /* 0x0000fa00ff247b82 */ /* 0x000ee20000000800 */
[----:B-1----:R-:W-:-:S04]  /*285a0*/  LEA R4, P5, R35, R2, 0x1 ;  /* 0x0000000223047211 */ /* 0x002fc800078a08ff */
[----:B------:R-:W-:Y:S02]  /*285b0*/  LEA.HI.X.SX32 R5, R35, R0, 0x1, P5 ;  /* 0x0000000023057211 */ /* 0x000fe400028f0eff */
[----:B------:R-:W-:Y:S01]  /*285c0*/  PRMT R21, R21, 0x7632, R21 ;  /* 0x0000763215157816 */ /* 0x000fe20000000015 */
[----:B------:R-:W1:Y:S01]  /*285d0*/  LDC R40, c[0x0][0x3e8] ;  /* 0x0000fa00ff287b82 */ /* 0x000e620000000800 */
[C---:B----4-:R-:W-:Y:S01]  /*285e0*/  LEA R6, P5, R3.reuse, R2, 0x1 ;  /* 0x0000000203067211 */ /* 0x050fe200078a08ff */
[----:B------:R4:W-:Y:S03]  /*285f0*/  STG.E.U16 desc[UR12][R4.64], R12 ;  /* 0x0000000c04007986 */ /* 0x0009e6000c10150c */
[----:B------:R-:W-:Y:S01]  /*28600*/  LEA.HI.X.SX32 R7, R3, R0, 0x1, P5 ;  /* 0x0000000003077211 */ /* 0x000fe200028f0eff */
[----:B--2---:R-:W-:Y:S02]  /*28610*/  IMAD R3, R38, 0x2, R9 ;  /* 0x0000000226037824 */ /* 0x004fe400078e0209 */
[----:B------:R-:W2:Y:S02]  /*28620*/  LDC R30, c[0x0][0x3e8] ;  /* 0x0000fa00ff1e7b82 */ /* 0x000ea40000000800 */
[----:B------:R0:W-:Y:S01]  /*28630*/  STG.E.U16 desc[UR12][R6.64], R24 ;  /* 0x0000001806007986 */ /* 0x0001e2000c10150c */
[----:B----4-:R-:W-:-:S05]  /*28640*/  LEA R4, P5, R9, R2, 0x1 ;  /* 0x0000000209047211 */ /* 0x010fca00078a08ff */
[----:B------:R-:W4:Y:S01]  /*28650*/  LDC R12, c[0x0][0x3e8] ;  /* 0x0000fa00ff0c7b82 */ /* 0x000f220000000800 */
[----:B------:R-:W-:Y:S01]  /*28660*/  LEA.HI.X.SX32 R5, R9, R0, 0x1, P5 ;  /* 0x0000000009057211 */ /* 0x000fe200028f0eff */
[----:B0-----:R-:W-:Y:S01]  /*28670*/  IMAD R9, R8, 0x2, R3 ;  /* 0x0000000208097824 */ /* 0x001fe200078e0203 */
[----:B------:R-:W-:-:S05]  /*28680*/  LEA R6, P5, R3, R2, 0x1 ;  /* 0x0000000203067211 */ /* 0x000fca00078a08ff */
[----:B------:R-:W0:Y:S01]  /*28690*/  LDC R8, c[0x0][0x3e8] ;  /* 0x0000fa00ff087b82 */ /* 0x000e220000000800 */
[----:B------:R3:W-:Y:S01]  /*286a0*/  STG.E.U16 desc[UR12][R4.64], R25 ;  /* 0x0000001904007986 */ /* 0x0007e2000c10150c */
[----:B------:R-:W-:Y:S01]  /*286b0*/  LEA.HI.X.SX32 R7, R3, R0, 0x1, P5 ;  /* 0x0000000003077211 */ /* 0x000fe200028f0eff */
[----:B---3--:R-:W-:-:S04]  /*286c0*/  IMAD R3, R34, 0x2, R9 ;  /* 0x0000000222037824 */ /* 0x008fc800078e0209 */
[----:B------:R3:W-:Y:S01]  /*286d0*/  STG.E.U16 desc[UR12][R6.64], R26 ;  /* 0x0000001a06007986 */ /* 0x0007e2000c10150c */
[----:B------:R-:W1:Y:S01]  /*286e0*/  LDC R24, c[0x0][0x3e8] ;  /* 0x0000fa00ff187b82 */ /* 0x000e620000000800 */
[----:B------:R-:W-:Y:S02]  /*286f0*/  LEA R4, P5, R9, R2, 0x1 ;  /* 0x0000000209047211 */ /* 0x000fe400078a08ff */
[----:B------:R-:W-:-:S05]  /*28700*/  PRMT R22, R22, 0x7632, R22 ;  /* 0x0000763216167816 */ /* 0x000fca0000000016 */
[----:B------:R-:W1:Y:S01]  /*28710*/  LDC R34, c[0x0][0x3e8] ;  /* 0x0000fa00ff227b82 */ /* 0x000e620000000800 */
[----:B------:R-:W-:Y:S01]  /*28720*/  LEA.HI.X.SX32 R5, R9, R0, 0x1, P5 ;  /* 0x0000000009057211 */ /* 0x000fe200028f0eff */
[----:B------:R-:W-:Y:S01]  /*28730*/  IMAD R9, R28, 0x2, R3 ;  /* 0x000000021c097824 */ /* 0x000fe200078e0203 */
[----:B---3--:R-:W-:-:S03]  /*28740*/  LEA R6, P5, R3, R2, 0x1 ;  /* 0x0000000203067211 */ /* 0x008fc600078a08ff */
[----:B------:R3:W-:Y:S01]  /*28750*/  STG.E.U16 desc[UR12][R4.64], R13 ;  /* 0x0000000d04007986 */ /* 0x0007e2000c10150c */
[----:B------:R-:W-:Y:S01]  /*28760*/  LEA.HI.X.SX32 R7, R3, R0, 0x1, P5 ;  /* 0x0000000003077211 */ /* 0x000fe200028f0eff */
[----:B------:R-:W1:Y:S01]  /*28770*/  LDC R26, c[0x0][0x3e8] ;  /* 0x0000fa00ff1a7b82 */ /* 0x000e620000000800 */
[----:B------:R-:W-:-:S03]  /*28780*/  LEA R3, R36, R9, 0x1 ;  /* 0x0000000924037211 */ /* 0x000fc600078e08ff */
[----:B------:R4:W-:Y:S04]  /*28790*/  STG.E.U16 desc[UR12][R6.64], R20 ;  /* 0x0000001406007986 */ /* 0x0009e8000c10150c */
[----:B------:R-:W1:Y:S01]  /*287a0*/  LDC R28, c[0x0][0x3e8] ;  /* 0x0000fa00ff1c7b82 */ /* 0x000e620000000800 */
[----:B---3--:R-:W-:-:S04]  /*287b0*/  LEA R4, P5, R9, R2, 0x1 ;  /* 0x0000000209047211 */ /* 0x008fc800078a08ff */
[----:B------:R-:W-:Y:S01]  /*287c0*/  LEA.HI.X.SX32 R5, R9, R0, 0x1, P5 ;  /* 0x0000000009057211 */ /* 0x000fe200028f0eff */
[----:B--2---:R-:W-:Y:S01]  /*287d0*/  IMAD R9, R30, 0x2, R3 ;  /* 0x000000021e097824 */ /* 0x004fe200078e0203 */
[C---:B----4-:R-:W-:Y:S01]  /*287e0*/  LEA R6, P5, R3.reuse, R2, 0x1 ;  /* 0x0000000203067211 */ /* 0x050fe200078a08ff */
[----:B------:R-:W2:Y:S02]  /*287f0*/  LDC R20, c[0x0][0x3e8] ;  /* 0x0000fa00ff147b82 */ /* 0x000ea40000000800 */
[----:B------:R3:W-:Y:S01]  /*28800*/  STG.E.U16 desc[UR12][R4.64], R21 ;  /* 0x0000001504007986 */ /* 0x0007e2000c10150c */
[----:B------:R-:W-:Y:S01]  /*28810*/  LEA.HI.X.SX32 R7, R3, R0, 0x1, P5 ;  /* 0x0000000003077211 */ /* 0x000fe200028f0eff */
[----:B0-----:R-:W-:-:S04]  /*28820*/  IMAD R3, R8, 0x2, R9 ;  /* 0x0000000208037824 */ /* 0x001fc800078e0209 */
[----:B------:R-:W0:Y:S01]  /*28830*/  LDC R8, c[0x0][0x3e8] ;  /* 0x0000fa00ff087b82 */ /* 0x000e220000000800 */
[----:B------:R4:W-:Y:S01]  /*28840*/  STG.E.U16 desc[UR12][R6.64], R22 ;  /* 0x0000001606007986 */ /* 0x0009e2000c10150c */
[----:B---3--:R-:W-:-:S06]  /*28850*/  LEA R4, P5, R9, R2, 0x1 ;  /* 0x0000000209047211 */ /* 0x008fcc00078a08ff */
[----:B------:R-:W3:Y:S01]  /*28860*/  LDC R30, c[0x0][0x3e8] ;  /* 0x0000fa00ff1e7b82 */ /* 0x000ee20000000800 */
[----:B------:R-:W-:Y:S01]  /*28870*/  LEA.HI.X.SX32 R5, R9, R0, 0x1, P5 ;  /* 0x0000000009057211 */ /* 0x000fe200028f0eff */
[----:B------:R-:W-:Y:S01]  /*28880*/  IMAD R9, R12, 0x2, R3 ;  /* 0x000000020c097824 */ /* 0x000fe200078e0203 */
[----:B----4-:R-:W-:-:S05]  /*28890*/  LEA R6, P5, R3, R2, 0x1 ;  /* 0x0000000203067211 */ /* 0x010fca00078a08ff */
[----:B------:R-:W4:Y:S01]  /*288a0*/  LDC R12, c[0x0][0x3e8] ;  /* 0x0000fa00ff0c7b82 */ /* 0x000f220000000800 */
[----:B------:R-:W-:Y:S01]  /*288b0*/  LEA.HI.X.SX32 R7, R3, R0, 0x1, P5 ;  /* 0x0000000003077211 */ /* 0x000fe200028f0eff */
[----:B------:R1:W-:Y:S02]  /*288c0*/  STG.E.U16 desc[UR12][R4.64], R14 ;  /* 0x0000000e04007986 */ /* 0x0003e4000c10150c */
[----:B-1----:R-:W-:Y:S02]  /*288d0*/  IMAD R3, R24, 0x2, R9 ;  /* 0x0000000218037824 */ /* 0x002fe400078e0209 */
[----:B------:R1:W-:Y:S02]  /*288e0*/  STG.E.U16 desc[UR12][R6.64], R31 ;  /* 0x0000001f06007986 */ /* 0x0003e4000c10150c */
[----:B------:R-:W3:Y:S01]  /*288f0*/  LDC R22, c[0x0][0x3e8] ;  /* 0x0000fa00ff167b82 */ /* 0x000ee20000000800 */
[----:B------:R-:W-:-:S07]  /*28900*/  LEA R4, P5, R9, R2, 0x1 ;  /* 0x0000000209047211 */ /* 0x000fce00078a08ff */
[----:B------:R-:W3:Y:S01]  /*28910*/  LDC R14, c[0x0][0x3e8] ;  /* 0x0000fa00ff0e7b82 */ /* 0x000ee20000000800 */
[----:B------:R-:W-:Y:S01]  /*28920*/  LEA.HI.X.SX32 R5, R9, R0, 0x1, P5 ;  /* 0x0000000009057211 */ /* 0x000fe200028f0eff */
[----:B------:R-:W-:Y:S01]  /*28930*/  IMAD R9, R26, 0x2, R3 ;  /* 0x000000021a097824 */ /* 0x000fe200078e0203 */
[----:B-1----:R-:W-:-:S03]  /*28940*/  LEA R6, P5, R3, R2, 0x1 ;  /* 0x0000000203067211 */ /* 0x002fc600078a08ff */
[----:B------:R1:W-:Y:S01]  /*28950*/  STG.E.U16 desc[UR12][R4.64], R27 ;  /* 0x0000001b04007986 */ /* 0x0003e2000c10150c */
[----:B------:R-:W-:Y:S01]  /*28960*/  LEA.HI.X.SX32 R7, R3, R0, 0x1, P5 ;  /* 0x0000000003077211 */ /* 0x000fe200028f0eff */
[----:B------:R-:W3:Y:S01]  /*28970*/  LDC R24, c[0x0][0x3e8] ;  /* 0x0000fa00ff187b82 */ /* 0x000ee20000000800 */
[----:B------:R-:W-:-:S03]  /*28980*/  LEA R3, R28, R9, 0x1 ;  /* 0x000000091c037211 */ /* 0x000fc600078e08ff */
[----:B------:R2:W-:Y:S04]  /*28990*/  STG.E.U16 desc[UR12][R6.64], R23 ;  /* 0x0000001706007986 */ /* 0x0005e8000c10150c */
[----:B------:R-:W3:Y:S01]  /*289a0*/  LDC R26, c[0x0][0x3e8] ;  /* 0x0000fa00ff1a7b82 */ /* 0x000ee20000000800 */
[----:B-1----:R-:W-:-:S04]  /*289b0*/  LEA R4, P5, R9, R2, 0x1 ;  /* 0x0000000209047211 */ /* 0x002fc800078a08ff */
[----:B------:R-:W-:Y:S01]  /*289c0*/  LEA.HI.X.SX32 R5, R9, R0, 0x1, P5 ;  /* 0x0000000009057211 */ /* 0x000fe200028f0eff */
[----:B0-----:R-:W-:Y:S01]  /*289d0*/  IMAD R9, R8, 0x2, R3 ;  /* 0x0000000208097824 */ /* 0x001fe200078e0203 */
[C---:B--2---:R-:W-:Y:S01]  /*289e0*/  LEA R6, P5, R3.reuse, R2, 0x1 ;  /* 0x0000000203067211 */ /* 0x044fe200078a08ff */
[----:B------:R-:W0:Y:S03]  /*289f0*/  LDC R28, c[0x0][0x3e8] ;  /* 0x0000fa00ff1c7b82 */ /* 0x000e260000000800 */
[----:B------:R-:W-:Y:S01]  /*28a00*/  LEA.HI.X.SX32 R7, R3, R0, 0x1, P5 ;  /* 0x0000000003077211 */ /* 0x000fe200028f0eff */
[----:B----4-:R-:W-:Y:S01]  /*28a10*/  IMAD R3, R12, 0x2, R9 ;  /* 0x000000020c037824 */ /* 0x010fe200078e0209 */
[C---:B------:R-:W-:Y:S01]  /*28a20*/  LEA R8, P5, R9.reuse, R2, 0x1 ;  /* 0x0000000209087211 */ /* 0x040fe200078a08ff */
[----:B------:R1:W-:Y:S02]  /*28a30*/  STG.E.U16 desc[UR12][R4.64], R15 ;  /* 0x0000000f04007986 */ /* 0x0003e4000c10150c */
[----:B------:R-:W-:Y:S01]  /*28a40*/  IMAD R21, R20, 0x2, R3 ;  /* 0x0000000214157824 */ /* 0x000fe200078e0203 */
[----:B------:R-:W-:Y:S01]  /*28a50*/  LEA.HI.X.SX32 R9, R9, R0, 0x1, P5 ;  /* 0x0000000009097211 */ /* 0x000fe200028f0eff */
[----:B------:R-:W2:Y:S01]  /*28a60*/  LDC R20, c[0x0][0x3e8] ;  /* 0x0000fa00ff147b82 */ /* 0x000ea20000000800 */
[----:B------:R4:W-:Y:S01]  /*28a70*/  STG.E.U16 desc[UR12][R6.64], R33 ;  /* 0x0000002106007986 */ /* 0x0009e2000c10150c */
[----:B-1----:R-:W-:-:S06]  /*28a80*/  LEA R4, P5, R3, R2, 0x1 ;  /* 0x0000000203047211 */ /* 0x002fcc00078a08ff */
[----:B------:R-:W1:Y:S01]  /*28a90*/  LDC R36, c[0x0][0x3e8] ;  /* 0x0000fa00ff247b82 */ /* 0x000e620000000800 */
[----:B------:R-:W-:Y:S01]  /*28aa0*/  LEA.HI.X.SX32 R5, R3, R0, 0x1, P5 ;  /* 0x0000000003057211 */ /* 0x000fe200028f0eff */
[----:B---3--:R-:W-:Y:S01]  /*28ab0*/  IMAD R3, R14, 0x2, R21 ;  /* 0x000000020e037824 */ /* 0x008fe200078e0215 */
[C---:B----4-:R-:W-:Y:S01]  /*28ac0*/  LEA R6, P5, R21.reuse, R2, 0x1 ;  /* 0x0000000215067211 */ /* 0x050fe200078a08ff */
[----:B------:R-:W3:Y:S04]  /*28ad0*/  LDS.128 R12, [R90] ;  /* 0x000000005a0c7984 */ /* 0x000ee80000000c00 */
[----:B------:R-:W4:Y:S01]  /*28ae0*/  LDC R38, c[0x0][0x3e8] ;  /* 0x0000fa00ff267b82 */ /* 0x000f220000000800 */
[----:B------:R-:W-:Y:S01]  /*28af0*/  LEA.HI.X.SX32 R7, R21, R0, 0x1, P5 ;  /* 0x0000000015077211 */ /* 0x000fe200028f0eff */
[----:B------:R0:W-:Y:S01]  /*28b00*/  STG.E.U16 desc[UR12][R8.64], R32 ;  /* 0x0000002008007986 */ /* 0x0001e2000c10150c */
[----:B------:R-:W-:-:S03]  /*28b10*/  IMAD R21, R22, 0x2, R3 ;  /* 0x0000000216157824 */ /* 0x000fc600078e0203 */
[----:B------:R0:W-:Y:S02]  /*28b20*/  STG.E.U16 desc[UR12][R4.64], R18 ;  /* 0x0000001204007986 */ /* 0x0001e4000c10150c */
[----:B------:R-:W1:Y:S01]  /*28b30*/  LDC R22, c[0x0][0x3e8] ;  /* 0x0000fa00ff167b82 */ /* 0x000e620000000800 */
[----:B0-----:R-:W-:-:S07]  /*28b40*/  LEA R8, P5, R3, R2, 0x1 ;  /* 0x0000000203087211 */ /* 0x001fce00078a08ff */
[----:B------:R-:W0:Y:S01]  /*28b50*/  LDC R32, c[0x0][0x3e8] ;  /* 0x0000fa00ff207b82 */ /* 0x000e220000000800 */
[----:B------:R-:W-:Y:S02]  /*28b60*/  LEA.HI.X.SX32 R9, R3, R0, 0x1, P5 ;  /* 0x0000000003097211 */ /* 0x000fe400028f0eff */
[C---:B------:R-:W-:Y:S02]  /*28b70*/  LEA R4, P5, R21.reuse, R2, 0x1 ;  /* 0x0000000215047211 */ /* 0x040fe400078a08ff */
[----:B------:R-:W-:Y:S01]  /*28b80*/  LEA R3, R24, R21, 0x1 ;  /* 0x0000001518037211 */ /* 0x000fe200078e08ff */
[----:B------:R-:W-:Y:S01]  /*28b90*/  STG.E.U16 desc[UR12][R6.64], R19 ;  /* 0x0000001306007986 */ /* 0x000fe2000c10150c */
[----:B------:R-:W-:Y:S01]  /*28ba0*/  LEA.HI.X.SX32 R5, R21, R0, 0x1, P5 ;  /* 0x0000000015057211 */ /* 0x000fe200028f0eff */
[----:B------:R-:W0:Y:S02]  /*28bb0*/  LDC R24, c[0x0][0x3e8] ;  /* 0x0000fa00ff187b82 */ /* 0x000e240000000800 */
[----:B------:R2:W-:Y:S01]  /*28bc0*/  STG.E.U16 desc[UR12][R8.64], R16 ;  /* 0x0000001008007986 */ /* 0x0005e2000c10150c */
[----:B------:R-:W-:-:S03]  /*28bd0*/  IMAD R21, R26, 0x2, R3 ;  /* 0x000000021a157824 */ /* 0x000fc600078e0203 */
[----:B------:R3:W-:Y:S02]  /*28be0*/  STG.E.U16 desc[UR12][R4.64], R17 ;  /* 0x0000001104007986 */ /* 0x0007e4000c10150c */
[----:B------:R-:W4:Y:S02]  /*28bf0*/  LDC R26, c[0x0][0x3e8] ;  /* 0x0000fa00ff1a7b82 */ /* 0x000f240000000800 */
[----:B------:R-:W4:Y:S01]  /*28c00*/  LDS.128 R4, [R90+0x2000] ;  /* 0x002000005a047984 */ /* 0x000f220000000c00 */
[----:B--2---:R-:W-:-:S05]  /*28c10*/  LEA R8, P5, R3, R2, 0x1 ;  /* 0x0000000203087211 */ /* 0x004fca00078a08ff */
[----:B------:R-:W2:Y:S01]  /*28c20*/  LDC R42, c[0x0][0x3e8] ;  /* 0x0000fa00ff2a7b82 */ /* 0x000ea20000000800 */
[----:B------:R-:W-:Y:S01]  /*28c30*/  LEA.HI.X.SX32 R9, R3, R0, 0x1, P5 ;  /* 0x0000000003097211 */ /* 0x000fe200028f0eff */
[----:B------:R-:W-:Y:S01]  /*28c40*/  IMAD R3, R20, 0x2, R21 ;  /* 0x0000000214037824 */ /* 0x000fe200078e0215 */
[----:B------:R-:W-:-:S04]  /*28c50*/  LEA R16, P5, R21, R2, 0x1 ;  /* 0x0000000215107211 */ /* 0x000fc800078a08ff */
[----:B---3--:R-:W-:Y:S01]  /*28c60*/  LEA.HI.X.SX32 R17, R21, R0, 0x1, P5 ;  /* 0x0000000015117211 */ /* 0x008fe200028f0eff */
[----:B------:R-:W-:Y:S01]  /*28c70*/  IMAD R21, R28, 0x2, R3 ;  /* 0x000000021c157824 */ /* 0x000fe200078e0203 */
[----:B------:R-:W3:Y:S01]  /*28c80*/  LDC R51, c[0x0][0x3e8] ;  /* 0x0000fa00ff337b82 */ /* 0x000ee20000000800 */
[----:B------:R-:W-:-:S07]  /*28c90*/  LEA R18, P5, R3, R2, 0x1 ;  /* 0x0000000203127211 */ /* 0x000fce00078a08ff */
[----:B------:R-:W2:Y:S01]  /*28ca0*/  LDC R28, c[0x0][0x3e8] ;  /* 0x0000fa00ff1c7b82 */ /* 0x000ea20000000800 */
[----:B------:R-:W-:Y:S01]  /*28cb0*/  LEA.HI.X.SX32 R19, R3, R0, 0x1, P5 ;  /* 0x0000000003137211 */ /* 0x000fe200028f0eff */
[----:B-1----:R-:W-:Y:S01]  /*28cc0*/  IMAD R3, R22, 0x2, R21 ;  /* 0x0000000216037824 */ /* 0x002fe200078e0215 */
[C---:B------:R-:W-:Y:S01]  /*28cd0*/  LEA R20, P5, R21.reuse, R2, 0x1 ;  /* 0x0000000215147211 */ /* 0x040fe200078a08ff */
[----:B------:R1:W-:Y:S02]  /*28ce0*/  STG.E.U16 desc[UR12][R8.64], R10 ;  /* 0x0000000a08007986 */ /* 0x0003e4000c10150c */
[----:B0-----:R-:W-:Y:S01]  /*28cf0*/  IMAD R23, R24, 0x2, R3 ;  /* 0x0000000218177824 */ /* 0x001fe200078e0203 */
[----:B------:R-:W-:Y:S01]  /*28d00*/  LEA.HI.X.SX32 R21, R21, R0, 0x1, P5 ;  /* 0x0000000015157211 */ /* 0x000fe200028f0eff */
[----:B------:R-:W-:Y:S01]  /*28d10*/  STG.E.U16 desc[UR12][R16.64], R11 ;  /* 0x0000000b10007986 */ /* 0x000fe2000c10150c */
[----:B------:R-:W0:Y:S03]  /*28d20*/  LDC R24, c[0x0][0x3e8] ;  /* 0x0000fa00ff187b82 */ /* 0x000e260000000800 */
[----:B------:R4:W-:Y:S01]  /*28d30*/  STG.E.U16 desc[UR12][R18.64], R12 ;  /* 0x0000000c12007986 */ /* 0x0009e2000c10150c */
[----:B-1----:R-:W-:-:S02]  /*28d40*/  LEA R8, P5, R3, R2, 0x1 ;  /* 0x0000000203087211 */ /* 0x002fc400078a08ff */
[----:B----4-:R-:W-:Y:S02]  /*28d50*/  LEA R25, R26, R23, 0x1 ;  /* 0x000000171a197211 */ /* 0x010fe400078e08ff */
[----:B------:R-:W-:Y:S01]  /*28d60*/  LEA.HI.X.SX32 R9, R3, R0, 0x1, P5 ;  /* 0x0000000003097211 */ /* 0x000fe200028f0eff */
[----:B------:R-:W1:Y:S01]  /*28d70*/  LDC R26, c[0x0][0x3e8] ;  /* 0x0000fa00ff1a7b82 */ /* 0x000e620000000800 */
[----:B------:R-:W-:Y:S02]  /*28d80*/  PRMT R18, R12, 0x7632, R18 ;  /* 0x000076320c127816 */ /* 0x000fe40000000012 */
[----:B------:R-:W-:Y:S01]  /*28d90*/  LEA R12, P5, R23, R2, 0x1 ;  /* 0x00000002170c7211 */ /* 0x000fe200078a08ff */
[----:B------:R4:W-:Y:S01]  /*28da0*/  STG.E.U16 desc[UR12][R20.64], R13 ;  /* 0x0000000d14007986 */ /* 0x0009e2000c10150c */
[----:B------:R-:W-:Y:S01]  /*28db0*/  PRMT R3, R13, 0x7632, R3 ;  /* 0x000076320d037816 */ /* 0x000fe20000000003 */
[----:B--2---:R-:W-:Y:S02]  /*28dc0*/  IMAD R19, R28, 0x2, R25 ;  /* 0x000000021c137824 */ /* 0x004fe400078e0219 */
[----:B------:R-:W2:Y:S01]  /*28dd0*/  LDC R28, c[0x0][0x3e8] ;  /* 0x0000fa00ff1c7b82 */ /* 0x000ea20000000800 */
[----:B----4-:R-:W-:-:S02]  /*28de0*/  LEA.HI.X.SX32 R13, R23, R0, 0x1, P5 ;  /* 0x00000000170d7211 */ /* 0x010fc400028f0eff */
[----:B------:R-:W-:-:S04]  /*28df0*/  LEA R20, P5, R25, R2, 0x1 ;  /* 0x0000000219147211 */ /* 0x000fc800078a08ff */
[----:B------:R-:W-:Y:S01]  /*28e00*/  LEA.HI.X.SX32 R21, R25, R0, 0x1, P5 ;  /* 0x0000000019157211 */ /* 0x000fe200028f0eff */
[----:B------:R-:W-:Y:S01]  /*28e10*/  IMAD R25, R30, 0x2, R19 ;  /* 0x000000021e197824 */ /* 0x000fe200078e0213 */
[----:B------:R-:W-:Y:S01]  /*28e20*/  LEA R22, P5, R19, R2, 0x1 ;  /* 0x0000000213167211 */ /* 0x000fe200078a08ff */
[----:B------:R-:W4:Y:S01]  /*28e30*/  LDC R30, c[0x0][0x3e8] ;  /* 0x0000fa00ff1e7b82 */ /* 0x000f220000000800 */
[----:B------:R0:W-:Y:S01]  /*28e40*/  STG.E.U16 desc[UR12][R8.64], R14 ;  /* 0x0000000e08007986 */ /* 0x0001e2000c10150c */
[----:B------:R-:W-:-:S03]  /*28e50*/  PRMT R17, R14, 0x7632, R17 ;  /* 0x000076320e117816 */ /* 0x000fc60000000011 */
[----:B------:R-:W3:Y:S01]  /*28e60*/  LDS.128 R8, [R90+0x4000] ;  /* 0x004000005a087984 */ /* 0x000ee20000000c00 */
[----:B------:R-:W-:Y:S02]  /*28e70*/  LEA.HI.X.SX32 R23, R19, R0, 0x1, P5 ;  /* 0x0000000013177211 */ /* 0x000fe400028f0eff */
[----:B------:R-:W-:Y:S01]  /*28e80*/  PRMT R16, R15, 0x7632, R16 ;  /* 0x000076320f107816 */ /* 0x000fe20000000010 */
[----:B------:R1:W-:Y:S01]  /*28e90*/  STG.E.U16 desc[UR12][R12.64], R15 ;  /* 0x0000000f0c007986 */ /* 0x0003e2000c10150c */
[----:B0-----:R-:W-:-:S03]  /*28ea0*/  LEA R14, P5, R25, R2, 0x1 ;  /* 0x00000002190e7211 */ /* 0x001fc600078a08ff */
[----:B------:R0:W-:Y:S01]  /*28eb0*/  STG.E.U16 desc[UR12][R20.64], R4 ;  /* 0x0000000414007986 */ /* 0x0001e2000c10150c */
[----:B-1----:R-:W-:Y:S01]  /*28ec0*/  LEA.HI.X.SX32 R15, R25, R0, 0x1, P5 ;  /* 0x00000000190f7211 */ /* 0x002fe200028f0eff */
[----:B------:R-:W-:Y:S02]  /*28ed0*/  IMAD R25, R24, 0x2, R25 ;  /* 0x0000000218197824 */ /* 0x000fe400078e0219 */
[----:B------:R2:W-:Y:S02]  /*28ee0*/  STG.E.U16 desc[UR12][R22.64], R5 ;  /* 0x0000000516007986 */ /* 0x0005e4000c10150c */
[----:B------:R-:W-:Y:S01]  /*28ef0*/  IMAD R27, R26, 0x2, R25 ;  /* 0x000000021a1b7824 */ /* 0x000fe200078e0219 */
[----:B------:R-:W-:Y:S02]  /*28f00*/  PRMT R19, R4, 0x7632, R19 ;  /* 0x0000763204137816 */ /* 0x000fe40000000013 */
[----:B0-----:R-:W-:Y:S02]  /*28f10*/  LEA R4, P5, R25, R2, 0x1 ;  /* 0x0000000219047211 */ /* 0x001fe400078a08ff */
[----:B------:R-:W-:Y:S01]  /*28f20*/  PRMT R20, R5, 0x7632, R20 ;  /* 0x0000763205147816 */ /* 0x000fe20000000014 */
[----:B--2---:R-:W-:-:S02]  /*28f30*/  IMAD R23, R28, 0x2, R27 ;  /* 0x000000021c177824 */ /* 0x004fc400078e021b */
[----:B------:R-:W0:Y:S01]  /*28f40*/  LDC R28, c[0x0][0x3e8] ;  /* 0x0000fa00ff1c7b82 */ /* 0x000e220000000800 */
[----:B------:R-:W-:Y:S02]  /*28f50*/  LEA.HI.X.SX32 R5, R25, R0, 0x1, P5 ;  /* 0x0000000019057211 */ /* 0x000fe400028f0eff */
[----:B------:R-:W-:Y:S02]  /*28f60*/  LEA R24, P5, R27, R2, 0x1 ;  /* 0x000000021b187211 */ /* 0x000fe400078a08ff */
[----:B----4-:R-:W-:-:S03]  /*28f70*/  LEA R29, R30, R23, 0x1 ;  /* 0x000000171e1d7211 */ /* 0x010fc600078e08ff */
[----:B------:R-:W1:Y:S01]  /*28f80*/  LDC R30, c[0x0][0x3e8] ;  /* 0x0000fa00ff1e7b82 */ /* 0x000e620000000800 */
[----:B------:R-:W-:Y:S01]  /*28f90*/  LEA.HI.X.SX32 R25, R27, R0, 0x1, P5 ;  /* 0x000000001b197211 */ /* 0x000fe200028f0eff */
[----:B------:R2:W-:Y:S01]  /*28fa0*/  STG.E.U16 desc[UR12][R14.64], R6 ;  /* 0x000000060e007986 */ /* 0x0005e2000c10150c */
[----:B------:R-:W-:-:S03]  /*28fb0*/  LEA R26, P5, R23, R2, 0x1 ;  /* 0x00000002171a7211 */ /* 0x000fc600078a08ff */
[----:B------:R-:W4:Y:S01]  /*28fc0*/  LDS.128 R12, [R90+0x6000] ;  /* 0x006000005a0c7984 */ /* 0x000f220000000c00 */
[----:B------:R-:W-:Y:S02]  /*28fd0*/  PRMT R21, R6, 0x7632, R21 ;  /* 0x0000763206157816 */ /* 0x000fe40000000015 */
[----:B------:R-:W-:Y:S01]  /*28fe0*/  LEA.HI.X.SX32 R27, R23, R0, 0x1, P5 ;  /* 0x00000000171b7211 */ /* 0x000fe200028f0eff */
[----:B------:R2:W-:Y:S01]  /*28ff0*/  STG.E.U16 desc[UR12][R4.64], R7 ;  /* 0x0000000704007986 */ /* 0x0005e2000c10150c */
[----:B------:R-:W-:Y:S02]  /*29000*/  PRMT R22, R7, 0x7632, R22 ;  /* 0x0000763207167816 */ /* 0x000fe40000000016 */
[C---:B--2---:R-:W-:Y:S01]  /*29010*/  LEA R6, P5, R29.reuse, R2, 0x1 ;  /* 0x000000021d067211 */ /* 0x044fe200078a08ff */
[----:B---3--:R2:W-:Y:S01]  /*29020*/  STG.E.U16 desc[UR12][R24.64], R8 ;  /* 0x0000000818007986 */ /* 0x0085e2000c10150c */
[----:B------:R-:W-:Y:S02]  /*29030*/  PRMT R23, R8, 0x7632, R23 ;  /* 0x0000763208177816 */ /* 0x000fe40000000017 */
[----:B------:R-:W-:Y:S01]  /*29040*/  LEA.HI.X.SX32 R7, R29, R0, 0x1, P5 ;  /* 0x000000001d077211 */ /* 0x000fe200028f0eff */
[----:B------:R-:W-:-:S02]  /*29050*/  IMAD R29, R32, 0x2, R29 ;  /* 0x00000002201d7824 */ /* 0x000fc400078e021d */
[----:B------:R-:W3:Y:S02]  /*29060*/  LDC R32, c[0x0][0x3e8] ;  /* 0x0000fa00ff207b82 */ /* 0x000ee40000000800 */
[----:B0-----:R-:W-:Y:S01]  /*29070*/  IMAD R31, R28, 0x2, R29 ;  /* 0x000000021c1f7824 */ /* 0x001fe200078e021d */
[----:B--2---:R-:W-:Y:S01]  /*29080*/  LEA R8, P5, R29, R2, 0x1 ;  /* 0x000000021d087211 */ /* 0x004fe200078a08ff */
[----:B------:R0:W-:Y:S01]  /*29090*/  STG.E.U16 desc[UR12][R26.64], R9 ;  /* 0x000000091a007986 */ /* 0x0001e2000c10150c */
[----:B------:R-:W-:-:S03]  /*290a0*/  PRMT R24, R9, 0x7632, R24 ;  /* 0x0000763209187816 */ /* 0x000fc60000000018 */
[----:B------:R2:W-:Y:S04]  /*290b0*/  STG.E.U16 desc[UR12][R6.64], R10 ;  /* 0x0000000a06007986 */ /* 0x0005e8000c10150c */
[----:B------:R-:W3:Y:S01]  /*290c0*/  LDS.128 R4, [R90+0x8000] ;  /* 0x008000005a047984 */ /* 0x000ee20000000c00 */
[----:B0-----:R-:W-:Y:S01]  /*290d0*/  LEA.HI.X.SX32 R9, R29, R0, 0x1, P5 ;  /* 0x000000001d097211 */ /* 0x001fe200028f0eff */
[----:B-1----:R-:W-:Y:S01]  /*290e0*/  IMAD R27, R30, 0x2, R31 ;  /* 0x000000021e1b7824 */ /* 0x002fe200078e021f */
[----:B------:R-:W-:-:S03]  /*290f0*/  LEA R28, P5, R31, R2, 0x1 ;  /* 0x000000021f1c7211 */ /* 0x000fc600078a08ff */
[----:B------:R-:W-:Y:S01]  /*29100*/  IMAD R33, R34, 0x2, R27 ;  /* 0x0000000222217824 */ /* 0x000fe200078e021b */
[----:B------:R-:W-:Y:S02]  /*29110*/  LEA.HI.X.SX32 R29, R31, R0, 0x1, P5 ;  /* 0x000000001f1d7211 */ /* 0x000fe400028f0eff */
[C---:B------:R-:W-:Y:S02]  /*29120*/  LEA R30, P5, R27.reuse, R2, 0x1 ;  /* 0x000000021b1e7211 */ /* 0x040fe400078a08ff */
[----:B------:R-:W-:Y:S02]  /*29130*/  PRMT R26, R10, 0x7632, R26 ;  /* 0x000076320a1a7816 */ /* 0x000fe4000000001a */
[----:B------:R-:W-:Y:S02]  /*29140*/  LEA.HI.X.SX32 R31, R27, R0, 0x1, P5 ;  /* 0x000000001b1f7211 */ /* 0x000fe400028f0eff */
[----:B--2---:R-:W-:Y:S01]  /*29150*/  LEA R10, P5, R33, R2, 0x1 ;  /* 0x00000002210a7211 */ /* 0x004fe200078a08ff */
[----:B------:R0:W-:Y:S01]  /*29160*/  STG.E.U16 desc[UR12][R8.64], R11 ;  /* 0x0000000b08007986 */ /* 0x0001e2000c10150c */
[----:B------:R-:W-:-:S03]  /*29170*/  PRMT R25, R11, 0x7632, R25 ;  /* 0x000076320b197816 */ /* 0x000fc60000000019 */
[----:B----4-:R1:W-:Y:S01]  /*29180*/  STG.E.U16 desc[UR12][R28.64], R12 ;  /* 0x0000000c1c007986 */ /* 0x0103e2000c10150c */
[----:B0-----:R-:W-:Y:S01]  /*29190*/  LEA.HI.X.SX32 R11, R33, R0, 0x1, P5 ;  /* 0x00000000210b7211 */ /* 0x001fe200028f0eff */
[----:B---3--:R-:W-:Y:S02]  /*291a0*/  IMAD R33, R32, 0x2, R33 ;  /* 0x0000000220217824 */ /* 0x008fe400078e0221 */
[----:B------:R0:W-:Y:S03]  /*291b0*/  STG.E.U16 desc[UR12][R30.64], R13 ;  /* 0x0000000d1e007986 */ /* 0x0001e6000c10150c */
[----:B------:R-:W-:Y:S02]  /*291c0*/  LEA R27, R36, R33, 0x1 ;  /* 0x00000021241b7211 */ /* 0x000fe400078e08ff */
[----:B------:R-:W2:Y:S01]  /*291d0*/  LDC R36, c[0x0][0x3e8] ;  /* 0x0000fa00ff247b82 */ /* 0x000ea20000000800 */
[----:B-1----:R-:W-:-:S02]  /*291e0*/  PRMT R29, R13, 0x7632, R29 ;  /* 0x000076320d1d7816 */ /* 0x002fc4000000001d */
[----:B0-----:R-:W-:Y:S01]  /*291f0*/  PRMT R30, R12, 0x7632, R30 ;  /* 0x000076320c1e7816 */ /* 0x001fe2000000001e */
[----:B------:R-:W-:Y:S01]  /*29200*/  IMAD R31, R38, 0x2, R27 ;  /* 0x00000002261f7824 */ /* 0x000fe200078e021b */
[----:B------:R-:W-:-:S03]  /*29210*/  LEA R12, P5, R33, R2, 0x1 ;  /* 0x00000002210c7211 */ /* 0x000fc600078a08ff */
[----:B------:R-:W0:Y:S01]  /*29220*/  LDC R38, c[0x0][0x3e8] ;  /* 0x0000fa00ff267b82 */ /* 0x000e220000000800 */
[----:B------:R-:W-:Y:S01]  /*29230*/  IMAD R37, R40, 0x2, R31 ;  /* 0x0000000228257824 */ /* 0x000fe200078e021f */
[----:B------:R-:W-:Y:S02]  /*29240*/  LEA.HI.X.SX32 R13, R33, R0, 0x1, P5 ;  /* 0x00000000210d7211 */ /* 0x000fe400028f0eff */
[----:B------:R-:W-:-:S04]  /*29250*/  LEA R32, P5, R27, R2, 0x1 ;  /* 0x000000021b207211 */ /* 0x000fc800078a08ff */
[----:B------:R-:W1:Y:S01]  /*29260*/  LDC R40, c[0x0][0x3e8] ;  /* 0x0000fa00ff287b82 */ /* 0x000e620000000800 */
[----:B------:R-:W-:Y:S02]  /*29270*/  LEA.HI.X.SX32 R33, R27, R0, 0x1, P5 ;  /* 0x000000001b217211 */ /* 0x000fe400028f0eff */
[C---:B------:R-:W-:Y:S01]  /*29280*/  LEA R34, P5, R31.reuse, R2, 0x1 ;  /* 0x000000021f227211 */ /* 0x040fe200078a08ff */
[----:B------:R3:W-:Y:S01]  /*29290*/  STG.E.U16 desc[UR12][R10.64], R14 ;  /* 0x0000000e0a007986 */ /* 0x0007e2000c10150c */
[----:B------:R-:W-:Y:S02]  /*292a0*/  PRMT R28, R14, 0x7632, R28 ;  /* 0x000076320e1c7816 */ /* 0x000fe4000000001c */
[----:B------:R-:W-:Y:S01]  /*292b0*/  LEA.HI.X.SX32 R35, R31, R0, 0x1, P5 ;  /* 0x000000001f237211 */ /* 0x000fe200028f0eff */
[----:B------:R-:W4:Y:S01]  /*292c0*/  LDS.128 R8, [R90+0xa000] ;  /* 0x00a000005a087984 */ /* 0x000f220000000c00 */
[----:B------:R-:W-:-:S03]  /*292d0*/  PRMT R27, R15, 0x7632, R27 ;  /* 0x000076320f1b7816 */ /* 0x000fc6000000001b */
[----:B------:R2:W-:Y:S01]  /*292e0*/  STG.E.U16 desc[UR12][R12.64], R15 ;  /* 0x0000000f0c007986 */ /* 0x0005e2000c10150c */
[----:B---3--:R-:W-:-:S03]  /*292f0*/  LEA R14, P5, R37, R2, 0x1 ;  /* 0x00000002250e7211 */ /* 0x008fc600078a08ff */
[----:B------:R-:W-:Y:S01]  /*29300*/  STG.E.U16 desc[UR12][R32.64], R4 ;  /* 0x0000000420007986 */ /* 0x000fe2000c10150c */
[----:B--2---:R-:W-:Y:S01]  /*29310*/  LEA.HI.X.SX32 R15, R37, R0, 0x1, P5 ;  /* 0x00000000250f7211 */ /* 0x004fe200028f0eff */
[----:B------:R-:W-:Y:S02]  /*29320*/  IMAD R37, R36, 0x2, R37 ;  /* 0x0000000224257824 */ /* 0x000fe400078e0225 */
[----:B------:R2:W-:Y:S02]  /*29330*/  STG.E.U16 desc[UR12][R34.64], R5 ;  /* 0x0000000522007986 */ /* 0x0005e4000c10150c */
[----:B------:R-:W-:Y:S01]  /*29340*/  IMAD R39, R42, 0x2, R37 ;  /* 0x000000022a277824 */ /* 0x000fe200078e0225 */
[----:B------:R-:W-:Y:S01]  /*29350*/  PRMT R31, R5, 0x7632, R31 ;  /* 0x00007632051f7816 */ /* 0x000fe2000000001f */
[----:B------:R-:W3:Y:S01]  /*29360*/  LDC R42, c[0x0][0x3e8] ;  /* 0x0000fa00ff2a7b82 */ /* 0x000ee20000000800 */
[----:B--2---:R-:W-:Y:S01]  /*29370*/  LEA R34, P5, R37, R2, 0x1 ;  /* 0x0000000225227211 */ /* 0x004fe200078a08ff */
[----:B-1----:R-:W-:Y:S01]  /*29380*/  IMAD R5, R40, 0x2, R39 ;  /* 0x0000000228057824 */ /* 0x002fe200078e0227 */
[----:B------:R-:W-:-:S05]  /*29390*/  PRMT R32, R4, 0x7632, R32 ;  /* 0x0000763204207816 */ /* 0x000fca0000000020 */
[----:B------:R-:W1:Y:S01]  /*293a0*/  LDC R40, c[0x0][0x3e8] ;  /* 0x0000fa00ff287b82 */ /* 0x000e620000000800 */
[----:B------:R-:W-:Y:S02]  /*293b0*/  LEA.HI.X.SX32 R35, R37, R0, 0x1, P5 ;  /* 0x0000000025237211 */ /* 0x000fe400028f0eff */
[----:B------:R-:W-:-:S04]  /*293c0*/  LEA R36, P5, R39, R2, 0x1 ;  /* 0x0000000227247211 */ /* 0x000fc800078a08ff */
[----:B------:R-:W-:Y:S01]  /*293d0*/  LEA.HI.X.SX32 R37, R39, R0, 0x1, P5 ;  /* 0x0000000027257211 */ /* 0x000fe200028f0eff */
[----:B------:R-:W2:Y:S01]  /*293e0*/  LDC R33, c[0x0][0x3e8] ;  /* 0x0000fa00ff217b82 */ /* 0x000ea20000000800 */
[C---:B------:R-:W-:Y:S02]  /*293f0*/  LEA R4, P5, R5.reuse, R2, 0x1 ;  /* 0x0000000205047211 */ /* 0x040fe400078a08ff */
[----:B0-----:R-:W-:Y:S01]  /*29400*/  LEA R39, R38, R5, 0x1 ;  /* 0x0000000526277211 */ /* 0x001fe200078e08ff */
[----:B------:R0:W-:Y:S01]  /*29410*/  STG.E.U16 desc[UR12][R14.64], R6 ;  /* 0x000000060e007986 */ /* 0x0001e2000c10150c */
[----:B------:R-:W-:Y:S02]  /*29420*/  PRMT R69, R6, 0x7632, R69 ;  /* 0x0000763206457816 */ /* 0x000fe40000000045 */
[----:B------:R-:W-:Y:S01]  /*29430*/  LEA.HI.X.SX32 R5, R5, R0, 0x1, P5 ;  /* 0x0000000005057211 */ /* 0x000fe200028f0eff */
[----:B------:R-:W1:Y:S01]  /*29440*/  LDS.128 R12, [R90+0xc000] ;  /* 0x00c000005a0c7984 */ /* 0x000e620000000c00 */
[----:B------:R-:W-:Y:S01]  /*29450*/  PRMT R74, R7, 0x7632, R74 ;  /* 0x00007632074a7816 */ /* 0x000fe2000000004a */
[----:B------:R-:W2:Y:S02]  /*29460*/  LDC R38, c[0x0][0x3e8] ;  /* 0x0000fa00ff267b82 */ /* 0x000ea40000000800 */
[----:B------:R3:W-:Y:S01]  /*29470*/  STG.E.U16 desc[UR12][R34.64], R7 ;  /* 0x0000000722007986 */ /* 0x0007e2000c10150c */
[----:B0-----:R-:W-:-:S04]  /*29480*/  LEA R6, P5, R39, R2, 0x1 ;  /* 0x0000000227067211 */ /* 0x001fc800078a08ff */
[----:B---3--:R-:W-:Y:S01]  /*29490*/  LEA.HI.X.SX32 R7, R39, R0, 0x1, P5 ;  /* 0x0000000027077211 */ /* 0x008fe200028f0eff */
[----:B------:R-:W-:Y:S02]  /*294a0*/  IMAD R39, R44, 0x2, R39 ;  /* 0x000000022c277824 */ /* 0x000fe400078e0227 */
[----:B------:R-:W0:Y:S02]  /*294b0*/  LDC R44, c[0x0][0x3e8] ;  /* 0x0000fa00ff2c7b82 */ /* 0x000e240000000800 */
[----:B------:R-:W-:-:S06]  /*294c0*/  IMAD R41, R42, 0x2, R39 ;  /* 0x000000022a297824 */ /* 0x000fcc00078e0227 */
[----:B------:R-:W3:Y:S01]  /*294d0*/  LDC R42, c[0x0][0x3e8] ;  /* 0x0000fa00ff2a7b82 */ /* 0x000ee20000000800 */
[----:B----4-:R4:W-:Y:S01]  /*294e0*/  STG.E.U16 desc[UR12][R36.64], R8 ;  /* 0x0000000824007986 */ /* 0x0109e2000c10150c */
[----:B------:R-:W-:Y:S02]  /*294f0*/  PRMT R55, R8, 0x7632, R55 ;  /* 0x0000763208377816 */ /* 0x000fe40000000037 */
[----:B------:R-:W-:Y:S01]  /*29500*/  PRMT R71, R9, 0x7632, R71 ;  /* 0x0000763209477816 */ /* 0x000fe20000000047 */
[----:B------:R2:W-:Y:S01]  /*29510*/  STG.E.U16 desc[UR12][R4.64], R9 ;  /* 0x0000000904007986 */ /* 0x0005e2000c10150c */
[C---:B----4-:R-:W-:Y:S01]  /*29520*/  LEA R8, P5, R39.reuse, R2, 0x1 ;  /* 0x0000000227087211 */ /* 0x050fe200078a08ff */
[----:B-1----:R-:W-:Y:S02]  /*29530*/  IMAD R37, R40, 0x2, R41 ;  /* 0x0000000228257824 */ /* 0x002fe400078e0229 */
[----:B------:R1:W-:Y:S01]  /*29540*/  STG.E.U16 desc[UR12][R6.64], R10 ;  /* 0x0000000a06007986 */ /* 0x0003e2000c10150c */
[----:B------:R-:W-:Y:S01]  /*29550*/  PRMT R72, R10, 0x7632, R72 ;  /* 0x000076320a487816 */ /* 0x000fe20000000048 */
[----:B------:R-:W4:Y:S01]  /*29560*/  LDC R40, c[0x0][0x3e8] ;  /* 0x0000fa00ff287b82 */ /* 0x000f220000000800 */
[----:B--2---:R-:W-:Y:S01]  /*29570*/  LEA.HI.X.SX32 R9, R39, R0, 0x1, P5 ;  /* 0x0000000027097211 */ /* 0x004fe200028f0eff */
[----:B------:R-:W-:Y:S01]  /*29580*/  IMAD R39, R33, 0x2, R37 ;  /* 0x0000000221277824 */ /* 0x000fe200078e0225 */
[C---:B------:R-:W-:Y:S01]  /*29590*/  LEA R34, P5, R41.reuse, R2, 0x1 ;  /* 0x0000000229227211 */ /* 0x040fe200078a08ff */
[----:B------:R-:W2:Y:S04]  /*295a0*/  LDS.128 R4, [R90+0xe000] ;  /* 0x00e000005a047984 */ /* 0x000ea80000000c00 */
[----:B------:R-:W2:Y:S01]  /*295b0*/  LDC R33, c[0x0][0x3e8] ;  /* 0x0000fa00ff217b82 */ /* 0x000ea20000000800 */
[----:B------:R-:W-:-:S02]  /*295c0*/  LEA.HI.X.SX32 R35, R41, R0, 0x1, P5 ;  /* 0x0000000029237211 */ /* 0x000fc400028f0eff */
[----:B------:R-:W-:Y:S01]  /*295d0*/  LEA R36, P5, R37, R2, 0x1 ;  /* 0x0000000225247211 */ /* 0x000fe200078a08ff */
[----:B---3--:R-:W-:-:S03]  /*295e0*/  IMAD R41, R42, 0x2, R39 ;  /* 0x000000022a297824 */ /* 0x008fc600078e0227 */
[----:B------:R-:W-:Y:S01]  /*295f0*/  LEA.HI.X.SX32 R37, R37, R0, 0x1, P5 ;  /* 0x0000000025257211 */ /* 0x000fe200028f0eff */
[----:B------:R3:W-:Y:S01]  /*29600*/  STG.E.U16 desc[UR12][R8.64], R11 ;  /* 0x0000000b08007986 */ /* 0x0007e2000c10150c */
[----:B-1----:R-:W-:Y:S01]  /*29610*/  LEA R10, P5, R39, R2, 0x1 ;  /* 0x00000002270a7211 */ /* 0x002fe200078a08ff */
[----:B------:R-:W1:Y:S01]  /*29620*/  LDC R42, c[0x0][0x3e8] ;  /* 0x0000fa00ff2a7b82 */ /* 0x000e620000000800 */
[----:B------:R-:W-:Y:S02]  /*29630*/  PRMT R73, R11, 0x7632, R73 ;  /* 0x000076320b497816 */ /* 0x000fe40000000049 */
[----:B0-----:R-:W-:Y:S01]  /*29640*/  LEA R43, R44, R41, 0x1 ;  /* 0x000000292c2b7211 */ /* 0x001fe200078e08ff */
[----:B------:R0:W-:Y:S01]  /*29650*/  STG.E.U16 desc[UR12][R34.64], R12 ;  /* 0x0000000c22007986 */ /* 0x0001e2000c10150c */
[----:B------:R-:W-:Y:S02]  /*29660*/  PRMT R65, R12, 0x7632, R65 ;  /* 0x000076320c417816 */ /* 0x000fe40000000041 */
[----:B---3--:R-:W-:Y:S01]  /*29670*/  LEA.HI.X.SX32 R11, R39, R0, 0x1, P5 ;  /* 0x00000000270b7211 */ /* 0x008fe200028f0eff */
[----:B------:R-:W3:Y:S01]  /*29680*/  LDC R44, c[0x0][0x3e8] ;  /* 0x0000fa00ff2c7b82 */ /* 0x000ee20000000800 */
[----:B------:R2:W-:Y:S01]  /*29690*/  STG.E.U16 desc[UR12][R36.64], R13 ;  /* 0x0000000d24007986 */ /* 0x0005e2000c10150c */
[----:B------:R-:W-:-:S02]  /*296a0*/  PRMT R67, R13, 0x7632, R67 ;  /* 0x000076320d437816 */ /* 0x000fc40000000043 */
[----:B0-----:R-:W-:-:S04]  /*296b0*/  LEA R12, P5, R41, R2, 0x1 ;  /* 0x00000002290c7211 */ /* 0x001fc800078a08ff */
[----:B------:R-:W0:Y:S01]  /*296c0*/  LDC R39, c[0x0][0x3e8] ;  /* 0x0000fa00ff277b82 */ /* 0x000e220000000800 */
[----:B--2---:R-:W-:-:S07]  /*296d0*/  IMAD R37, R38, 0x2, R43 ;  /* 0x0000000226257824 */ /* 0x004fce00078e022b */
[----:B------:R-:W2:Y:S01]  /*296e0*/  LDC R38, c[0x0][0x3e8] ;  /* 0x0000fa00ff267b82 */ /* 0x000ea20000000800 */
[----:B------:R-:W-:Y:S01]  /*296f0*/  LEA.HI.X.SX32 R13, R41, R0, 0x1, P5 ;  /* 0x00000000290d7211 */ /* 0x000fe200028f0eff */
[----:B------:R-:W-:Y:S01]  /*29700*/  IMAD R41, R33, 0x2, R37 ;  /* 0x0000000221297824 */ /* 0x000fe200078e0225 */
[C---:B------:R-:W-:Y:S01]  /*29710*/  LEA R34, P5, R43.reuse, R2, 0x1 ;  /* 0x000000022b227211 */ /* 0x040fe200078a08ff */
[----:B------:R4:W-:Y:S04]  /*29720*/  STG.E.U16 desc[UR12][R10.64], R14 ;  /* 0x0000000e0a007986 */ /* 0x0009e8000c10150c */
[----:B------:R-:W1:Y:S01]  /*29730*/  LDC R33, c[0x0][0x3e8] ;  /* 0x0000fa00ff217b82 */ /* 0x000e620000000800 */
[----:B------:R-:W1:Y:S01]  /*29740*/  LDS.128 R8, [R90+0x10000] ;  /* 0x010000005a087984 */ /* 0x000e620000000c00 */
[----:B------:R-:W-:-:S02]  /*29750*/  LEA.HI.X.SX32 R35, R43, R0, 0x1, P5 ;  /* 0x000000002b237211 */ /* 0x000fc400028f0eff */
[C---:B------:R-:W-:Y:S02]  /*29760*/  LEA R36, P5, R37.reuse, R2, 0x1 ;  /* 0x0000000225247211 */ /* 0x040fe400078a08ff */
[----:B------:R-:W-:Y:S02]  /*29770*/  PRMT R68, R14, 0x7632, R68 ;  /* 0x000076320e447816 */ /* 0x000fe40000000044 */
[----:B------:R-:W-:Y:S01]  /*29780*/  LEA.HI.X.SX32 R37, R37, R0, 0x1, P5 ;  /* 0x0000000025257211 */ /* 0x000fe200028f0eff */
[----:B----4-:R-:W-:Y:S01]  /*29790*/  IMAD R43, R40, 0x2, R41 ;  /* 0x00000002282b7824 */ /* 0x010fe200078e0229 */
[----:B------:R-:W-:Y:S01]  /*297a0*/  LEA R14, P5, R41, R2, 0x1 ;  /* 0x00000002290e7211 */ /* 0x000fe200078a08ff */
[----:B------:R4:W-:Y:S01]  /*297b0*/  STG.E.U16 desc[UR12][R12.64], R15 ;  /* 0x0000000f0c007986 */ /* 0x0009e2000c10150c */
[----:B------:R-:W-:Y:S01]  /*297c0*/  PRMT R70, R15, 0x7632, R70 ;  /* 0x000076320f467816 */ /* 0x000fe20000000046 */
[----:B0-----:R-:W-:Y:S01]  /*297d0*/  IMAD R45, R39, 0x2, R43 ;  /* 0x00000002272d7824 */ /* 0x001fe200078e022b */
[----:B------:R-:W-:Y:S01]  /*297e0*/  PRMT R61, R4, 0x7632, R61 ;  /* 0x00007632043d7816 */ /* 0x000fe2000000003d */
[----:B------:R0:W-:Y:S01]  /*297f0*/  STG.E.U16 desc[UR12][R34.64], R4 ;  /* 0x0000000422007986 */ /* 0x0001e2000c10150c */
[----:B------:R-:W3:Y:S03]  /*29800*/  LDC R39, c[0x0][0x3e8] ;  /* 0x0000fa00ff277b82 */ /* 0x000ee60000000800 */
[----:B------:R2:W-:Y:S01]  /*29810*/  STG.E.U16 desc[UR12][R36.64], R5 ;  /* 0x0000000524007986 */ /* 0x0005e2000c10150c */
[----:B----4-:R-:W-:-:S04]  /*29820*/  LEA.HI.X.SX32 R15, R41, R0, 0x1, P5 ;  /* 0x00000000290f7211 */ /* 0x010fc800028f0eff */
[----:B------:R-:W4:Y:S01]  /*29830*/  LDC R40, c[0x0][0x3e8] ;  /* 0x0000fa00ff287b82 */ /* 0x000f220000000800 */
[----:B0-----:R-:W-:-:S07]  /*29840*/  LEA R4, P5, R43, R2, 0x1 ;  /* 0x000000022b047211 */ /* 0x001fce00078a08ff */
[----:B------:R-:W0:Y:S01]  /*29850*/  LDC R41, c[0x0][0x3e8] ;  /* 0x0000fa00ff297b82 */ /* 0x000e220000000800 */
[----:B--2---:R-:W-:Y:S01]  /*29860*/  IMAD R37, R38, 0x2, R45 ;  /* 0x0000000226257824 */ /* 0x004fe200078e022d */
[----:B------:R-:W-:Y:S02]  /*29870*/  PRMT R63, R5, 0x7632, R63 ;  /* 0x00007632053f7816 */ /* 0x000fe4000000003f */
[----:B------:R-:W-:Y:S02]  /*29880*/  LEA.HI.X.SX32 R5, R43, R0, 0x1, P5 ;  /* 0x000000002b057211 */ /* 0x000fe400028f0eff */
[----:B-1----:R-:W-:Y:S02]  /*29890*/  LEA R43, R33, R37, 0x1 ;  /* 0x00000025212b7211 */ /* 0x002fe400078e08ff */
[----:B------:R-:W1:Y:S01]  /*298a0*/  LDC R33, c[0x0][0x3e8] ;  /* 0x0000fa00ff217b82 */ /* 0x000e620000000800 */
[----:B------:R2:W-:Y:S01]  /*298b0*/  STG.E.U16 desc[UR12][R14.64], R6 ;  /* 0x000000060e007986 */ /* 0x0005e2000c10150c */
[----:B------:R-:W-:-:S03]  /*298c0*/  LEA R34, P5, R45, R2, 0x1 ;  /* 0x000000022d227211 */ /* 0x000fc600078a08ff */
[----:B------:R-:W1:Y:S01]  /*298d0*/  LDS.128 R12, [R90+0x12000] ;  /* 0x012000005a0c7984 */ /* 0x000e620000000c00 */
[----:B------:R-:W-:Y:S02]  /*298e0*/  LEA.HI.X.SX32 R35, R45, R0, 0x1, P5 ;  /* 0x000000002d237211 */ /* 0x000fe400028f0eff */
[C---:B------:R-:W-:Y:S01]  /*298f0*/  LEA R36, P5, R37.reuse, R2, 0x1 ;  /* 0x0000000225247211 */ /* 0x040fe200078a08ff */
[----:B------:R-:W1:Y:S01]  /*29900*/  LDC R38, c[0x0][0x3e8] ;  /* 0x0000fa00ff267b82 */ /* 0x000e620000000800 */
[----:B------:R-:W-:Y:S02]  /*29910*/  PRMT R64, R6, 0x7632, R64 ;  /* 0x0000763206407816 */ /* 0x000fe40000000040 */
[----:B------:R-:W-:Y:S02]  /*29920*/  LEA.HI.X.SX32 R37, R37, R0, 0x1, P5 ;  /* 0x0000000025257211 */ /* 0x000fe400028f0eff */
[----:B--2---:R-:W-:Y:S01]  /*29930*/  LEA R6, P5, R43, R2, 0x1 ;  /* 0x000000022b067211 */ /* 0x004fe200078a08ff */
[----:B0-----:R-:W-:Y:S01]  /*29940*/  IMAD R41, R41, 0x2, R43 ;  /* 0x0000000229297824 */ /* 0x001fe200078e022b */
[----:B------:R-:W-:Y:S01]  /*29950*/  PRMT R66, R7, 0x7632, R66 ;  /* 0x0000763207427816 */ /* 0x000fe20000000042 */
[----:B------:R0:W-:Y:S01]  /*29960*/  STG.E.U16 desc[UR12][R4.64], R7 ;  /* 0x0000000704007986 */ /* 0x0001e2000c10150c */
[----:B------:R-:W-:Y:S01]  /*29970*/  PRMT R58, R8, 0x7632, R58 ;  /* 0x00007632083a7816 */ /* 0x000fe2000000003a */
[----:B------:R-:W2:Y:S02]  /*29980*/  LDC R45, c[0x0][0x3e8] ;  /* 0x0000fa00ff2d7b82 */ /* 0x000ea40000000800 */
[----:B------:R1:W-:Y:S01]  /*29990*/  STG.E.U16 desc[UR12][R34.64], R8 ;  /* 0x0000000822007986 */ /* 0x0003e2000c10150c */
[----:B------:R-:W-:-:S02]  /*299a0*/  PRMT R59, R9, 0x7632, R59 ;  /* 0x00007632093b7816 */ /* 0x000fc4000000003b */
[----:B------:R-:W-:Y:S01]  /*299b0*/  PRMT R60, R10, 0x7632, R60 ;  /* 0x000076320a3c7816 */ /* 0x000fe2000000003c */
[----:B------:R4:W-:Y:S01]  /*299c0*/  STG.E.U16 desc[UR12][R36.64], R9 ;  /* 0x0000000924007986 */ /* 0x0009e2000c10150c */
[----:B0-----:R-:W-:Y:S02]  /*299d0*/  LEA.HI.X.SX32 R7, R43, R0, 0x1, P5 ;  /* 0x000000002b077211 */ /* 0x001fe400028f0eff */
[----:B------:R-:W-:Y:S01]  /*299e0*/  PRMT R62, R11, 0x7632, R62 ;  /* 0x000076320b3e7816 */ /* 0x000fe2000000003e */
[----:B------:R-:W0:Y:S01]  /*299f0*/  LDC R43, c[0x0][0x3e8] ;  /* 0x0000fa00ff2b7b82 */ /* 0x000e220000000800 */
[----:B-1----:R-:W-:Y:S01]  /*29a00*/  LEA R8, P5, R41, R2, 0x1 ;  /* 0x0000000229087211 */ /* 0x002fe200078a08ff */
[----:B---3--:R-:W-:Y:S01]  /*29a10*/  IMAD R35, R39, 0x2, R41 ;  /* 0x0000000227237824 */ /* 0x008fe200078e0229 */
[----:B------:R1:W-:Y:S02]  /*29a20*/  STG.E.U16 desc[UR12][R6.64], R10 ;  /* 0x0000000a06007986 */ /* 0x0003e4000c10150c */
[----:B----4-:R-:W-:-:S03]  /*29a30*/  LEA.HI.X.SX32 R9, R41, R0, 0x1, P5 ;  /* 0x0000000029097211 */ /* 0x010fc600028f0eff */
[----:B------:R-:W3:Y:S01]  /*29a40*/  LDC R39, c[0x0][0x3e8] ;  /* 0x0000fa00ff277b82 */ /* 0x000ee20000000800 */
[----:B------:R-:W-:Y:S01]  /*29a50*/  LEA R34, P5, R35, R2, 0x1 ;  /* 0x0000000223227211 */ /* 0x000fe200078a08ff */
[----:B------:R-:W4:Y:S01]  /*29a60*/  LDS.128 R4, [R90+0x14000] ;  /* 0x014000005a047984 */ /* 0x000f220000000c00 */
[----:B-1----:R-:W-:-:S05]  /*29a70*/  IMAD R10, R33, 0x2, R35 ;  /* 0x00000002210a7824 */ /* 0x002fca00078e0223 */
[----:B------:R-:W1:Y:S01]  /*29a80*/  LDC R41, c[0x0][0x3e8] ;  /* 0x0000fa00ff297b82 */ /* 0x000e620000000800 */
[----:B------:R-:W-:Y:S01]  /*29a90*/  LEA.HI.X.SX32 R35, R35, R0, 0x1, P5 ;  /* 0x0000000023237211 */ /* 0x000fe200028f0eff */
[----:B------:R-:W-:Y:S01]  /*29aa0*/  IMAD R33, R40, 0x2, R10 ;  /* 0x0000000228217824 */ /* 0x000fe200078e020a */
[----:B------:R-:W-:-:S04]  /*29ab0*/  LEA R36, P5, R10, R2, 0x1 ;  /* 0x000000020a247211 */ /* 0x000fc800078a08ff */
[----:B------:R-:W-:Y:S01]  /*29ac0*/  LEA.HI.X.SX32 R37, R10, R0, 0x1, P5 ;  /* 0x000000000a257211 */ /* 0x000fe200028f0eff */
[----:B------:R2:W-:Y:S01]  /*29ad0*/  STG.E.U16 desc[UR12][R8.64], R11 ;  /* 0x0000000b08007986 */ /* 0x0005e2000c10150c */
[C---:B------:R-:W-:Y:S01]  /*29ae0*/  LEA R10, P5, R33.reuse, R2, 0x1 ;  /* 0x00000002210a7211 */ /* 0x040fe200078a08ff */
[----:B------:R-:W0:Y:S01]  /*29af0*/  LDC R40, c[0x0][0x3e8] ;  /* 0x0000fa00ff287b82 */ /* 0x000e220000000800 */
[----:B------:R-:W-:Y:S01]  /*29b00*/  PRMT R56, R12, 0x7632, R56 ;  /* 0x000076320c387816 */ /* 0x000fe20000000038 */
[----:B------:R2:W-:Y:S02]  /*29b10*/  STG.E.U16 desc[UR12][R34.64], R12 ;  /* 0x0000000c22007986 */ /* 0x0005e4000c10150c */
[----:B--2---:R-:W-:Y:S01]  /*29b20*/  LEA.HI.X.SX32 R11, R33, R0, 0x1, P5 ;  /* 0x00000000210b7211 */ /* 0x004fe200028f0eff */
[----:B------:R-:W-:Y:S01]  /*29b30*/  IMAD R33, R38, 0x2, R33 ;  /* 0x0000000226217824 */ /* 0x000fe200078e0221 */
[----:B------:R2:W-:Y:S01]  /*29b40*/  STG.E.U16 desc[UR12][R36.64], R13 ;  /* 0x0000000d24007986 */ /* 0x0005e2000c10150c */
[----:B------:R-:W-:-:S03]  /*29b50*/  PRMT R57, R13, 0x7632, R57 ;  /* 0x000076320d397816 */ /* 0x000fc60000000039 */
[----:B------:R-:W-:Y:S02]  /*29b60*/  LEA R12, P5, R33, R2, 0x1 ;  /* 0x00000002210c7211 */ /* 0x000fe400078a08ff */
[----:B---3--:R-:W-:Y:S01]  /*29b70*/  LEA R39, R39, R33, 0x1 ;  /* 0x0000002127277211 */ /* 0x008fe200078e08ff */
[----:B------:R1:W-:Y:S01]  /*29b80*/  STG.E.U16 desc[UR12][R10.64], R14 ;  /* 0x0000000e0a007986 */ /* 0x0003e2000c10150c */
[----:B------:R-:W-:-:S03]  /*29b90*/  PRMT R38, R14, 0x7632, R38 ;  /* 0x000076320e267816 */ /* 0x000fc60000000026 */
[----:B------:R-:W3:Y:S01]  /*29ba0*/  LDS.128 R8, [R90+0x16000] ;  /* 0x016000005a087984 */ /* 0x000ee20000000c00 */
[----:B--2---:R-:W-:Y:S02]  /*29bb0*/  LEA.HI.X.SX32 R13, R33, R0, 0x1, P5 ;  /* 0x00000000210d7211 */ /* 0x004fe400028f0eff */
[----:B------:R-:W-:Y:S01]  /*29bc0*/  LEA R34, P5, R39, R2, 0x1 ;  /* 0x0000000227227211 */ /* 0x000fe200078a08ff */
[----:B-1----:R-:W-:-:S03]  /*29bd0*/  IMAD R14, R41, 0x2, R39 ;  /* 0x00000002290e7824 */ /* 0x002fc600078e0227 */
[----:B------:R-:W-:Y:S01]  /*29be0*/  LEA.HI.X.SX32 R35, R39, R0, 0x1, P5 ;  /* 0x0000000027237211 */ /* 0x000fe200028f0eff */
[----:B------:R-:W-:Y:S01]  /*29bf0*/  IMAD R39, R42, 0x2, R14 ;  /* 0x000000022a277824 */ /* 0x000fe200078e020e */
[----:B------:R-:W-:-:S04]  /*29c00*/  LEA R36, P5, R14, R2, 0x1 ;  /* 0x000000020e247211 */ /* 0x000fc800078a08ff */
[----:B------:R-:W-:Y:S02]  /*29c10*/  LEA.HI.X.SX32 R37, R14, R0, 0x1, P5 ;  /* 0x000000000e257211 */ /* 0x000fe400028f0eff */
[----:B------:R-:W-:Y:S01]  /*29c20*/  LEA R14, P5, R39, R2, 0x1 ;  /* 0x00000002270e7211 */ /* 0x000fe200078a08ff */
[----:B------:R1:W-:Y:S01]  /*29c30*/  STG.E.U16 desc[UR12][R12.64], R15 ;  /* 0x0000000f0c007986 */ /* 0x0003e2000c10150c */
[----:B------:R-:W-:Y:S02]  /*29c40*/  PRMT R33, R15, 0x7632, R33 ;  /* 0x000076320f217816 */ /* 0x000fe40000000021 */
[----:B----4-:R-:W-:Y:S01]  /*29c50*/  PRMT R42, R4, 0x7632, R42 ;  /* 0x00007632042a7816 */ /* 0x010fe2000000002a */
[----:B------:R2:W-:Y:S01]  /*29c60*/  STG.E.U16 desc[UR12][R34.64], R4 ;  /* 0x0000000422007986 */ /* 0x0005e2000c10150c */
[----:B-1----:R-:W-:Y:S01]  /*29c70*/  LEA.HI.X.SX32 R15, R39, R0, 0x1, P5 ;  /* 0x00000000270f7211 */ /* 0x002fe200028f0eff */
[----:B0-----:R-:W-:Y:S02]  /*29c80*/  IMAD R39, R40, 0x2, R39 ;  /* 0x0000000228277824 */ /* 0x001fe400078e0227 */
[----:B------:R0:W-:Y:S02]  /*29c90*/  STG.E.U16 desc[UR12][R36.64], R5 ;  /* 0x0000000524007986 */ /* 0x0001e4000c10150c */
[----:B--2---:R-:W-:Y:S01]  /*29ca0*/  IMAD R35, R43, 0x2, R39 ;  /* 0x000000022b237824 */ /* 0x004fe200078e0227 */
[----:B------:R-:W-:Y:S01]  /*29cb0*/  LEA R4, P5, R39, R2, 0x1 ;  /* 0x0000000227047211 */ /* 0x000fe200078a08ff */
[----:B------:R1:W-:Y:S01]  /*29cc0*/  STG.E.U16 desc[UR12][R14.64], R6 ;  /* 0x000000060e007986 */ /* 0x0003e2000c10150c */
[----:B------:R-:W-:-:S02]  /*29cd0*/  PRMT R41, R5, 0x7632, R41 ;  /* 0x0000763205297816 */ /* 0x000fc40000000029 */
[----:B------:R-:W-:Y:S01]  /*29ce0*/  PRMT R40, R6, 0x7632, R40 ;  /* 0x0000763206287816 */ /* 0x000fe20000000028 */
[----:B------:R-:W2:Y:S01]  /*29cf0*/  LDS.128 R12, [R90+0x18000] ;  /* 0x018000005a0c7984 */ /* 0x000ea20000000c00 */
[----:B0-----:R-:W-:Y:S02]  /*29d00*/  LEA.HI.X.SX32 R5, R39, R0, 0x1, P5 ;  /* 0x0000000027057211 */ /* 0x001fe400028f0eff */
[----:B------:R-:W-:Y:S01]  /*29d10*/  LEA R34, P5, R35, R2, 0x1 ;  /* 0x0000000223227211 */ /* 0x000fe200078a08ff */
[----:B-1----:R-:W-:-:S03]  /*29d20*/  IMAD R6, R45, 0x2, R35 ;  /* 0x000000022d067824 */ /* 0x002fc600078e0223 */
[----:B------:R-:W-:Y:S02]  /*29d30*/  LEA.HI.X.SX32 R35, R35, R0, 0x1, P5 ;  /* 0x0000000023237211 */ /* 0x000fe400028f0eff */
[----:B------:R-:W-:Y:S02]  /*29d40*/  LEA R36, P5, R6, R2, 0x1 ;  /* 0x0000000206247211 */ /* 0x000fe400078a08ff */
[----:B------:R-:W-:Y:S02]  /*29d50*/  LEA R43, R46, R6, 0x1 ;  /* 0x000000062e2b7211 */ /* 0x000fe400078e08ff */
[----:B------:R-:W-:Y:S02]  /*29d60*/  LEA.HI.X.SX32 R37, R6, R0, 0x1, P5 ;  /* 0x0000000006257211 */ /* 0x000fe400028f0eff */
[----:B------:R-:W-:Y:S01]  /*29d70*/  LEA R6, P5, R43, R2, 0x1 ;  /* 0x000000022b067211 */ /* 0x000fe200078a08ff */
[----:B------:R0:W-:Y:S01]  /*29d80*/  STG.E.U16 desc[UR12][R4.64], R7 ;  /* 0x0000000704007986 */ /* 0x0001e2000c10150c */
[----:B------:R-:W-:-:S02]  /*29d90*/  PRMT R39, R7, 0x7632, R39 ;  /* 0x0000763207277816 */ /* 0x000fc40000000027 */
[----:B---3--:R-:W-:Y:S01]  /*29da0*/  PRMT R46, R8, 0x7632, R46 ;  /* 0x00007632082e7816 */ /* 0x008fe2000000002e */
[----:B------:R1:W-:Y:S01]  /*29db0*/  STG.E.U16 desc[UR12][R34.64], R8 ;  /* 0x0000000822007986 */ /* 0x0003e2000c10150c */
[----:B0-----:R-:W-:Y:S01]  /*29dc0*/  LEA.HI.X.SX32 R7, R43, R0, 0x1, P5 ;  /* 0x000000002b077211 */ /* 0x001fe200028f0eff */
[----:B------:R-:W-:Y:S02]  /*29dd0*/  IMAD R43, R44, 0x2, R43 ;  /* 0x000000022c2b7824 */ /* 0x000fe400078e022b */
[----:B------:R0:W-:Y:S02]  /*29de0*/  STG.E.U16 desc[UR12][R36.64], R9 ;  /* 0x0000000924007986 */ /* 0x0001e4000c10150c */
[----:B-1----:R-:W-:Y:S01]  /*29df0*/  IMAD R35, R47, 0x2, R43 ;  /* 0x000000022f237824 */ /* 0x002fe200078e022b */
[----:B------:R-:W-:Y:S01]  /*29e00*/  LEA R8, P5, R43, R2, 0x1 ;  /* 0x000000022b087211 */ /* 0x000fe200078a08ff */
[----:B------:R1:W-:Y:S01]  /*29e10*/  STG.E.U16 desc[UR12][R6.64], R10 ;  /* 0x0000000a06007986 */ /* 0x0003e2000c10150c */
[----:B------:R-:W-:-:S02]  /*29e20*/  PRMT R45, R9, 0x7632, R45 ;  /* 0x00007632092d7816 */ /* 0x000fc4000000002d */
[----:B------:R-:W-:Y:S01]  /*29e30*/  PRMT R44, R10, 0x7632, R44 ;  /* 0x000076320a2c7816 */ /* 0x000fe2000000002c */
[----:B------:R-:W3:Y:S01]  /*29e40*/  LDS.128 R4, [R90+0x1a000] ;  /* 0x01a000005a047984 */ /* 0x000ee20000000c00 */
[----:B0-----:R-:W-:Y:S02]  /*29e50*/  LEA.HI.X.SX32 R9, R43, R0, 0x1, P5 ;  /* 0x000000002b097211 */ /* 0x001fe400028f0eff */
        /* <DEDUP_REMOVED lines=9> */
[----:B--2---:R-:W-:Y:S01]  /*29ef0*/  PRMT R50, R12, 0x7632, R50 ;  /* 0x000076320c327816 */ /* 0x004fe20000000032 */
[----:B------:R1:W-:Y:S01]  /*29f00*/  STG.E.U16 desc[UR12][R34.64], R12 ;  /* 0x0000000c22007986 */ /* 0x0003e2000c10150c */
[----:B0-----:R-:W-:Y:S01]  /*29f10*/  LEA.HI.X.SX32 R11, R47, R0, 0x1, P5 ;  /* 0x000000002f0b7211 */ /* 0x001fe200028f0eff */
[----:B------:R-:W-:Y:S02]  /*29f20*/  IMAD R47, R48, 0x2, R47 ;  /* 0x00000002302f7824 */ /* 0x000fe400078e022f */
[----:B------:R0:W-:Y:S01]  /*29f30*/  STG.E.U16 desc[UR12][R36.64], R13 ;  /* 0x0000000d24007986 */ /* 0x0001e2000c10150c */
[----:B------:R-:W-:-:S02]  /*29f40*/  PRMT R49, R13, 0x7632, R49 ;  /* 0x000076320d317816 */ /* 0x000fc40000000031 */
[----:B-1----:R-:W-:Y:S02]  /*29f50*/  LEA R12, P5, R47, R2, 0x1 ;  /* 0x000000022f0c7211 */ /* 0x002fe400078a08ff */
[----:B------:R-:W-:Y:S01]  /*29f60*/  LEA R35, R51, R47, 0x1 ;  /* 0x0000002f33237211 */ /* 0x000fe200078e08ff */
[----:B------:R1:W-:Y:S01]  /*29f70*/  STG.E.U16 desc[UR12][R10.64], R14 ;  /* 0x0000000e0a007986 */ /* 0x0003e2000c10150c */
[----:B------:R-:W-:-:S03]  /*29f80*/  PRMT R48, R14, 0x7632, R48 ;  /* 0x000076320e307816 */ /* 0x000fc60000000030 */
[----:B------:R-:W2:Y:S01]  /*29f90*/  LDS.128 R8, [R90+0x1c000] ;  /* 0x01c000005a087984 */ /* 0x000ea20000000c00 */
[----:B0-----:R-:W-:Y:S02]  /*29fa0*/  LEA.HI.X.SX32 R13, R47, R0, 0x1, P5 ;  /* 0x000000002f0d7211 */ /* 0x001fe400028f0eff */
[----:B------:R-:W-:Y:S01]  /*29fb0*/  LEA R34, P5, R35, R2, 0x1 ;  /* 0x0000000223227211 */ /* 0x000fe200078a08ff */
[----:B-1----:R-:W-:-:S03]  /*29fc0*/  IMAD R14, R53, 0x2, R35 ;  /* 0x00000002350e7824 */ /* 0x002fc600078e0223 */
[----:B------:R-:W-:Y:S01]  /*29fd0*/  LEA.HI.X.SX32 R35, R35, R0, 0x1, P5 ;  /* 0x0000000023237211 */ /* 0x000fe200028f0eff */
[----:B------:R-:W-:Y:S01]  /*29fe0*/  IMAD R51, R76, 0x2, R14 ;  /* 0x000000024c337824 */ /* 0x000fe200078e020e */
[C---:B------:R-:W-:Y:S01]  /*29ff0*/  LEA R36, P5, R14.reuse, R2, 0x1 ;  /* 0x000000020e247211 */ /* 0x040fe200078a08ff */
[----:B------:R0:W-:Y:S01]  /*2a000*/  STG.E.U16 desc[UR12][R12.64], R15 ;  /* 0x0000000f0c007986 */ /* 0x0001e2000c10150c */
[----:B------:R-:W-:Y:S01]  /*2a010*/  PRMT R47, R15, 0x7632, R47 ;  /* 0x000076320f2f7816 */ /* 0x000fe2000000002f */
[----:B------:R-:W1:Y:S01]  /*2a020*/  LDC R76, c[0x0][0x3e8] ;  /* 0x0000fa00ff4c7b82 */ /* 0x000e620000000800 */
[----:B------:R-:W-:Y:S02]  /*2a030*/  LEA.HI.X.SX32 R37, R14, R0, 0x1, P5 ;  /* 0x000000000e257211 */ /* 0x000fe400028f0eff */
[C---:B------:R-:W-:Y:S01]  /*2a040*/  LEA R14, P5, R51.reuse, R2, 0x1 ;  /* 0x00000002330e7211 */ /* 0x040fe200078a08ff */
[----:B---3--:R3:W-:Y:S03]  /*2a050*/  STG.E.U16 desc[UR12][R34.64], R4 ;  /* 0x0000000422007986 */ /* 0x0087e6000c10150c */
[----:B0-----:R-:W-:Y:S01]  /*2a060*/  LEA.HI.X.SX32 R15, R51, R0, 0x1, P5 ;  /* 0x00000000330f7211 */ /* 0x001fe200028f0eff */
[----:B------:R-:W-:Y:S01]  /*2a070*/  IMAD R51, R52, 0x2, R51 ;  /* 0x0000000234337824 */ /* 0x000fe200078e0233 */
[----:B------:R0:W-:Y:S01]  /*2a080*/  STG.E.U16 desc[UR12][R36.64], R5 ;  /* 0x0000000524007986 */ /* 0x0001e2000c10150c */
[----:B------:R-:W-:-:S02]  /*2a090*/  PRMT R53, R4, 0x7632, R53 ;  /* 0x0000763204357816 */ /* 0x000fc40000000035 */
[----:B---3--:R-:W-:Y:S01]  /*2a0a0*/  IMAD R35, R54, 0x2, R51 ;  /* 0x0000000236237824 */ /* 0x008fe200078e0233 */
[----:B------:R-:W-:Y:S02]  /*2a0b0*/  LEA R4, P5, R51, R2, 0x1 ;  /* 0x0000000233047211 */ /* 0x000fe400078a08ff */
[----:B------:R-:W-:Y:S01]  /*2a0c0*/  PRMT R52, R5, 0x7632, R52 ;  /* 0x0000763205347816 */ /* 0x000fe20000000034 */
[----:B0-----:R-:W-:Y:S01]  /*2a0d0*/  IMAD R37, R75, 0x2, R35 ;  /* 0x000000024b257824 */ /* 0x001fe200078e0223 */
[----:B------:R-:W-:Y:S02]  /*2a0e0*/  LEA.HI.X.SX32 R5, R51, R0, 0x1, P5 ;  /* 0x0000000033057211 */ /* 0x000fe400028f0eff */
[C---:B------:R-:W-:Y:S02]  /*2a0f0*/  LEA R34, P5, R35.reuse, R2, 0x1 ;  /* 0x0000000223227211 */ /* 0x040fe400078a08ff */
[----:B------:R-:W-:Y:S02]  /*2a100*/  LEA R75, R78, R37, 0x1 ;  /* 0x000000254e4b7211 */ /* 0x000fe400078e08ff */
[----:B------:R-:W0:Y:S01]  /*2a110*/  LDC R78, c[0x0][0x3e8] ;  /* 0x0000fa00ff4e7b82 */ /* 0x000e220000000800 */
[----:B------:R-:W-:Y:S01]  /*2a120*/  LEA.HI.X.SX32 R35, R35, R0, 0x1, P5 ;  /* 0x0000000023237211 */ /* 0x000fe200028f0eff */
[----:B------:R3:W-:Y:S01]  /*2a130*/  STG.E.U16 desc[UR12][R14.64], R6 ;  /* 0x000000060e007986 */ /* 0x0007e2000c10150c */
[----:B------:R-:W-:-:S03]  /*2a140*/  LEA R36, P5, R37, R2, 0x1 ;  /* 0x0000000225247211 */ /* 0x000fc600078a08ff */
[----:B------:R4:W0:Y:S01]  /*2a150*/  LDS.128 R12, [R90+0x1e000] ;  /* 0x01e000005a0c7984 */ /* 0x0008220000000c00 */
[----:B------:R-:W-:Y:S02]  /*2a160*/  PRMT R51, R6, 0x7632, R51 ;  /* 0x0000763206337816 */ /* 0x000fe40000000033 */
[----:B------:R-:W-:Y:S01]  /*2a170*/  LEA.HI.X.SX32 R37, R37, R0, 0x1, P5 ;  /* 0x0000000025257211 */ /* 0x000fe200028f0eff */
[----:B------:R1:W-:Y:S01]  /*2a180*/  STG.E.U16 desc[UR12][R4.64], R7 ;  /* 0x0000000704007986 */ /* 0x0003e2000c10150c */
[----:B------:R-:W-:Y:S02]  /*2a190*/  PRMT R54, R7, 0x7632, R54 ;  /* 0x0000763207367816 */ /* 0x000fe40000000036 */
[C---:B---3--:R-:W-:Y:S01]  /*2a1a0*/  LEA R6, P5, R75.reuse, R2, 0x1 ;  /* 0x000000024b067211 */ /* 0x048fe200078a08ff */
[----:B--2---:R2:W-:Y:S04]  /*2a1b0*/  STG.E.U16 desc[UR12][R34.64], R8 ;  /* 0x0000000822007986 */ /* 0x0045e8000c10150c */
[----:B----4-:R-:W3:Y:S01]  /*2a1c0*/  LDL.LU R90, [R1+0x2cc] ;  /* 0x0002cc00015a7983 */ /* 0x010ee20000300800 */
[----:B-1----:R-:W-:Y:S01]  /*2a1d0*/  LEA.HI.X.SX32 R7, R75, R0, 0x1, P5 ;  /* 0x000000004b077211 */ /* 0x002fe200028f0eff */
[----:B------:R-:W-:-:S02]  /*2a1e0*/  IMAD R75, R76, 0x2, R75 ;  /* 0x000000024c4b7824 */ /* 0x000fc400078e024b */
[----:B------:R1:W-:Y:S01]  /*2a1f0*/  STG.E.U16 desc[UR12][R36.64], R9 ;  /* 0x0000000924007986 */ /* 0x0003e2000c10150c */
[----:B------:R-:W4:Y:S03]  /*2a200*/  LDC R76, c[0x0][0x3e8] ;  /* 0x0000fa00ff4c7b82 */ /* 0x000f260000000800 */
[----:B------:R1:W-:Y:S01]  /*2a210*/  STG.E.U16 desc[UR12][R6.64], R10 ;  /* 0x0000000a06007986 */ /* 0x0003e2000c10150c */
[----:B------:R-:W-:Y:S02]  /*2a220*/  LEA R4, P5, R75, R2, 0x1 ;  /* 0x000000024b047211 */ /* 0x000fe400078a08ff */
[----:B--2---:R-:W-:Y:S01]  /*2a230*/  PRMT R35, R9, 0x7632, R35 ;  /* 0x0000763209237816 */ /* 0x004fe20000000023 */
[----:B------:R-:W2:Y:S01]  /*2a240*/  LDL.LU R84, [R1+0x1b0] ;  /* 0x0001b00001547983 */ /* 0x000ea20000300800 */
[----:B------:R-:W-:Y:S02]  /*2a250*/  LEA.HI.X.SX32 R5, R75, R0, 0x1, P5 ;  /* 0x000000004b057211 */ /* 0x000fe400028f0eff */
[----:B-1----:R-:W-:Y:S01]  /*2a260*/  PRMT R36, R8, 0x7632, R36 ;  /* 0x0000763208247816 */ /* 0x002fe20000000024 */
[----:B------:R-:W2:Y:S01]  /*2a270*/  LDL.LU R102, [R1+0x2d0] ;  /* 0x0002d00001667983 */ /* 0x000ea20000300800 */
[----:B------:R-:W-:Y:S01]  /*2a280*/  IMAD R7, R77, 0x2, R75 ;  /* 0x000000024d077824 */ /* 0x000fe200078e024b */
[----:B------:R-:W-:Y:S01]  /*2a290*/  PRMT R34, R10, 0x7632, R34 ;  /* 0x000076320a227816 */ /* 0x000fe20000000022 */
[----:B------:R-:W1:Y:S01]  /*2a2a0*/  LDC R77, c[0x0][0x3e8] ;  /* 0x0000fa00ff4d7b82 */ /* 0x000e620000000800 */
[----:B------:R0:W-:Y:S02]  /*2a2b0*/  STG.E.U16 desc[UR12][R4.64], R11 ;  /* 0x0000000b04007986 */ /* 0x0001e4000c10150c */
[----:B0-----:R-:W-:Y:S01]  /*2a2c0*/  IMAD R9, R78, 0x2, R7 ;  /* 0x000000024e097824 */ /* 0x001fe200078e0207 */
[C---:B------:R-:W-:Y:S01]  /*2a2d0*/  LEA R6, P5, R7.reuse, R2, 0x1 ;  /* 0x0000000207067211 */ /* 0x040fe200078a08ff */
[----:B------:R-:W2:Y:S02]  /*2a2e0*/  LDL.LU R103, [R1+0x1ac] ;  /* 0x0001ac0001677983 */ /* 0x000ea40000300800 */
[----:B------:R-:W-:Y:S01]  /*2a2f0*/  IMAD R37, R80, 0x2, R9 ;  /* 0x0000000250257824 */ /* 0x000fe200078e0209 */
[----:B------:R-:W-:Y:S01]  /*2a300*/  LEA.HI.X.SX32 R7, R7, R0, 0x1, P5 ;  /* 0x0000000007077211 */ /* 0x000fe200028f0eff */
[----:B------:R-:W0:Y:S01]  /*2a310*/  LDC R75, c[0x0][0x3e8] ;  /* 0x0000fa00ff4b7b82 */ /* 0x000e220000000800 */
[----:B------:R-:W-:Y:S01]  /*2a320*/  LEA R8, P5, R9, R2, 0x1 ;  /* 0x0000000209087211 */ /* 0x000fe200078a08ff */
[----:B------:R-:W2:Y:S01]  /*2a330*/  LDL.LU R88, [R1+0x2d4] ;  /* 0x0002d40001587983 */ /* 0x000ea20000300800 */
[----:B------:R-:W-:-:S02]  /*2a340*/  PRMT R10, R11, 0x7632, R10 ;  /* 0x000076320b0a7816 */ /* 0x000fc4000000000a */
[----:B------:R-:W-:Y:S01]  /*2a350*/  LEA.HI.X.SX32 R9, R9, R0, 0x1, P5 ;  /* 0x0000000009097211 */ /* 0x000fe200028f0eff */
[----:B------:R1:W-:Y:S01]  /*2a360*/  STG.E.U16 desc[UR12][R6.64], R12 ;  /* 0x0000000c06007986 */ /* 0x0003e2000c10150c */
[C---:B------:R-:W-:Y:S01]  /*2a370*/  LEA R4, P5, R37.reuse, R2, 0x1 ;  /* 0x0000000225047211 */ /* 0x040fe200078a08ff */
[----:B------:R-:W0:Y:S02]  /*2a380*/  LDC R11, c[0x0][0x3e8] ;  /* 0x0000fa00ff0b7b82 */ /* 0x000e240000000800 */
[----:B------:R-:W2:Y:S01]  /*2a390*/  LDL.LU R100, [R1+0x1a8] ;  /* 0x0001a80001647983 */ /* 0x000ea20000300800 */
[----:B------:R-:W-:Y:S01]  /*2a3a0*/  LEA.HI.X.SX32 R5, R37, R0, 0x1, P5 ;  /* 0x0000000025057211 */ /* 0x000fe200028f0eff */
[----:B----4-:R-:W-:-:S04]  /*2a3b0*/  IMAD R37, R76, 0x2, R37 ;  /* 0x000000024c257824 */ /* 0x010fc800078e0225 */
[----:B------:R-:W4:Y:S01]  /*2a3c0*/  LDC R76, c[0x0][0x3e8] ;  /* 0x0000fa00ff4c7b82 */ /* 0x000f220000000800 */
[----:B------:R-:W-:Y:S01]  /*2a3d0*/  STG.E.U16 desc[UR12][R8.64], R13 ;  /* 0x0000000d08007986 */ /* 0x000fe2000c10150c */
[----:B-1----:R-:W-:-:S03]  /*2a3e0*/  LEA R7, R77, R37, 0x1 ;  /* 0x000000254d077211 */ /* 0x002fc600078e08ff */
[----:B------:R1:W-:Y:S03]  /*2a3f0*/  STG.E.U16 desc[UR12][R4.64], R14 ;  /* 0x0000000e04007986 */ /* 0x0003e6000c10150c */
[----:B------:R-:W4:Y:S08]  /*2a400*/  LDC R78, c[0x0][0x3e8] ;  /* 0x0000fa00ff4e7b82 */ /* 0x000f300000000800 */
[----:B------:R-:W4:Y:S01]  /*2a410*/  LDC R77, c[0x0][0x3e8] ;  /* 0x0000fa00ff4d7b82 */ /* 0x000f220000000800 */
[----:B-1----:R-:W-:Y:S01]  /*2a420*/  LEA R4, P5, R37, R2, 0x1 ;  /* 0x0000000225047211 */ /* 0x002fe200078a08ff */
[----:B------:R-:W-:-:S03]  /*2a430*/  IMAD R9, R79, 0x2, R7 ;  /* 0x000000024f097824 */ /* 0x000fc600078e0207 */
[----:B------:R-:W-:Y:S02]  /*2a440*/  LEA.HI.X.SX32 R5, R37, R0, 0x1, P5 ;  /* 0x0000000025057211 */ /* 0x000fe400028f0eff */
[----:B------:R-:W-:Y:S01]  /*2a450*/  LEA R6, P5, R7, R2, 0x1 ;  /* 0x0000000207067211 */ /* 0x000fe200078a08ff */
[----:B0-----:R-:W-:Y:S01]  /*2a460*/  IMAD R11, R11, 0x2, R9 ;  /* 0x000000020b0b7824 */ /* 0x001fe200078e0209 */
[----:B------:R-:W0:Y:S01]  /*2a470*/  LDC R37, c[0x0][0x3e8] ;  /* 0x0000fa00ff257b82 */ /* 0x000e220000000800 */
[----:B------:R1:W-:Y:S01]  /*2a480*/  STG.E.U16 desc[UR12][R4.64], R15 ;  /* 0x0000000f04007986 */ /* 0x0003e2000c10150c */
[----:B------:R-:W-:-:S05]  /*2a490*/  LEA.HI.X.SX32 R7, R7, R0, 0x1, P5 ;  /* 0x0000000007077211 */ /* 0x000fca00028f0eff */
[----:B------:R4:W-:Y:S01]  /*2a4a0*/  STG.E.U16 desc[UR12][R6.64], R18 ;  /* 0x0000001206007986 */ /* 0x0009e2000c10150c */
[----:B-1----:R-:W-:-:S04]  /*2a4b0*/  LEA R4, P5, R9, R2, 0x1 ;  /* 0x0000000209047211 */ /* 0x002fc800078a08ff */
[----:B------:R-:W-:Y:S01]  /*2a4c0*/  LEA.HI.X.SX32 R5, R9, R0, 0x1, P5 ;  /* 0x0000000009057211 */ /* 0x000fe200028f0eff */
[----:B----4-:R-:W-:Y:S01]  /*2a4d0*/  IMAD R9, R76, 0x2, R11 ;  /* 0x000000024c097824 */ /* 0x010fe200078e020b */
[C---:B------:R-:W-:Y:S01]  /*2a4e0*/  LEA R6, P5, R11.reuse, R2, 0x1 ;  /* 0x000000020b067211 */ /* 0x040fe200078a08ff */
[----:B------:R-:W1:Y:S02]  /*2a4f0*/  LDC R18, c[0x0][0x3e8] ;  /* 0x0000fa00ff127b82 */ /* 0x000e640000000800 */
[----:B------:R4:W-:Y:S01]  /*2a500*/  STG.E.U16 desc[UR12][R4.64], R3 ;  /* 0x0000000304007986 */ /* 0x0009e2000c10150c */
[----:B------:R-:W-:-:S05]  /*2a510*/  LEA.HI.X.SX32 R7, R11, R0, 0x1, P5 ;  /* 0x000000000b077211 */ /* 0x000fca00028f0eff */
[----:B------:R-:W1:Y:S01]  /*2a520*/  LDC R11, c[0x0][0x3e8] ;  /* 0x0000fa00ff0b7b82 */ /* 0x000e620000000800 */
[----:B------:R-:W-:Y:S02]  /*2a530*/  PRMT R8, R15, 0x7632, R8 ;  /* 0x000076320f087816 */ /* 0x000fe40000000008 */
[----:B----4-:R-:W-:Y:S01]  /*2a540*/  LEA R4, P5, R9, R2, 0x1 ;  /* 0x0000000209047211 */ /* 0x010fe200078a08ff */
[----:B------:R-:W-:-:S04]  /*2a550*/  IMAD R3, R75, 0x2, R9 ;  /* 0x000000024b037824 */ /* 0x000fc800078e0209 */
[----:B------:R-:W4:Y:S01]  /*2a560*/  LDC R15, c[0x0][0x3e8] ;  /* 0x0000fa00ff0f7b82 */ /* 0x000f220000000800 */
[----:B------:R-:W-:Y:S01]  /*2a570*/  LEA.HI.X.SX32 R5, R9, R0, 0x1, P5 ;  /* 0x0000000009057211 */ /* 0x000fe200028f0eff */
[----:B------:R0:W-:Y:S01]  /*2a580*/  STG.E.U16 desc[UR12][R6.64], R17 ;  /* 0x0000001106007986 */ /* 0x0001e2000c10150c */
[----:B------:R-:W-:-:S03]  /*2a590*/  IMAD R9, R78, 0x2, R3 ;  /* 0x000000024e097824 */ /* 0x000fc600078e0203 */
[----:B------:R0:W-:Y:S02]  /*2a5a0*/  STG.E.U16 desc[UR12][R4.64], R16 ;  /* 0x0000001004007986 */ /* 0x0001e4000c10150c */
[C---:B0-----:R-:W-:Y:S01]  /*2a5b0*/  LEA R6, P5, R3.reuse, R2, 0x1 ;  /* 0x0000000203067211 */ /* 0x041fe200078a08ff */
[----:B------:R-:W0:Y:S03]  /*2a5c0*/  LDC R17, c[0x0][0x3e8] ;  /* 0x0000fa00ff117b82 */ /* 0x000e260000000800 */
[----:B------:R-:W-:-:S05]  /*2a5d0*/  LEA.HI.X.SX32 R7, R3, R0, 0x1, P5 ;  /* 0x0000000003077211 */ /* 0x000fca00028f0eff */
[----:B------:R-:W0:Y:S01]  /*2a5e0*/  LDC R16, c[0x0][0x3e8] ;  /* 0x0000fa00ff107b82 */ /* 0x000e220000000800 */
[----:B------:R-:W-:Y:S02]  /*2a5f0*/  LEA R4, P5, R9, R2, 0x1 ;  /* 0x0000000209047211 */ /* 0x000fe400078a08ff */
[----:B------:R-:W-:Y:S01]  /*2a600*/  LEA R3, R77, R9, 0x1 ;  /* 0x000000094d037211 */ /* 0x000fe200078e08ff */
[----:B------:R1:W-:Y:S01]  /*2a610*/  STG.E.U16 desc[UR12][R6.64], R19 ;  /* 0x0000001306007986 */ /* 0x0003e2000c10150c */
[----:B------:R-:W-:-:S03]  /*2a620*/  LEA.HI.X.SX32 R5, R9, R0, 0x1, P5 ;  /* 0x0000000009057211 */ /* 0x000fc600028f0eff */
[----:B------:R-:W-:Y:S02]  /*2a630*/  IMAD R9, R37, 0x2, R3 ;  /* 0x0000000225097824 */ /* 0x000fe400078e0203 */
[----:B------:R4:W-:Y:S01]  /*2a640*/  STG.E.U16 desc[UR12][R4.64], R20 ;  /* 0x0000001404007986 */ /* 0x0009e2000c10150c */
[----:B-1----:R-:W-:-:S04]  /*2a650*/  LEA R6, P5, R3, R2, 0x1 ;  /* 0x0000000203067211 */ /* 0x002fc800078a08ff */
[----:B------:R-:W-:Y:S01]  /*2a660*/  LEA.HI.X.SX32 R7, R3, R0, 0x1, P5 ;  /* 0x0000000003077211 */ /* 0x000fe200028f0eff */
[----:B------:R-:W-:Y:S01]  /*2a670*/  IMAD R3, R11, 0x2, R9 ;  /* 0x000000020b037824 */ /* 0x000fe200078e0209 */
[C---:B----4-:R-:W-:Y:S01]  /*2a680*/  LEA R4, P5, R9.reuse, R2, 0x1 ;  /* 0x0000000209047211 */ /* 0x050fe200078a08ff */
[----:B------:R-:W1:Y:S02]  /*2a690*/  LDC R11, c[0x0][0x3e8] ;  /* 0x0000fa00ff0b7b82 */ /* 0x000e640000000800 */
[----:B------:R4:W-:Y:S01]  /*2a6a0*/  STG.E.U16 desc[UR12][R6.64], R21 ;  /* 0x0000001506007986 */ /* 0x0009e2000c10150c */
[----:B------:R-:W-:Y:S01]  /*2a6b0*/  LEA.HI.X.SX32 R5, R9, R0, 0x1, P5 ;  /* 0x0000000009057211 */ /* 0x000fe200028f0eff */
[----:B------:R-:W-:-:S04]  /*2a6c0*/  IMAD R9, R15, 0x2, R3 ;  /* 0x000000020f097824 */ /* 0x000fc800078e0203 */
[----:B------:R-:W1:Y:S01]  /*2a6d0*/  LDC R15, c[0x0][0x3e8] ;  /* 0x0000fa00ff0f7b82 */ /* 0x000e620000000800 */
[----:B------:R0:W-:Y:S01]  /*2a6e0*/  STG.E.U16 desc[UR12][R4.64], R22 ;  /* 0x0000001604007986 */ /* 0x0001e2000c10150c */
[----:B----4-:R-:W-:-:S06]  /*2a6f0*/  LEA R6, P5, R3, R2, 0x1 ;  /* 0x0000000203067211 */ /* 0x010fcc00078a08ff */
[----:B------:R-:W4:Y:S01]  /*2a700*/  LDC R20, c[0x0][0x3e8] ;  /* 0x0000fa00ff147b82 */ /* 0x000f220000000800 */
[----:B------:R-:W-:Y:S01]  /*2a710*/  LEA.HI.X.SX32 R7, R3, R0, 0x1, P5 ;  /* 0x0000000003077211 */ /* 0x000fe200028f0eff */
[----:B0-----:R-:W-:Y:S01]  /*2a720*/  IMAD R3, R16, 0x2, R9 ;  /* 0x0000000210037824 */ /* 0x001fe200078e0209 */
[----:B------:R-:W-:-:S05]  /*2a730*/  LEA R4, P5, R9, R2, 0x1 ;  /* 0x0000000209047211 */ /* 0x000fca00078a08ff */
[----:B------:R-:W0:Y:S01]  /*2a740*/  LDC R16, c[0x0][0x3e8] ;  /* 0x0000fa00ff107b82 */ /* 0x000e220000000800 */
[----:B------:R-:W-:Y:S01]  /*2a750*/  LEA.HI.X.SX32 R5, R9, R0, 0x1, P5 ;  /* 0x0000000009057211 */ /* 0x000fe200028f0eff */
[----:B------:R1:W-:Y:S01]  /*2a760*/  STG.E.U16 desc[UR12][R6.64], R23 ;  /* 0x0000001706007986 */ /* 0x0003e2000c10150c */
[----:B------:R-:W-:-:S05]  /*2a770*/  IMAD R9, R18, 0x2, R3 ;  /* 0x0000000212097824 */ /* 0x000fca00078e0203 */
[----:B------:R-:W0:Y:S01]  /*2a780*/  LDC R18, c[0x0][0x3e8] ;  /* 0x0000fa00ff127b82 */ /* 0x000e220000000800 */
[----:B------:R1:W-:Y:S02]  /*2a790*/  STG.E.U16 desc[UR12][R4.64], R24 ;  /* 0x0000001804007986 */ /* 0x0003e4000c10150c */
[----:B-1----:R-:W-:-:S05]  /*2a7a0*/  LEA R6, P5, R3, R2, 0x1 ;  /* 0x0000000203067211 */ /* 0x002fca00078a08ff */
[----:B------:R-:W1:Y:S01]  /*2a7b0*/  LDC R22, c[0x0][0x3e8] ;  /* 0x0000fa00ff167b82 */ /* 0x000e620000000800 */
[----:B------:R-:W-:Y:S02]  /*2a7c0*/  LEA.HI.X.SX32 R7, R3, R0, 0x1, P5 ;  /* 0x0000000003077211 */ /* 0x000fe400028f0eff */
[----:B------:R-:W-:Y:S02]  /*2a7d0*/  LEA R3, R17, R9, 0x1 ;  /* 0x0000000911037211 */ /* 0x000fe400078e08ff */
[----:B------:R-:W-:-:S03]  /*2a7e0*/  LEA R4, P5, R9, R2, 0x1 ;  /* 0x0000000209047211 */ /* 0x000fc600078a08ff */
[----:B------:R-:W1:Y:S01]  /*2a7f0*/  LDC R17, c[0x0][0x3e8] ;  /* 0x0000fa00ff117b82 */ /* 0x000e620000000800 */
[----:B------:R4:W-:Y:S01]  /*2a800*/  STG.E.U16 desc[UR12][R6.64], R26 ;  /* 0x0000001a06007986 */ /* 0x0009e2000c10150c */
[----:B------:R-:W-:Y:S01]  /*2a810*/  LEA.HI.X.SX32 R5, R9, R0, 0x1, P5 ;  /* 0x0000000009057211 */ /* 0x000fe200028f0eff */
[----:B------:R-:W-:-:S05]  /*2a820*/  IMAD R9, R11, 0x2, R3 ;  /* 0x000000020b097824 */ /* 0x000fca00078e0203 */
[----:B------:R-:W1:Y:S01]  /*2a830*/  LDC R11, c[0x0][0x3e8] ;  /* 0x0000fa00ff0b7b82 */ /* 0x000e620000000800 */
[----:B------:R0:W-:Y:S01]  /*2a840*/  STG.E.U16 desc[UR12][R4.64], R25 ;  /* 0x0000001904007986 */ /* 0x0001e2000c10150c */
[----:B----4-:R-:W-:-:S06]  /*2a850*/  LEA R6, P5, R3, R2, 0x1 ;  /* 0x0000000203067211 */ /* 0x010fcc00078a08ff */
[----:B------:R-:W4:Y:S01]  /*2a860*/  LDC R24, c[0x0][0x3e8] ;  /* 0x0000fa00ff187b82 */ /* 0x000f220000000800 */
[----:B------:R-:W-:Y:S01]  /*2a870*/  LEA.HI.X.SX32 R7, R3, R0, 0x1, P5 ;  /* 0x0000000003077211 */ /* 0x000fe200028f0eff */
[----:B------:R-:W-:Y:S01]  /*2a880*/  IMAD R3, R15, 0x2, R9 ;  /* 0x000000020f037824 */ /* 0x000fe200078e0209 */
[----:B0-----:R-:W-:-:S05]  /*2a890*/  LEA R4, P5, R9, R2, 0x1 ;  /* 0x0000000209047211 */ /* 0x001fca00078a08ff */
        /* <DEDUP_REMOVED lines=8> */
[----:B------:R-:W-:Y:S01]  /*2a920*/  LEA.HI.X.SX32 R7, R3, R0, 0x1, P5 ;  /* 0x0000000003077211 */ /* 0x000fe200028f0eff */
[----:B------:R-:W-:Y:S01]  /*2a930*/  IMAD R3, R18, 0x2, R9 ;  /* 0x0000000212037824 */ /* 0x000fe200078e0209 */
[----:B------:R-:W-:-:S05]  /*2a940*/  LEA R4, P5, R9, R2, 0x1 ;  /* 0x0000000209047211 */ /* 0x000fca00078a08ff */
[----:B------:R-:W1:Y:S01]  /*2a950*/  LDC R18, c[0x0][0x3e8] ;  /* 0x0000fa00ff127b82 */ /* 0x000e620000000800 */
[----:B------:R-:W-:Y:S01]  /*2a960*/  LEA.HI.X.SX32 R5, R9, R0, 0x1, P5 ;  /* 0x0000000009057211 */ /* 0x000fe200028f0eff */
[----:B------:R3:W-:Y:S01]  /*2a970*/  STG.E.U16 desc[UR12][R6.64], R28 ;  /* 0x0000001c06007986 */ /* 0x0007e2000c10150c */
[----:B------:R-:W-:-:S03]  /*2a980*/  IMAD R9, R17, 0x2, R3 ;  /* 0x0000000211097824 */ /* 0x000fc600078e0203 */
[----:B------:R4:W-:Y:S02]  /*2a990*/  STG.E.U16 desc[UR12][R4.64], R27 ;  /* 0x0000001b04007986 */ /* 0x0009e4000c10150c */
[----:B------:R-:W2:Y:S01]  /*2a9a0*/  LDC R17, c[0x0][0x3e8] ;  /* 0x0000fa00ff117b82 */ /* 0x000ea20000000800 */
[----:B---3--:R-:W-:-:S07]  /*2a9b0*/  LEA R6, P5, R3, R2, 0x1 ;  /* 0x0000000203067211 */ /* 0x008fce00078a08ff */
[----:B------:R-:W3:Y:S01]  /*2a9c0*/  LDC R28, c[0x0][0x3e8] ;  /* 0x0000fa00ff1c7b82 */ /* 0x000ee20000000800 */
[----:B------:R-:W-:Y:S02]  /*2a9d0*/  LEA.HI.X.SX32 R7, R3, R0, 0x1, P5 ;  /* 0x0000000003077211 */ /* 0x000fe400028f0eff */
[----:B----4-:R-:W-:Y:S02]  /*2a9e0*/  LEA R4, P5, R9, R2, 0x1 ;  /* 0x0000000209047211 */ /* 0x010fe400078a08ff */
[----:B------:R-:W-:Y:S01]  /*2a9f0*/  LEA R3, R11, R9, 0x1 ;  /* 0x000000090b037211 */ /* 0x000fe200078e08ff */
[----:B------:R4:W-:Y:S01]  /*2aa00*/  STG.E.U16 desc[UR12][R6.64], R32 ;  /* 0x0000002006007986 */ /* 0x0009e2000c10150c */
[----:B------:R-:W-:Y:S01]  /*2aa10*/  LEA.HI.X.SX32 R5, R9, R0, 0x1, P5 ;  /* 0x0000000009057211 */ /* 0x000fe200028f0eff */
[----:B------:R-:W3:Y:S02]  /*2aa20*/  LDC R11, c[0x0][0x3e8] ;  /* 0x0000fa00ff0b7b82 */ /* 0x000ee40000000800 */
[----:B0-----:R-:W-:-:S02]  /*2aa30*/  IMAD R9, R15, 0x2, R3 ;  /* 0x000000020f097824 */ /* 0x001fc400078e0203 */
[----:B------:R0:W-:Y:S04]  /*2aa40*/  STG.E.U16 desc[UR12][R4.64], R31 ;  /* 0x0000001f04007986 */ /* 0x0001e8000c10150c */
[----:B------:R-:W3:Y:S01]  /*2aa50*/  LDC R15, c[0x0][0x3e8] ;  /* 0x0000fa00ff0f7b82 */ /* 0x000ee20000000800 */
[----:B----4-:R-:W-:-:S04]  /*2aa60*/  LEA R6, P5, R3, R2, 0x1 ;  /* 0x0000000203067211 */ /* 0x010fc800078a08ff */
[----:B------:R-:W-:Y:S01]  /*2aa70*/  LEA.HI.X.SX32 R7, R3, R0, 0x1, P5 ;  /* 0x0000000003077211 */ /* 0x000fe200028f0eff */
[----:B------:R-:W-:Y:S01]  /*2aa80*/  IMAD R3, R16, 0x2, R9 ;  /* 0x0000000210037824 */ /* 0x000fe200078e0209 */
[C---:B0-----:R-:W-:Y:S01]  /*2aa90*/  LEA R4, P5, R9.reuse, R2, 0x1 ;  /* 0x0000000209047211 */ /* 0x041fe200078a08ff */
[----:B------:R-:W0:Y:S02]  /*2aaa0*/  LDC R16, c[0x0][0x3e8] ;  /* 0x0000fa00ff107b82 */ /* 0x000e240000000800 */
[----:B------:R4:W-:Y:S01]  /*2aab0*/  STG.E.U16 desc[UR12][R6.64], R69 ;  /* 0x0000004506007986 */ /* 0x0009e2000c10150c */
[----:B------:R-:W-:Y:S01]  /*2aac0*/  LEA.HI.X.SX32 R5, R9, R0, 0x1, P5 ;  /* 0x0000000009057211 */ /* 0x000fe200028f0eff */
[----:B-1----:R-:W-:-:S04]  /*2aad0*/  IMAD R9, R18, 0x2, R3 ;  /* 0x0000000212097824 */ /* 0x002fc800078e0203 */
[----:B------:R1:W-:Y:S01]  /*2aae0*/  STG.E.U16 desc[UR12][R4.64], R74 ;  /* 0x0000004a04007986 */ /* 0x0003e2000c10150c */
[----:B------:R-:W0:Y:S01]  /*2aaf0*/  LDC R30, c[0x0][0x3e8] ;  /* 0x0000fa00ff1e7b82 */ /* 0x000e220000000800 */
[----:B----4-:R-:W-:-:S07]  /*2ab00*/  LEA R6, P5, R3, R2, 0x1 ;  /* 0x0000000203067211 */ /* 0x010fce00078a08ff */
[----:B------:R-:W4:Y:S01]  /*2ab10*/  LDC R18, c[0x0][0x3e8] ;  /* 0x0000fa00ff127b82 */ /* 0x000f220000000800 */
[----:B------:R-:W-:Y:S02]  /*2ab20*/  LEA.HI.X.SX32 R7, R3, R0, 0x1, P5 ;  /* 0x0000000003077211 */ /* 0x000fe400028f0eff */
[----:B-1----:R-:W-:Y:S01]  /*2ab30*/  LEA R4, P5, R9, R2, 0x1 ;  /* 0x0000000209047211 */ /* 0x002fe200078a08ff */
[----:B--2---:R-:W-:-:S04]  /*2ab40*/  IMAD R17, R17, 0x2, R9 ;  /* 0x0000000211117824 */ /* 0x004fc800078e0209 */
[----:B------:R-:W1:Y:S01]  /*2ab50*/  LDC R3, c[0x0][0x3e8] ;  /* 0x0000fa00ff037b82 */ /* 0x000e620000000800 */
[----:B------:R-:W-:Y:S01]  /*2ab60*/  LEA.HI.X.SX32 R5, R9, R0, 0x1, P5 ;  /* 0x0000000009057211 */ /* 0x000fe200028f0eff */
[----:B------:R2:W-:Y:S01]  /*2ab70*/  STG.E.U16 desc[UR12][R6.64], R55 ;  /* 0x0000003706007986 */ /* 0x0005e2000c10150c */
[----:B---3--:R-:W-:-:S05]  /*2ab80*/  IMAD R19, R11, 0x2, R17 ;  /* 0x000000020b137824 */ /* 0x008fca00078e0211 */
[----:B------:R-:W3:Y:S01]  /*2ab90*/  LDC R9, c[0x0][0x3e8] ;  /* 0x0000fa00ff097b82 */ /* 0x000ee20000000800 */
[----:B------:R0:W-:Y:S01]  /*2aba0*/  STG.E.U16 desc[UR12][R4.64], R71 ;  /* 0x0000004704007986 */ /* 0x0001e2000c10150c */
[----:B--2---:R-:W-:-:S06]  /*2abb0*/  LEA R6, P5, R17, R2, 0x1 ;  /* 0x0000000211067211 */ /* 0x004fcc00078a08ff */
[----:B------:R-:W2:Y:S01]  /*2abc0*/  LDC R11, c[0x0][0x3e8] ;  /* 0x0000fa00ff0b7b82 */ /* 0x000ea20000000800 */
[----:B------:R-:W-:Y:S02]  /*2abd0*/  LEA.HI.X.SX32 R7, R17, R0, 0x1, P5 ;  /* 0x0000000011077211 */ /* 0x000fe400028f0eff */
[----:B------:R-:W-:Y:S02]  /*2abe0*/  LEA R17, R15, R19, 0x1 ;  /* 0x000000130f117211 */ /* 0x000fe400078e08ff */
[----:B0-----:R-:W-:-:S03]  /*2abf0*/  LEA R4, P5, R19, R2, 0x1 ;  /* 0x0000000213047211 */ /* 0x001fc600078a08ff */
[----:B------:R-:W0:Y:S01]  /*2ac00*/  LDC R15, c[0x0][0x3e8] ;  /* 0x0000fa00ff0f7b82 */ /* 0x000e220000000800 */
[----:B------:R4:W-:Y:S01]  /*2ac10*/  STG.E.U16 desc[UR12][R6.64], R72 ;  /* 0x0000004806007986 */ /* 0x0009e2000c10150c */
[----:B------:R-:W-:Y:S01]  /*2ac20*/  LEA.HI.X.SX32 R5, R19, R0, 0x1, P5 ;  /* 0x0000000013057211 */ /* 0x000fe200028f0eff */
[----:B------:R-:W-:-:S05]  /*2ac30*/  IMAD R19, R16, 0x2, R17 ;  /* 0x0000000210137824 */ /* 0x000fca00078e0211 */
[----:B------:R-:W0:Y:S01]  /*2ac40*/  LDC R16, c[0x0][0x3e8] ;  /* 0x0000fa00ff107b82 */ /* 0x000e220000000800 */
[----:B------:R1:W-:Y:S01]  /*2ac50*/  STG.E.U16 desc[UR12][R4.64], R73 ;  /* 0x0000004904007986 */ /* 0x0003e2000c10150c */
[----:B----4-:R-:W-:-:S04]  /*2ac60*/  LEA R6, P5, R17, R2, 0x1 ;  /* 0x0000000211067211 */ /* 0x010fc800078a08ff */
[----:B------:R-:W-:Y:S01]  /*2ac70*/  LEA.HI.X.SX32 R7, R17, R0, 0x1, P5 ;  /* 0x0000000011077211 */ /* 0x000fe200028f0eff */
[----:B-1----:R-:W-:Y:S02]  /*2ac80*/  IMAD R17, R3, 0x2, R19 ;  /* 0x0000000203117824 */ /* 0x002fe400078e0213 */
[----:B------:R-:W1:Y:S01]  /*2ac90*/  LDC R3, c[0x0][0x3e8] ;  /* 0x0000fa00ff037b82 */ /* 0x000e620000000800 */
[C---:B------:R-:W-:Y:S01]  /*2aca0*/  LEA R4, P5, R19.reuse, R2, 0x1 ;  /* 0x0000000213047211 */ /* 0x040fe200078a08ff */
[----:B------:R4:W-:Y:S03]  /*2acb0*/  STG.E.U16 desc[UR12][R6.64], R65 ;  /* 0x0000004106007986 */ /* 0x0009e6000c10150c */
[----:B------:R-:W-:Y:S01]  /*2acc0*/  LEA.HI.X.SX32 R5, R19, R0, 0x1, P5 ;  /* 0x0000000013057211 */ /* 0x000fe200028f0eff */
[----:B---3--:R-:W-:Y:S02]  /*2acd0*/  IMAD R19, R9, 0x2, R17 ;  /* 0x0000000209137824 */ /* 0x008fe400078e0211 */
[----:B------:R-:W3:Y:S02]  /*2ace0*/  LDC R9, c[0x0][0x3e8] ;  /* 0x0000fa00ff097b82 */ /* 0x000ee40000000800 */
[----:B------:R2:W-:Y:S01]  /*2acf0*/  STG.E.U16 desc[UR12][R4.64], R67 ;  /* 0x0000004304007986 */ /* 0x0005e2000c10150c */
[----:B----4-:R-:W-:-:S04]  /*2ad00*/  LEA R6, P5, R17, R2, 0x1 ;  /* 0x0000000211067211 */ /* 0x010fc800078a08ff */
[----:B------:R-:W-:Y:S01]  /*2ad10*/  LEA.HI.X.SX32 R7, R17, R0, 0x1, P5 ;  /* 0x0000000011077211 */ /* 0x000fe200028f0eff */
[----:B--2---:R-:W-:Y:S02]  /*2ad20*/  IMAD R17, R11, 0x2, R19 ;  /* 0x000000020b117824 */ /* 0x004fe400078e0213 */
[----:B------:R-:W2:Y:S01]  /*2ad30*/  LDC R11, c[0x0][0x3e8] ;  /* 0x0000fa00ff0b7b82 */ /* 0x000ea20000000800 */
[C---:B------:R-:W-:Y:S01]  /*2ad40*/  LEA R4, P5, R19.reuse, R2, 0x1 ;  /* 0x0000000213047211 */ /* 0x040fe200078a08ff */
[----:B------:R4:W-:Y:S03]  /*2ad50*/  STG.E.U16 desc[UR12][R6.64], R68 ;  /* 0x0000004406007986 */ /* 0x0009e6000c10150c */
[----:B------:R-:W-:Y:S01]  /*2ad60*/  LEA.HI.X.SX32 R5, R19, R0, 0x1, P5 ;  /* 0x0000000013057211 */ /* 0x000fe200028f0eff */
[----:B0-----:R-:W-:Y:S02]  /*2ad70*/  IMAD R19, R15, 0x2, R17 ;  /* 0x000000020f137824 */ /* 0x001fe400078e0211 */
[----:B------:R-:W0:Y:S02]  /*2ad80*/  LDC R15, c[0x0][0x3e8] ;  /* 0x0000fa00ff0f7b82 */ /* 0x000e240000000800 */
[----:B------:R1:W-:Y:S01]  /*2ad90*/  STG.E.U16 desc[UR12][R4.64], R70 ;  /* 0x0000004604007986 */ /* 0x0003e2000c10150c */
[----:B----4-:R-:W-:-:S04]  /*2ada0*/  LEA R6, P5, R17, R2, 0x1 ;  /* 0x0000000211067211 */ /* 0x010fc800078a08ff */
[----:B------:R-:W-:Y:S02]  /*2adb0*/  LEA.HI.X.SX32 R7, R17, R0, 0x1, P5 ;  /* 0x0000000011077211 */ /* 0x000fe400028f0eff */
[----:B------:R-:W-:Y:S02]  /*2adc0*/  LEA R17, R16, R19, 0x1 ;  /* 0x0000001310117211 */ /* 0x000fe400078e08ff */
[C---:B-1----:R-:W-:Y:S01]  /*2add0*/  LEA R4, P5, R19.reuse, R2, 0x1 ;  /* 0x0000000213047211 */ /* 0x042fe200078a08ff */
[----:B------:R-:W1:Y:S01]  /*2ade0*/  LDC R16, c[0x0][0x3e8] ;  /* 0x0000fa00ff107b82 */ /* 0x000e620000000800 */
[----:B------:R4:W-:Y:S02]  /*2adf0*/  STG.E.U16 desc[UR12][R6.64], R61 ;  /* 0x0000003d06007986 */ /* 0x0009e4000c10150c */
[----:B------:R-:W-:Y:S01]  /*2ae00*/  LEA.HI.X.SX32 R5, R19, R0, 0x1, P5 ;  /* 0x0000000013057211 */ /* 0x000fe200028f0eff */
[----:B------:R-:W-:-:S04]  /*2ae10*/  IMAD R19, R3, 0x2, R17 ;  /* 0x0000000203137824 */ /* 0x000fc800078e0211 */
[----:B------:R-:W1:Y:S01]  /*2ae20*/  LDC R3, c[0x0][0x3e8] ;  /* 0x0000fa00ff037b82 */ /* 0x000e620000000800 */
[----:B------:R3:W-:Y:S01]  /*2ae30*/  STG.E.U16 desc[UR12][R4.64], R63 ;  /* 0x0000003f04007986 */ /* 0x0007e2000c10150c */
[----:B----4-:R-:W-:-:S04]  /*2ae40*/  LEA R6, P5, R17, R2, 0x1 ;  /* 0x0000000211067211 */ /* 0x010fc800078a08ff */
[----:B------:R-:W-:Y:S01]  /*2ae50*/  LEA.HI.X.SX32 R7, R17, R0, 0x1, P5 ;  /* 0x0000000011077211 */ /* 0x000fe200028f0eff */
[----:B---3--:R-:W-:Y:S02]  /*2ae60*/  IMAD R17, R9, 0x2, R19 ;  /* 0x0000000209117824 */ /* 0x008fe400078e0213 */
[----:B------:R-:W3:Y:S01]  /*2ae70*/  LDC R9, c[0x0][0x3e8] ;  /* 0x0000fa00ff097b82 */ /* 0x000ee20000000800 */
[C---:B------:R-:W-:Y:S01]  /*2ae80*/  LEA R4, P5, R19.reuse, R2, 0x1 ;  /* 0x0000000213047211 */ /* 0x040fe200078a08ff */
[----:B------:R4:W-:Y:S03]  /*2ae90*/  STG.E.U16 desc[UR12][R6.64], R64 ;  /* 0x0000004006007986 */ /* 0x0009e6000c10150c */
[----:B------:R-:W-:Y:S01]  /*2aea0*/  LEA.HI.X.SX32 R5, R19, R0, 0x1, P5 ;  /* 0x0000000013057211 */ /* 0x000fe200028f0eff */
[----:B--2---:R-:W-:Y:S02]  /*2aeb0*/  IMAD R19, R11, 0x2, R17 ;  /* 0x000000020b137824 */ /* 0x004fe400078e0211 */
[----:B------:R-:W2:Y:S02]  /*2aec0*/  LDC R11, c[0x0][0x3e8] ;  /* 0x0000fa00ff0b7b82 */ /* 0x000ea40000000800 */
[----:B------:R0:W-:Y:S01]  /*2aed0*/  STG.E.U16 desc[UR12][R4.64], R66 ;  /* 0x0000004204007986 */ /* 0x0001e2000c10150c */
[----:B----4-:R-:W-:-:S04]  /*2aee0*/  LEA R6, P5, R17, R2, 0x1 ;  /* 0x0000000211067211 */ /* 0x010fc800078a08ff */
[----:B------:R-:W-:Y:S01]  /*2aef0*/  LEA.HI.X.SX32 R7, R17, R0, 0x1, P5 ;  /* 0x0000000011077211 */ /* 0x000fe200028f0eff */
[----:B0-----:R-:W-:Y:S02]  /*2af00*/  IMAD R17, R15, 0x2, R19 ;  /* 0x000000020f117824 */ /* 0x001fe400078e0213 */
[----:B------:R-:W0:Y:S01]  /*2af10*/  LDC R15, c[0x0][0x3e8] ;  /* 0x0000fa00ff0f7b82 */ /* 0x000e220000000800 */
[C---:B------:R-:W-:Y:S01]  /*2af20*/  LEA R4, P5, R19.reuse, R2, 0x1 ;  /* 0x0000000213047211 */ /* 0x040fe200078a08ff */
[----:B------:R4:W-:Y:S03]  /*2af30*/  STG.E.U16 desc[UR12][R6.64], R58 ;  /* 0x0000003a06007986 */ /* 0x0009e6000c10150c */
[----:B------:R-:W-:Y:S01]  /*2af40*/  LEA.HI.X.SX32 R5, R19, R0, 0x1, P5 ;  /* 0x0000000013057211 */ /* 0x000fe200028f0eff */
[----:B-1----:R-:W-:Y:S02]  /*2af50*/  IMAD R19, R16, 0x2, R17 ;  /* 0x0000000210137824 */ /* 0x002fe400078e0211 */
[----:B------:R-:W1:Y:S02]  /*2af60*/  LDC R16, c[0x0][0x3e8] ;  /* 0x0000fa00ff107b82 */ /* 0x000e640000000800 */
[----:B------:R3:W-:Y:S01]  /*2af70*/  STG.E.U16 desc[UR12][R4.64], R59 ;  /* 0x0000003b04007986 */ /* 0x0007e2000c10150c */
[----:B----4-:R-:W-:-:S02]  /*2af80*/  LEA R6, P5, R17, R2, 0x1 ;  /* 0x0000000211067211 */ /* 0x010fc400078a08ff */
[----:B------:R-:W-:Y:S02]  /*2af90*/  LEA R3, R3, R19, 0x1 ;  /* 0x0000001303037211 */ /* 0x000fe400078e08ff */
[----:B------:R-:W-:Y:S02]  /*2afa0*/  LEA.HI.X.SX32 R7, R17, R0, 0x1, P5 ;  /* 0x0000000011077211 */ /* 0x000fe400028f0eff */
[----:B---3--:R-:W-:-:S03]  /*2afb0*/  LEA R4, P5, R19, R2, 0x1 ;  /* 0x0000000213047211 */ /* 0x008fc600078a08ff */
[----:B------:R3:W-:Y:S01]  /*2afc0*/  STG.E.U16 desc[UR12][R6.64], R60 ;  /* 0x0000003c06007986 */ /* 0x0007e2000c10150c */
[----:B------:R-:W-:Y:S01]  /*2afd0*/  IMAD R9, R9, 0x2, R3 ;  /* 0x0000000209097824 */ /* 0x000fe200078e0203 */
[----:B------:R-:W-:-:S03]  /*2afe0*/  LEA.HI.X.SX32 R5, R19, R0, 0x1, P5 ;  /* 0x0000000013057211 */ /* 0x000fc600028f0eff */
[----:B--2---:R-:W-:Y:S02]  /*2aff0*/  IMAD R11, R11, 0x2, R9 ;  /* 0x000000020b0b7824 */ /* 0x004fe400078e0209 */
[----:B------:R2:W-:Y:S01]  /*2b000*/  STG.E.U16 desc[UR12][R4.64], R62 ;  /* 0x0000003e04007986 */ /* 0x0005e2000c10150c */
[----:B---3--:R-:W-:-:S04]  /*2b010*/  LEA R6, P5, R3, R2, 0x1 ;  /* 0x0000000203067211 */ /* 0x008fc800078a08ff */
[----:B------:R-:W-:Y:S02]  /*2b020*/  LEA.HI.X.SX32 R7, R3, R0, 0x1, P5 ;  /* 0x0000000003077211 */ /* 0x000fe400028f0eff */
[----:B--2---:R-:W-:-:S03]  /*2b030*/  LEA R4, P5, R9, R2, 0x1 ;  /* 0x0000000209047211 */ /* 0x004fc600078a08ff */
[----:B------:R2:W-:Y:S01]  /*2b040*/  STG.E.U16 desc[UR12][R6.64], R56 ;  /* 0x0000003806007986 */ /* 0x0005e2000c10150c */
[----:B0-----:R-:W-:Y:S01]  /*2b050*/  IMAD R15, R15, 0x2, R11 ;  /* 0x000000020f0f7824 */ /* 0x001fe200078e020b */
[----:B------:R-:W-:-:S03]  /*2b060*/  LEA.HI.X.SX32 R5, R9, R0, 0x1, P5 ;  /* 0x0000000009057211 */ /* 0x000fc600028f0eff */
[----:B-1----:R-:W-:Y:S02]  /*2b070*/  IMAD R3, R16, 0x2, R15 ;  /* 0x0000000210037824 */ /* 0x002fe400078e020f */
[----:B------:R-:W0:Y:S01]  /*2b080*/  LDC R16, c[0x0][0x3e8] ;  /* 0x0000fa00ff107b82 */ /* 0x000e220000000800 */
[----:B------:R1:W-:Y:S01]  /*2b090*/  STG.E.U16 desc[UR12][R4.64], R57 ;  /* 0x0000003904007986 */ /* 0x0003e2000c10150c */
[----:B--2---:R-:W-:-:S04]  /*2b0a0*/  LEA R6, P5, R11, R2, 0x1 ;  /* 0x000000020b067211 */ /* 0x004fc800078a08ff */
[----:B------:R-:W-:Y:S02]  /*2b0b0*/  LEA.HI.X.SX32 R7, R11, R0, 0x1, P5 ;  /* 0x000000000b077211 */ /* 0x000fe400028f0eff */
[----:B-1----:R-:W-:-:S03]  /*2b0c0*/  LEA R4, P5, R15, R2, 0x1 ;  /* 0x000000020f047211 */ /* 0x002fc600078a08ff */
[----:B------:R1:W-:Y:S01]  /*2b0d0*/  STG.E.U16 desc[UR12][R6.64], R38 ;  /* 0x0000002606007986 */ /* 0x0003e2000c10150c */
[----:B------:R-:W-:Y:S01]  /*2b0e0*/  IMAD R9, R18, 0x2, R3 ;  /* 0x0000000212097824 */ /* 0x000fe200078e0203 */
[----:B------:R-:W-:Y:S01]  /*2b0f0*/  LEA.HI.X.SX32 R5, R15, R0, 0x1, P5 ;  /* 0x000000000f057211 */ /* 0x000fe200028f0eff */
[----:B------:R-:W2:Y:S04]  /*2b100*/  LDC R18, c[0x0][0x3e8] ;  /* 0x0000fa00ff127b82 */ /* 0x000ea80000000800 */
[----:B------:R3:W-:Y:S01]  /*2b110*/  STG.E.U16 desc[UR12][R4.64], R33 ;  /* 0x0000002104007986 */ /* 0x0007e2000c10150c */
[----:B-1----:R-:W-:-:S04]  /*2b120*/  LEA R6, P5, R3, R2, 0x1 ;  /* 0x0000000203067211 */ /* 0x002fc800078a08ff */
[----:B------:R-:W-:Y:S02]  /*2b130*/  LEA.HI.X.SX32 R7, R3, R0, 0x1, P5 ;  /* 0x0000000003077211 */ /* 0x000fe400028f0eff */
[----:B------:R-:W-:Y:S02]  /*2b140*/  LEA R3, R20, R9, 0x1 ;  /* 0x0000000914037211 */ /* 0x000fe400078e08ff */
[C---:B---3--:R-:W-:Y:S01]  /*2b150*/  LEA R4, P5, R9.reuse, R2, 0x1 ;  /* 0x0000000209047211 */ /* 0x048fe200078a08ff */
[----:B------:R-:W1:Y:S01]  /*2b160*/  LDC R20, c[0x0][0x3e8] ;  /* 0x0000fa00ff147b82 */ /* 0x000e620000000800 */
[----:B------:R3:W-:Y:S02]  /*2b170*/  STG.E.U16 desc[UR12][R6.64], R42 ;  /* 0x0000002a06007986 */ /* 0x0007e4000c10150c */
[----:B------:R-:W-:Y:S01]  /*2b180*/  LEA.HI.X.SX32 R5, R9, R0, 0x1, P5 ;  /* 0x0000000009057211 */ /* 0x000fe200028f0eff */
[----:B------:R-:W-:-:S04]  /*2b190*/  IMAD R9, R22, 0x2, R3 ;  /* 0x0000000216097824 */ /* 0x000fc800078e0203 */
[----:B------:R-:W4:Y:S01]  /*2b1a0*/  LDC R22, c[0x0][0x3e8] ;  /* 0x0000fa00ff167b82 */ /* 0x000f220000000800 */
[----:B------:R0:W-:Y:S01]  /*2b1b0*/  STG.E.U16 desc[UR12][R4.64], R41 ;  /* 0x0000002904007986 */ /* 0x0001e2000c10150c */
[----:B---3--:R-:W-:-:S04]  /*2b1c0*/  LEA R6, P5, R3, R2, 0x1 ;  /* 0x0000000203067211 */ /* 0x008fc800078a08ff */
[----:B------:R-:W-:Y:S01]  /*2b1d0*/  LEA.HI.X.SX32 R7, R3, R0, 0x1, P5 ;  /* 0x0000000003077211 */ /* 0x000fe200028f0eff */
[----:B------:R-:W-:Y:S02]  /*2b1e0*/  IMAD R3, R24, 0x2, R9 ;  /* 0x0000000218037824 */ /* 0x000fe400078e0209 */
[----:B------:R-:W3:Y:S01]  /*2b1f0*/  LDC R24, c[0x0][0x3e8] ;  /* 0x0000fa00ff187b82 */ /* 0x000ee20000000800 */
[C---:B0-----:R-:W-:Y:S01]  /*2b200*/  LEA R4, P5, R9.reuse, R2, 0x1 ;  /* 0x0000000209047211 */ /* 0x041fe200078a08ff */
[----:B------:R0:W-:Y:S03]  /*2b210*/  STG.E.U16 desc[UR12][R6.64], R40 ;  /* 0x0000002806007986 */ /* 0x0001e6000c10150c */
[----:B------:R-:W-:Y:S01]  /*2b220*/  LEA.HI.X.SX32 R5, R9, R0, 0x1, P5 ;  /* 0x0000000009057211 */ /* 0x000fe200028f0eff */
[----:B------:R-:W-:Y:S02]  /*2b230*/  IMAD R9, R16, 0x2, R3 ;  /* 0x0000000210097824 */ /* 0x000fe400078e0203 */
[----:B------:R-:W3:Y:S02]  /*2b240*/  LDC R16, c[0x0][0x3e8] ;  /* 0x0000fa00ff107b82 */ /* 0x000ee40000000800 */
[----:B------:R2:W-:Y:S01]  /*2b250*/  STG.E.U16 desc[UR12][R4.64], R39 ;  /* 0x0000002704007986 */ /* 0x0005e2000c10150c */
[----:B0-----:R-:W-:-:S04]  /*2b260*/  LEA R6, P5, R3, R2, 0x1 ;  /* 0x0000000203067211 */ /* 0x001fc800078a08ff */
[----:B------:R-:W-:Y:S01]  /*2b270*/  LEA.HI.X.SX32 R7, R3, R0, 0x1, P5 ;  /* 0x0000000003077211 */ /* 0x000fe200028f0eff */
[----:B--2---:R-:W-:Y:S02]  /*2b280*/  IMAD R3, R18, 0x2, R9 ;  /* 0x0000000212037824 */ /* 0x004fe400078e0209 */
[----:B------:R-:W0:Y:S01]  /*2b290*/  LDC R18, c[0x0][0x3e8] ;  /* 0x0000fa00ff127b82 */ /* 0x000e220000000800 */
[C---:B------:R-:W-:Y:S01]  /*2b2a0*/  LEA R4, P5, R9.reuse, R2, 0x1 ;  /* 0x0000000209047211 */ /* 0x040fe200078a08ff */
[----:B------:R2:W-:Y:S03]  /*2b2b0*/  STG.E.U16 desc[UR12][R6.64], R46 ;  /* 0x0000002e06007986 */ /* 0x0005e6000c10150c */
[----:B------:R-:W-:Y:S01]  /*2b2c0*/  LEA.HI.X.SX32 R5, R9, R0, 0x1, P5 ;  /* 0x0000000009057211 */ /* 0x000fe200028f0eff */
[----:B-1----:R-:W-:Y:S02]  /*2b2d0*/  IMAD R9, R20, 0x2, R3 ;  /* 0x0000000214097824 */ /* 0x002fe400078e0203 */
[----:B------:R-:W1:Y:S02]  /*2b2e0*/  LDC R20, c[0x0][0x3e8] ;  /* 0x0000fa00ff147b82 */ /* 0x000e640000000800 */
[----:B------:R4:W-:Y:S01]  /*2b2f0*/  STG.E.U16 desc[UR12][R4.64], R45 ;  /* 0x0000002d04007986 */ /* 0x0009e2000c10150c */
[----:B--2---:R-:W-:-:S04]  /*2b300*/  LEA R6, P5, R3, R2, 0x1 ;  /* 0x0000000203067211 */ /* 0x004fc800078a08ff */
[----:B------:R-:W-:Y:S02]  /*2b310*/  LEA.HI.X.SX32 R7, R3, R0, 0x1, P5 ;  /* 0x0000000003077211 */ /* 0x000fe400028f0eff */
[----:B----4-:R-:W-:Y:S02]  /*2b320*/  LEA R3, R22, R9, 0x1 ;  /* 0x0000000916037211 */ /* 0x010fe400078e08ff */
[C---:B------:R-:W-:Y:S01]  /*2b330*/  LEA R4, P5, R9.reuse, R2, 0x1 ;  /* 0x0000000209047211 */ /* 0x040fe200078a08ff */
[----:B------:R-:W2:Y:S01]  /*2b340*/  LDC R22, c[0x0][0x3e8] ;  /* 0x0000fa00ff167b82 */ /* 0x000ea20000000800 */
[----:B------:R4:W-:Y:S02]  /*2b350*/  STG.E.U16 desc[UR12][R6.64], R44 ;  /* 0x0000002c06007986 */ /* 0x0009e4000c10150c */
[----:B------:R-:W-:Y:S01]  /*2b360*/  LEA.HI.X.SX32 R5, R9, R0, 0x1, P5 ;  /* 0x0000000009057211 */ /* 0x000fe200028f0eff */
[----:B---3--:R-:W-:-:S04]  /*2b370*/  IMAD R9, R24, 0x2, R3 ;  /* 0x0000000218097824 */ /* 0x008fc800078e0203 */
[----:B------:R-:W3:Y:S01]  /*2b380*/  LDC R24, c[0x0][0x3e8] ;  /* 0x0000fa00ff187b82 */ /* 0x000ee20000000800 */
[----:B------:R0:W-:Y:S01]  /*2b390*/  STG.E.U16 desc[UR12][R4.64], R43 ;  /* 0x0000002b04007986 */ /* 0x0001e2000c10150c */
[----:B----4-:R-:W-:-:S04]  /*2b3a0*/  LEA R6, P5, R3, R2, 0x1 ;  /* 0x0000000203067211 */ /* 0x010fc800078a08ff */
[----:B------:R-:W-:Y:S01]  /*2b3b0*/  LEA.HI.X.SX32 R7, R3, R0, 0x1, P5 ;  /* 0x0000000003077211 */ /* 0x000fe200028f0eff */
[----:B------:R-:W-:Y:S02]  /*2b3c0*/  IMAD R3, R16, 0x2, R9 ;  /* 0x0000000210037824 */ /* 0x000fe400078e0209 */
[----:B------:R-:W4:Y:S01]  /*2b3d0*/  LDC R16, c[0x0][0x3e8] ;  /* 0x0000fa00ff107b82 */ /* 0x000f220000000800 */
[C---:B0-----:R-:W-:Y:S01]  /*2b3e0*/  LEA R4, P5, R9.reuse, R2, 0x1 ;  /* 0x0000000209047211 */ /* 0x041fe200078a08ff */
[----:B------:R0:W-:Y:S03]  /*2b3f0*/  STG.E.U16 desc[UR12][R6.64], R50 ;  /* 0x0000003206007986 */ /* 0x0001e6000c10150c */
[----:B------:R-:W-:Y:S01]  /*2b400*/  LEA.HI.X.SX32 R5, R9, R0, 0x1, P5 ;  /* 0x0000000009057211 */ /* 0x000fe200028f0eff */
[----:B------:R-:W-:Y:S02]  /*2b410*/  IMAD R9, R18, 0x2, R3 ;  /* 0x0000000212097824 */ /* 0x000fe400078e0203 */
[----:B------:R-:W4:Y:S02]  /*2b420*/  LDC R18, c[0x0][0x3e8] ;  /* 0x0000fa00ff127b82 */ /* 0x000f240000000800 */
[----:B------:R1:W-:Y:S01]  /*2b430*/  STG.E.U16 desc[UR12][R4.64], R49 ;  /* 0x0000003104007986 */ /* 0x0003e2000c10150c */
[----:B0-----:R-:W-:-:S04]  /*2b440*/  LEA R6, P5, R3, R2, 0x1 ;  /* 0x0000000203067211 */ /* 0x001fc800078a08ff */
[----:B------:R-:W-:Y:S01]  /*2b450*/  LEA.HI.X.SX32 R7, R3, R0, 0x1, P5 ;  /* 0x0000000003077211 */ /* 0x000fe200028f0eff */
[----:B-1----:R-:W-:Y:S02]  /*2b460*/  IMAD R3, R20, 0x2, R9 ;  /* 0x0000000214037824 */ /* 0x002fe400078e0209 */
[----:B------:R-:W0:Y:S01]  /*2b470*/  LDC R20, c[0x0][0x3e8] ;  /* 0x0000fa00ff147b82 */ /* 0x000e220000000800 */
[C---:B------:R-:W-:Y:S01]  /*2b480*/  LEA R4, P5, R9.reuse, R2, 0x1 ;  /* 0x0000000209047211 */ /* 0x040fe200078a08ff */
[----:B------:R1:W-:Y:S03]  /*2b490*/  STG.E.U16 desc[UR12][R6.64], R48 ;  /* 0x0000003006007986 */ /* 0x0003e6000c10150c */
[----:B------:R-:W-:Y:S01]  /*2b4a0*/  LEA.HI.X.SX32 R5, R9, R0, 0x1, P5 ;  /* 0x0000000009057211 */ /* 0x000fe200028f0eff */
[----:B--2---:R-:W-:Y:S02]  /*2b4b0*/  IMAD R9, R22, 0x2, R3 ;  /* 0x0000000216097824 */ /* 0x004fe400078e0203 */
[----:B------:R-:W2:Y:S02]  /*2b4c0*/  LDC R22, c[0x0][0x3e8] ;  /* 0x0000fa00ff167b82 */ /* 0x000ea40000000800 */
[----:B------:R3:W-:Y:S01]  /*2b4d0*/  STG.E.U16 desc[UR12][R4.64], R47 ;  /* 0x0000002f04007986 */ /* 0x0007e2000c10150c */
[----:B-1----:R-:W-:-:S04]  /*2b4e0*/  LEA R6, P5, R3, R2, 0x1 ;  /* 0x0000000203067211 */ /* 0x002fc800078a08ff */
[----:B------:R-:W-:Y:S02]  /*2b4f0*/  LEA.HI.X.SX32 R7, R3, R0, 0x1, P5 ;  /* 0x0000000003077211 */ /* 0x000fe400028f0eff */
[----:B---3--:R-:W-:Y:S02]  /*2b500*/  LEA R3, R24, R9, 0x1 ;  /* 0x0000000918037211 */ /* 0x008fe400078e08ff */
[C---:B------:R-:W-:Y:S01]  /*2b510*/  LEA R4, P5, R9.reuse, R2, 0x1 ;  /* 0x0000000209047211 */ /* 0x040fe200078a08ff */
[----:B------:R1:W-:Y:S01]  /*2b520*/  STG.E.U16 desc[UR12][R6.64], R53 ;  /* 0x0000003506007986 */ /* 0x0003e2000c10150c */
[----:B------:R-:W3:Y:S02]  /*2b530*/  LDC R24, c[0x0][0x3e8] ;  /* 0x0000fa00ff187b82 */ /* 0x000ee40000000800 */
[----:B------:R-:W-:Y:S01]  /*2b540*/  LEA.HI.X.SX32 R5, R9, R0, 0x1, P5 ;  /* 0x0000000009057211 */ /* 0x000fe200028f0eff */
[----:B----4-:R-:W-:Y:S01]  /*2b550*/  IMAD R9, R16, 0x2, R3 ;  /* 0x0000000210097824 */ /* 0x010fe200078e0203 */
[----:B-1----:R-:W-:-:S04]  /*2b560*/  LEA R6, P5, R3, R2, 0x1 ;  /* 0x0000000203067211 */ /* 0x002fc800078a08ff */
[----:B------:R-:W-:Y:S01]  /*2b570*/  LEA.HI.X.SX32 R7, R3, R0, 0x1, P5 ;  /* 0x0000000003077211 */ /* 0x000fe200028f0eff */
[----:B------:R-:W-:Y:S01]  /*2b580*/  IMAD R3, R18, 0x2, R9 ;  /* 0x0000000212037824 */ /* 0x000fe200078e0209 */
[C---:B------:R-:W-:Y:S01]  /*2b590*/  LEA R16, P5, R9.reuse, R2, 0x1 ;  /* 0x0000000209107211 */ /* 0x040fe200078a08ff */
[----:B------:R1:W-:Y:S03]  /*2b5a0*/  STG.E.U16 desc[UR12][R4.64], R52 ;  /* 0x0000003404007986 */ /* 0x0003e6000c10150c */
[----:B------:R-:W-:Y:S01]  /*2b5b0*/  LEA.HI.X.SX32 R17, R9, R0, 0x1, P5 ;  /* 0x0000000009117211 */ /* 0x000fe200028f0eff */
[----:B0-----:R-:W-:Y:S01]  /*2b5c0*/  IMAD R9, R20, 0x2, R3 ;  /* 0x0000000214097824 */ /* 0x001fe200078e0203 */
[----:B------:R0:W-:Y:S01]  /*2b5d0*/  STG.E.U16 desc[UR12][R6.64], R51 ;  /* 0x0000003306007986 */ /* 0x0001e2000c10150c */
[----:B------:R-:W4:Y:S01]  /*2b5e0*/  LDC R20, c[0x0][0x3e8] ;  /* 0x0000fa00ff147b82 */ /* 0x000f220000000800 */
[----:B-1----:R-:W-:-:S04]  /*2b5f0*/  LEA R4, P5, R3, R2, 0x1 ;  /* 0x0000000203047211 */ /* 0x002fc800078a08ff */
[----:B------:R-:W-:Y:S01]  /*2b600*/  LEA.HI.X.SX32 R5, R3, R0, 0x1, P5 ;  /* 0x0000000003057211 */ /* 0x000fe200028f0eff */
[----:B--2---:R-:W-:Y:S01]  /*2b610*/  IMAD R3, R22, 0x2, R9 ;  /* 0x0000000216037824 */ /* 0x004fe200078e0209 */
[----:B0-----:R-:W-:-:S04]  /*2b620*/  LEA R6, P5, R9, R2, 0x1 ;  /* 0x0000000209067211 */ /* 0x001fc800078a08ff */
[----:B------:R-:W-:Y:S01]  /*2b630*/  LEA.HI.X.SX32 R7, R9, R0, 0x1, P5 ;  /* 0x0000000009077211 */ /* 0x000fe200028f0eff */
[----:B------:R-:W-:Y:S01]  /*2b640*/  IMAD R9, R26, 0x2, R3 ;  /* 0x000000021a097824 */ /* 0x000fe200078e0203 */
[C---:B------:R-:W-:Y:S01]  /*2b650*/  LEA R18, P5, R3.reuse, R2, 0x1 ;  /* 0x0000000203127211 */ /* 0x040fe200078a08ff */
[----:B------:R0:W-:Y:S03]  /*2b660*/  STG.E.U16 desc[UR12][R16.64], R54 ;  /* 0x0000003610007986 */ /* 0x0001e6000c10150c */
[----:B------:R-:W-:Y:S02]  /*2b670*/  LEA.HI.X.SX32 R19, R3, R0, 0x1, P5 ;  /* 0x0000000003137211 */ /* 0x000fe400028f0eff */
[----:B---3--:R-:W-:Y:S01]  /*2b680*/  LEA R3, R24, R9, 0x1 ;  /* 0x0000000918037211 */ /* 0x008fe200078e08ff */
[----:B------:R1:W-:Y:S01]  /*2b690*/  STG.E.U16 desc[UR12][R4.64], R36 ;  /* 0x0000002404007986 */ /* 0x0003e2000c10150c */
[----:B0-----:R-:W-:-:S04]  /*2b6a0*/  LEA R16, P5, R9, R2, 0x1 ;  /* 0x0000000209107211 */ /* 0x001fc800078a08ff */
[----:B------:R-:W-:Y:S01]  /*2b6b0*/  LEA.HI.X.SX32 R17, R9, R0, 0x1, P5 ;  /* 0x0000000009117211 */ /* 0x000fe200028f0eff */
[----:B------:R-:W-:Y:S01]  /*2b6c0*/  IMAD R9, R28, 0x2, R3 ;  /* 0x000000021c097824 */ /* 0x000fe200078e0203 */
[C---:B-1----:R-:W-:Y:S01]  /*2b6d0*/  LEA R4, P5, R3.reuse, R2, 0x1 ;  /* 0x0000000203047211 */ /* 0x042fe200078a08ff */
[----:B------:R0:W-:Y:S03]  /*2b6e0*/  STG.E.U16 desc[UR12][R6.64], R35 ;  /* 0x0000002306007986 */ /* 0x0001e6000c10150c */
[----:B------:R-:W-:Y:S01]  /*2b6f0*/  LEA.HI.X.SX32 R5, R3, R0, 0x1, P5 ;  /* 0x0000000003057211 */ /* 0x000fe200028f0eff */
[----:B------:R-:W-:Y:S01]  /*2b700*/  IMAD R3, R30, 0x2, R9 ;  /* 0x000000021e037824 */ /* 0x000fe200078e0209 */
[----:B------:R1:W-:Y:S01]  /*2b710*/  STG.E.U16 desc[UR12][R18.64], R34 ;  /* 0x0000002212007986 */ /* 0x0003e2000c10150c */
[----:B------:R-:W-:Y:S02]  /*2b720*/  PRMT R12, R12, 0x7632, R12 ;  /* 0x000076320c0c7816 */ /* 0x000fe4000000000c */
[----:B------:R-:W-:-:S02]  /*2b730*/  PRMT R13, R13, 0x7632, R13 ;  /* 0x000076320d0d7816 */ /* 0x000fc4000000000d */
[----:B0-----:R-:W-:Y:S02]  /*2b740*/  LEA R6, P5, R9, R2, 0x1 ;  /* 0x0000000209067211 */ /* 0x001fe400078a08ff */
[----:B------:R-:W-:Y:S02]  /*2b750*/  PRMT R14, R14, 0x7632, R14 ;  /* 0x000076320e0e7816 */ /* 0x000fe4000000000e */
[----:B------:R-:W-:Y:S02]  /*2b760*/  FSEL R125, R125, -INF , P2 ;  /* 0xff8000007d7d7808 */ /* 0x000fe40001000000 */
[----:B------:R-:W-:Y:S01]  /*2b770*/  FSEL R120, R120, -INF , P3 ;  /* 0xff80000078787808 */ /* 0x000fe20001800000 */
[----:B------:R-:W-:Y:S01]  /*2b780*/  FFMA R11, R88, 0.69314718246459960938, R103 ;  /* 0x3f317218580b7823 */ /* 0x000fe20000000067 */
[----:B------:R-:W-:Y:S01]  /*2b790*/  LEA.HI.X.SX32 R7, R9, R0, 0x1, P5 ;  /* 0x0000000009077211 */ /* 0x000fe200028f0eff */
[----:B----4-:R-:W-:Y:S01]  /*2b7a0*/  IMAD R9, R20, 0x2, R3 ;  /* 0x0000000214097824 */ /* 0x010fe200078e0203 */
[C---:B-1----:R-:W-:Y:S01]  /*2b7b0*/  LEA R18, P5, R3.reuse, R2, 0x1 ;  /* 0x0000000203127211 */ /* 0x042fe200078a08ff */
[----:B------:R-:W0:Y:S03]  /*2b7c0*/  LDC.64 R30, c[0x0][0x3a0] ;  /* 0x0000e800ff1e7b82 */ /* 0x000e260000000a00 */
[----:B------:R-:W-:-:S02]  /*2b7d0*/  LEA.HI.X.SX32 R19, R3, R0, 0x1, P5 ;  /* 0x0000000003137211 */ /* 0x000fc400028f0eff */
[C---:B------:R-:W-:Y:S01]  /*2b7e0*/  LEA R2, P5, R9.reuse, R2, 0x1 ;  /* 0x0000000209027211 */ /* 0x040fe200078a08ff */
[----:B------:R-:W-:Y:S03]  /*2b7f0*/  STG.E.U16 desc[UR12][R16.64], R10 ;  /* 0x0000000a10007986 */ /* 0x000fe6000c10150c */
[----:B------:R-:W-:Y:S01]  /*2b800*/  LEA.HI.X.SX32 R3, R9, R0, 0x1, P5 ;  /* 0x0000000009037211 */ /* 0x000fe200028f0eff */
[----:B------:R1:W-:Y:S04]  /*2b810*/  STG.E.U16 desc[UR12][R4.64], R12 ;  /* 0x0000000c04007986 */ /* 0x0003e8000c10150c */
[----:B------:R2:W-:Y:S04]  /*2b820*/  STG.E.U16 desc[UR12][R6.64], R13 ;  /* 0x0000000d06007986 */ /* 0x0005e8000c10150c */
[----:B------:R-:W-:Y:S04]  /*2b830*/  STG.E.U16 desc[UR12][R18.64], R14 ;  /* 0x0000000e12007986 */ /* 0x000fe8000c10150c */
[----:B------:R3:W-:Y:S01]  /*2b840*/  STG.E.U16 desc[UR12][R2.64], R8 ;  /* 0x0000000802007986 */ /* 0x0007e2000c10150c */
[----:B------:R-:W-:Y:S01]  /*2b850*/  LOP3.LUT R28, R91, 0x1c, RZ, 0xc0, !PT ;  /* 0x0000001c5b1c7812 */ /* 0x000fe200078ec0ff */
[----:B-1----:R-:W-:Y:S01]  /*2b860*/  FFMA R4, R86, 0.69314718246459960938, R105 ;  /* 0x3f31721856047823 */ /* 0x002fe20000000069 */
[----:B------:R-:W-:Y:S01]  /*2b870*/  FFMA R5, R118, 0.69314718246459960938, R87 ;  /* 0x3f31721876057823 */ /* 0x000fe20000000057 */
[----:B--2---:R-:W-:Y:S01]  /*2b880*/  FFMA R6, R116, 0.69314718246459960938, R119 ;  /* 0x3f31721874067823 */ /* 0x004fe20000000077 */
[----:B------:R-:W-:Y:S01]  /*2b890*/  FFMA R7, R114, 0.69314718246459960938, R117 ;  /* 0x3f31721872077823 */ /* 0x000fe20000000075 */
[----:B------:R-:W-:Y:S01]  /*2b8a0*/  LEA R28, R28, UR6, 0x2 ;  /* 0x000000061c1c7c11 */ /* 0x000fe2000f8e10ff */
[----:B------:R-:W-:Y:S01]  /*2b8b0*/  BAR.SYNC.DEFER_BLOCKING 0x0 ;  /* 0x0000000000007b1d */ /* 0x000fe20000010000 */
[----:B------:R-:W-:Y:S01]  /*2b8c0*/  FFMA R9, R90, 0.69314718246459960938, R95 ;  /* 0x3f3172185a097823 */ /* 0x000fe2000000005f */
[----:B---3--:R-:W-:-:S04]  /*2b8d0*/  FFMA R8, R94, 0.69314718246459960938, R93 ;  /* 0x3f3172185e087823 */ /* 0x008fc8000000005d */
[----:B------:R1:W-:Y:S02]  /*2b8e0*/  STS.128 [R28], R4 ;  /* 0x000000041c007388 */ /* 0x0003e40000000c00 */
[----:B-1----:R-:W-:Y:S02]  /*2b8f0*/  FFMA R7, R92, 0.69314718246459960938, R123 ;  /* 0x3f3172185c077823 */ /* 0x002fe4000000007b */
[----:B------:R-:W2:Y:S04]  /*2b900*/  LDL.LU R92, [R1+0x2d8] ;  /* 0x0002d800015c7983 */ /* 0x000ea80000300800 */
[----:B------:R-:W3:Y:S04]  /*2b910*/  LDL.LU R93, [R1+0x1a4] ;  /* 0x0001a400015d7983 */ /* 0x000ee80000300800 */
        /* <DEDUP_REMOVED lines=19> */
[----:B------:R-:W-:-:S03]  /*2ba50*/  FFMA R4, R112, 0.69314718246459960938, R115 ;  /* 0x3f31721870047823 */ /* 0x000fc60000000073 */
[----:B------:R-:W4:Y:S04]  /*2ba60*/  LDL.LU R119, [R1+0x3c] ;  /* 0x00003c0001777983 */ /* 0x000f280000300800 */
[----:B------:R-:W4:Y:S01]  /*2ba70*/  LDL.LU R116, [R1+0x178] ;  /* 0x0001780001747983 */ /* 0x000f220000300800 */
[----:B------:R-:W-:-:S03]  /*2ba80*/  FFMA R5, R122, 0.69314718246459960938, R113 ;  /* 0x3f3172187a057823 */ /* 0x000fc60000000071 */
[----:B------:R-:W4:Y:S04]  /*2ba90*/  LDL.LU R117, [R1+0x9c] ;  /* 0x00009c0001757983 */ /* 0x000f280000300800 */
[----:B------:R-:W4:Y:S01]  /*2baa0*/  LDL.LU R114, [R1+0x170] ;  /* 0x0001700001727983 */ /* 0x000f220000300800 */
[----:B------:R-:W-:-:S03]  /*2bab0*/  FFMA R6, R121, 0.69314718246459960938, R124 ;  /* 0x3f31721879067823 */ /* 0x000fc6000000007c */
        /* <DEDUP_REMOVED lines=8> */
[----:B--2---:R-:W-:-:S03]  /*2bb40*/  FFMA R12, R92, 0.69314718246459960938, R100 ;  /* 0x3f3172185c0c7823 */ /* 0x004fc60000000064 */
[----:B------:R-:W2:Y:S01]  /*2bb50*/  LDL.LU R92, [R1+0x104] ;  /* 0x00010400015c7983 */ /* 0x000ea20000300800 */
[----:B---3--:R-:W-:-:S03]  /*2bb60*/  FFMA R13, R95, 0.69314718246459960938, R93 ;  /* 0x3f3172185f0d7823 */ /* 0x008fc6000000005d */
[----:B------:R-:W3:Y:S04]  /*2bb70*/  LDL.LU R93, [R1+0x100] ;  /* 0x00010000015d7983 */ /* 0x000ee80000300800 */
[----:B------:R-:W3:Y:S01]  /*2bb80*/  LDL.LU R95, [R1+0xf8] ;  /* 0x0000f800015f7983 */ /* 0x000ee20000300800 */
[----:B----4-:R-:W-:-:S03]  /*2bb90*/  FFMA R14, R90, 0.69314718246459960938, R101 ;  /* 0x3f3172185a0e7823 */ /* 0x010fc60000000065 */
[----:B------:R-:W4:Y:S01]  /*2bba0*/  LDL.LU R90, [R1+0xd4] ;  /* 0x0000d400015a7983 */ /* 0x000f220000300800 */
[----:B------:R-:W-:-:S03]  /*2bbb0*/  FFMA R10, R102, 0.69314718246459960938, R84 ;  /* 0x3f317218660a7823 */ /* 0x000fc60000000054 */
[----:B------:R2:W-:Y:S01]  /*2bbc0*/  STS.128 [R28+0x80], R4 ;  /* 0x000080041c007388 */ /* 0x0005e20000000c00 */
[----:B------:R-:W-:-:S03]  /*2bbd0*/  FFMA R15, R98, 0.69314718246459960938, R89 ;  /* 0x3f317218620f7823 */ /* 0x000fc60000000059 */
[----:B------:R1:W-:Y:S01]  /*2bbe0*/  STS.128 [R28+0x100], R8 ;  /* 0x000100081c007388 */ /* 0x0003e20000000c00 */
[----:B------:R-:W-:-:S03]  /*2bbf0*/  FFMA R16, R96, 0.69314718246459960938, R99 ;  /* 0x3f31721860107823 */ /* 0x000fc60000000063 */
[----:B------:R1:W-:Y:S01]  /*2bc00*/  STS.128 [R28+0x180], R12 ;  /* 0x0001800c1c007388 */ /* 0x0003e20000000c00 */
[----:B------:R-:W-:Y:S01]  /*2bc10*/  FFMA R17, R110, 0.69314718246459960938, R97 ;  /* 0x3f3172186e117823 */ /* 0x000fe20000000061 */
[----:B------:R-:W-:Y:S01]  /*2bc20*/  FFMA R18, R108, 0.69314718246459960938, R111 ;  /* 0x3f3172186c127823 */ /* 0x000fe2000000006f */
[----:B------:R-:W-:Y:S01]  /*2bc30*/  FFMA R19, R106, 0.69314718246459960938, R109 ;  /* 0x3f3172186a137823 */ /* 0x000fe2000000006d */
[----:B------:R-:W-:Y:S01]  /*2bc40*/  FSEL R0, R119, -INF , P6 ;  /* 0xff80000077007808 */ /* 0x000fe20003000000 */
[----:B------:R-:W-:Y:S01]  /*2bc50*/  FFMA R20, R104, 0.69314718246459960938, R107 ;  /* 0x3f31721868147823 */ /* 0x000fe2000000006b */
[----:B------:R-:W-:Y:S01]  /*2bc60*/  FFMA R21, R86, 0.69314718246459960938, R105 ;  /* 0x3f31721856157823 */ /* 0x000fe20000000069 */
[----:B------:R-:W-:Y:S01]  /*2bc70*/  FFMA R22, R118, 0.69314718246459960938, R87 ;  /* 0x3f31721876167823 */ /* 0x000fe20000000057 */
[----:B------:R-:W-:Y:S01]  /*2bc80*/  FFMA R23, R117, 0.69314718246459960938, R116 ;  /* 0x3f31721875177823 */ /* 0x000fe20000000074 */
[----:B------:R1:W-:Y:S01]  /*2bc90*/  STS.128 [R28+0x200], R16 ;  /* 0x000200101c007388 */ /* 0x0003e20000000c00 */
[----:B------:R-:W-:Y:S01]  /*2bca0*/  FFMA R24, R115, 0.69314718246459960938, R114 ;  /* 0x3f31721873187823 */ /* 0x000fe20000000072 */
[----:B------:R-:W-:Y:S01]  /*2bcb0*/  FFMA R27, R0, 0.69314718246459960938, R121 ;  /* 0x3f317218001b7823 */ /* 0x000fe20000000079 */
[----:B------:R-:W-:-:S02]  /*2bcc0*/  FSEL R0, R94, -INF , P1 ;  /* 0xff8000005e007808 */ /* 0x000fc40000800000 */
[----:B------:R-:W0:Y:S01]  /*2bcd0*/  S2R R94, SR_CTAID.X ;  /* 0x00000000005e7919 */ /* 0x000e220000002500 */
[----:B------:R-:W-:Y:S01]  /*2bce0*/  FSEL R2, R123, -INF , P0 ;  /* 0xff8000007b027808 */ /* 0x000fe20000000000 */
[----:B------:R-:W-:Y:S01]  /*2bcf0*/  FFMA R25, R113, 0.69314718246459960938, R112 ;  /* 0x3f31721871197823 */ /* 0x000fe20000000070 */
[----:B------:R-:W-:Y:S01]  /*2bd00*/  FFMA R26, R124, 0.69314718246459960938, R122 ;  /* 0x3f3172187c1a7823 */ /* 0x000fe2000000007a */
[----:B------:R1:W-:Y:S04]  /*2bd10*/  STS.128 [R28+0x280], R20 ;  /* 0x000280141c007388 */ /* 0x0003e80000000c00 */
[----:B------:R1:W-:Y:S01]  /*2bd20*/  STS.128 [R28+0x300], R24 ;  /* 0x000300181c007388 */ /* 0x0003e20000000c00 */
[----:B------:R-:W-:-:S04]  /*2bd30*/  UIMAD UR4, UR8, UR4, URZ ;  /* 0x00000004080472a4 */ /* 0x000fc8000f8e02ff */
[----:B------:R-:W-:Y:S02]  /*2bd40*/  USHF.L.U32 UR6, UR4, 0x2, URZ ;  /* 0x0000000204067899 */ /* 0x000fe400080006ff */
[----:B------:R-:W-:Y:S01]  /*2bd50*/  UIMAD.WIDE UR4, UR4, 0x4, URZ ;  /* 0x00000004040478a5 */ /* 0x000fe2000f8e02ff */
[----:B0-----:R-:W-:-:S05]  /*2bd60*/  PRMT R91, R91, 0x6540, R94 ;  /* 0x000065405b5b7816 */ /* 0x001fca000000005e */
[----:B------:R-:W-:Y:S02]  /*2bd70*/  IMAD.SHL.U32 R3, R91, 0x4, RZ ;  /* 0x000000045b037824 */ /* 0x000fe400078e00ff */
[----:B--2---:R-:W-:Y:S01]  /*2bd80*/  FFMA R4, R2, 0.69314718246459960938, R92 ;  /* 0x3f31721802047823 */ /* 0x004fe2000000005c */
[----:B---3--:R-:W-:Y:S01]  /*2bd90*/  FFMA R5, R0, 0.69314718246459960938, R93 ;  /* 0x3f31721800057823 */ /* 0x008fe2000000005d */
[----:B------:R-:W-:Y:S01]  /*2bda0*/  FFMA R6, R125, 0.69314718246459960938, R95 ;  /* 0x3f3172187d067823 */ /* 0x000fe2000000005f */
[----:B----4-:R-:W-:-:S05]  /*2bdb0*/  FFMA R7, R120, 0.69314718246459960938, R90 ;  /* 0x3f31721878077823 */ /* 0x010fca000000005a */
[----:B------:R1:W-:Y:S01]  /*2bdc0*/  STS.128 [R28+0x380], R4 ;  /* 0x000380041c007388 */ /* 0x0003e20000000c00 */
[----:B------:R-:W-:Y:S01]  /*2bdd0*/  IMAD.HI R0, R91, 0x4, RZ ;  /* 0x000000045b007827 */ /* 0x000fe200078e02ff */
[----:B------:R-:W-:Y:S01]  /*2bde0*/  BAR.SYNC.DEFER_BLOCKING 0x0 ;  /* 0x0000000000007b1d */ /* 0x000fe20000010000 */
[----:B------:R-:W-:-:S04]  /*2bdf0*/  IADD3 R2, P0, P1, R3, UR6, R30 ;  /* 0x0000000603027c10 */ /* 0x000fc8000f91e01e */
[----:B------:R-:W-:Y:S01]  /*2be00*/  IADD3.X R3, PT, PT, R0, UR5, R31, P0, P1 ;  /* 0x0000000500037c10 */ /* 0x000fe200087e241f */
[----:B------:R-:W-:Y:S08]  /*2be10*/  @P4 EXIT ;  /* 0x000000000000494d */ /* 0x000ff00003800000 */
[----:B------:R-:W2:Y:S04]  /*2be20*/  LDL.LU R91, [R1+0x88] ;  /* 0x00008800015b7983 */ /* 0x000ea80000300800 */
[----:B-12---:R-:W0:Y:S04]  /*2be30*/  LDS R5, [R91] ;  /* 0x000000005b057984 */ /* 0x006e280000000800 */
[----:B0-----:R-:W-:Y:S01]  /*2be40*/  STG.E desc[UR12][R2.64], R5 ;  /* 0x0000000502007986 */ /* 0x001fe2000c10190c */
[----:B------:R-:W-:Y:S05]  /*2be50*/  EXIT ;  /* 0x000000000000794d */ /* 0x000fea0003800000 */
.L_x_2:
[----:B------:R-:W-:-:S00]  /*2be60*/  BRA `(.L_x_2) ;  /* 0xfffffffc00fc7947 */ /* 0x000fc0000383ffff */
[----:B------:R-:W-:-:S00]  /*2be70*/  NOP ;  /* 0x0000000000007918 */ /* 0x000fc00000000000 */
        /* <DEDUP_REMOVED lines=8> */
.L_x_3:


//--------------------- .nv.global.init           --------------------------
	.section	.nv.global.init,"aw",@progbits
.nv.global.init:
	.type		_$_str,@object
	.size		_$_str,(.L_0 - _$_str)
_$_str:
        /*0000*/ 	.byte	0x5f, 0x5f, 0x43, 0x55, 0x44, 0x41, 0x5f, 0x46, 0x54, 0x5a, 0x00
.L_0:


//--------------------- .nv.shared.attn_fwd       --------------------------
	.section	.nv.shared.attn_fwd,"aw",@nobits
	.sectionflags	@""
	.align	16
	.zero		1024


//--------------------- .nv.shared.reserved.0     --------------------------
	.section	.nv.shared.reserved.0,"aw",@nobits
	.weak		__nv_reservedSMEM_offset_0_alias
	.size		__nv_reservedSMEM_offset_0_alias, 0, 64
	.other		__nv_reservedSMEM_offset_0_alias,@"STO_CUDA_RESERVED_SHARED STV_DEFAULT"
__nv_reservedSMEM_offset_0_alias:
	.zero		0
	.zero		64


//--------------------- .nv.constant0.attn_fwd    --------------------------
	.section	.nv.constant0.attn_fwd,"a",@progbits
	.sectionflags	@""
	.align	4
.nv.constant0.attn_fwd:
	.zero		1032


//--------------------- SYMBOLS --------------------------

	.type		.nv.reservedSmem.offset0,@object
	.size		.nv.reservedSmem.offset0,0x4
	.type		.nv.reservedSmem.cap,@object
	.size		.nv.reservedSmem.cap,0x4
